def attn_fwd(
    Q,
    K,
    V,
    Out,
    Lse,
    sm_scale,
    stride_qz,
    stride_qh,
    stride_qm,
    stride_qk,
    stride_kz,
    stride_kh,
    stride_kn,
    stride_kk,
    stride_vz,
    stride_vh,
    stride_vn,
    stride_vk,
    stride_oz,
    stride_oh,
    stride_om,
    stride_ok,
    seqlen_q,
    seqlen_k,
    BLOCK_M: tl.constexpr,
    BLOCK_N: tl.constexpr,
    HEAD_DIM: tl.constexpr,
    CAUSAL: tl.constexpr,
):
    start_m = tl.program_id(0)
    off_hz = tl.program_id(1)
    q_off = off_hz * stride_qh
    k_off = off_hz * stride_kh
    v_off = off_hz * stride_vh
    offs_m = start_m * BLOCK_M + tl.arange(0, BLOCK_M)
    offs_d = tl.arange(0, HEAD_DIM)
    offs_n = tl.arange(0, BLOCK_N)
    q_ptrs = Q + q_off + offs_m[:, None] * stride_qm + offs_d[None, :] * stride_qk
    k_ptrs = K + k_off + offs_d[:, None] * stride_kk + offs_n[None, :] * stride_kn
    v_ptrs = V + v_off + offs_n[:, None] * stride_vn + offs_d[None, :] * stride_vk
    m_i = tl.full([BLOCK_M], float("-inf"), dtype=tl.float32)
    l_i = tl.zeros([BLOCK_M], dtype=tl.float32) + 1.0
    acc = tl.zeros([BLOCK_M, HEAD_DIM], dtype=tl.float32)
    q = tl.load(q_ptrs)
    acc, l_i, m_i = _attn_fwd_inner(
        acc,
        l_i,
        m_i,
        q,
        k_ptrs,
        v_ptrs,
        sm_scale,
        stride_kn,
        stride_vn,
        start_m,
        seqlen_k,
        BLOCK_M,
        BLOCK_N,
        HEAD_DIM,
        CAUSAL,
    )
    acc = acc / l_i[:, None]
    lse = m_i + tl.math.log2(l_i) / 1.4426950408889634
    o_ptrs = (
        Out
        + off_hz * stride_oh
        + offs_m[:, None] * stride_om
        + offs_d[None, :] * stride_ok
    )
    tl.store(o_ptrs, acc.to(Out.dtype.element_ty))
    tl.store(Lse + off_hz * seqlen_q + offs_m, lse)

# config = {"BLOCK_M": 128, "BLOCK_N": 32, "HEAD_DIM": 512, "arch": "sm_90", "causal": true, "dtype": "fp16", "num_stages": 2, "num_warps": 8}
# arch = sm_90


// ===== COMPILED SASS (sm_90a) =====

	.target	sm_90a

	.elftype	@"ET_EXEC"


//--------------------- .note.nv.tkinfo           --------------------------
	.section	.note.nv.tkinfo,"",@"SHT_NOTE"
	.sectionflags	@"SHF_NOTE_NV_TKINFO"
	.tkinfo
        /*0018*/ 	.word	0x00000002
        /*0030*/ 	.string	""
        /*0030*/ 	.string	"ptxas"
        /*0030*/ 	.string	"Cuda compilation tools, release 13.0, V13.0.88"
        /*0030*/ 	.string	"Build cuda_13.0.r13.0/compiler.36424714_0"
        /*0030*/ 	.string	"-v  -suppress-debug-info  -lineinfo  -arch sm_90a "



//--------------------- .note.nv.cuinfo           --------------------------
	.section	.note.nv.cuinfo,"",@"SHT_NOTE"
	.sectionflags	@"SHF_NOTE_NV_CUINFO"
        /*0018*/ 	.short	0x0002
        /*001a*/ 	.short	0x005a
        /*001c*/ 	.short	0x0082
	.zero		2


//--------------------- .nv.info                  --------------------------
	.section	.nv.info,"",@"SHT_CUDA_INFO"
	.align	4


	//----- nvinfo : EIATTR_REGCOUNT
	.align		4
        /*0000*/ 	.byte	0x04, 0x2f
        /*0002*/ 	.short	(.L_2 - .L_1)
	.align		4
.L_1:
        /*0004*/ 	.word	index@(attn_fwd)
        /*0008*/ 	.word	0x000000ff


	//----- nvinfo : EIATTR_FRAME_SIZE
	.align		4
.L_2:
        /*000c*/ 	.byte	0x04, 0x11
        /*000e*/ 	.short	(.L_4 - .L_3)
	.align		4
.L_3:
        /*0010*/ 	.word	index@(attn_fwd)
        /*0014*/ 	.word	0x00000a98


	//----- nvinfo : EIATTR_MIN_STACK_SIZE
	.align		4
.L_4:
        /*0018*/ 	.byte	0x04, 0x12
        /*001a*/ 	.short	(.L_6 - .L_5)
	.align		4
.L_5:
        /*001c*/ 	.word	index@(attn_fwd)
        /*0020*/ 	.word	0x00000a98
.L_6:


//--------------------- .nv.compat                --------------------------
	.section	.nv.compat,"",@"SHT_CUDA_COMPAT_INFO"
	.align	4
        /*0000*/ 	.byte	0x02, 0x09, 0x01, 0x00, 0x02, 0x02, 0x04, 0x00, 0x02, 0x05, 0x05, 0x00, 0x03, 0x07, 0x01, 0x01
        /*0010*/ 	.byte	0x02, 0x03, 0x00, 0x00, 0x02, 0x06, 0x01, 0x00, 0x04, 0x0b, 0x08, 0x00, 0x00, 0x00, 0x00, 0x00
        /*0020*/ 	.byte	0x00, 0x00, 0x00, 0x00


//--------------------- .nv.info.attn_fwd         --------------------------
	.section	.nv.info.attn_fwd,"",@"SHT_CUDA_INFO"
	.sectionflags	@""
	.align	4


	//----- nvinfo : EIATTR_CUDA_API_VERSION
	.align		4
        /*0000*/ 	.byte	0x04, 0x37
        /*0002*/ 	.short	(.L_8 - .L_7)
.L_7:
        /*0004*/ 	.word	0x00000082


	//----- nvinfo : EIATTR_KPARAM_INFO
	.align		4
.L_8:
        /*0008*/ 	.byte	0x04, 0x17
        /*000a*/ 	.short	(.L_10 - .L_9)
.L_9:
        /*000c*/ 	.word	0x00000000
        /*0010*/ 	.short	0x0019
        /*0012*/ 	.short	0x0080
        /*0014*/ 	.byte	0x00, 0xf4, 0x21, 0x00


	//----- nvinfo : EIATTR_KPARAM_INFO
	.align		4
.L_10:
        /*0018*/ 	.byte	0x04, 0x17
        /*001a*/ 	.short	(.L_12 - .L_11)
.L_11:
        /*001c*/ 	.word	0x00000000
        /*0020*/ 	.short	0x0018
        /*0022*/ 	.short	0x0078
        /*0024*/ 	.byte	0x00, 0xf4, 0x21, 0x00


	//----- nvinfo : EIATTR_KPARAM_INFO
	.align		4
.L_12:
        /*0028*/ 	.byte	0x04, 0x17
        /*002a*/ 	.short	(.L_14 - .L_13)
.L_13:
        /*002c*/ 	.word	0x00000000
        /*0030*/ 	.short	0x0017
        /*0032*/ 	.short	0x0070
        /*0034*/ 	.byte	0x00, 0xf0, 0x11, 0x00


	//----- nvinfo : EIATTR_KPARAM_INFO
	.align		4
.L_14:
        /*0038*/ 	.byte	0x04, 0x17
        /*003a*/ 	.short	(.L_16 - .L_15)
.L_15:
        /*003c*/ 	.word	0x00000000
        /*0040*/ 	.short	0x0016
        /*0042*/ 	.short	0x006c
        /*0044*/ 	.byte	0x00, 0xf0, 0x11, 0x00


	//----- nvinfo : EIATTR_KPARAM_INFO
	.align		4
.L_16:
        /*0048*/ 	.byte	0x04, 0x17
        /*004a*/ 	.short	(.L_18 - .L_17)
.L_17:
        /*004c*/ 	.word	0x00000000
        /*0050*/ 	.short	0x0015
        /*0052*/ 	.short	0x0068
        /*0054*/ 	.byte	0x00, 0xf0, 0x11, 0x00


	//----- nvinfo : EIATTR_KPARAM_INFO
	.align		4
.L_18:
        /*0058*/ 	.byte	0x04, 0x17
        /*005a*/ 	.short	(.L_20 - .L_19)
.L_19:
        /*005c*/ 	.word	0x00000000
        /*0060*/ 	.short	0x0014
        /*0062*/ 	.short	0x0064
        /*0064*/ 	.byte	0x00, 0xf0, 0x11, 0x00


	//----- nvinfo : EIATTR_KPARAM_INFO
	.align		4
.L_20:
        /*0068*/ 	.byte	0x04, 0x17
        /*006a*/ 	.short	(.L_22 - .L_21)
.L_21:
        /*006c*/ 	.word	0x00000000
        /*0070*/ 	.short	0x0013
        /*0072*/ 	.short	0x0060
        /*0074*/ 	.byte	0x00, 0xf0, 0x11, 0x00


	//----- nvinfo : EIATTR_KPARAM_INFO
	.align		4
.L_22:
        /*0078*/ 	.byte	0x04, 0x17
        /*007a*/ 	.short	(.L_24 - .L_23)
.L_23:
        /*007c*/ 	.word	0x00000000
        /*0080*/ 	.short	0x0012
        /*0082*/ 	.short	0x005c
        /*0084*/ 	.byte	0x00, 0xf0, 0x11, 0x00


	//----- nvinfo : EIATTR_KPARAM_INFO
	.align		4
.L_24:
        /*0088*/ 	.byte	0x04, 0x17
        /*008a*/ 	.short	(.L_26 - .L_25)
.L_25:
        /*008c*/ 	.word	0x00000000
        /*0090*/ 	.short	0x0011
        /*0092*/ 	.short	0x0058
        /*0094*/ 	.byte	0x00, 0xf0, 0x11, 0x00


	//----- nvinfo : EIATTR_KPARAM_INFO
	.align		4
.L_26:
        /*0098*/ 	.byte	0x04, 0x17
        /*009a*/ 	.short	(.L_28 - .L_27)
.L_27:
        /*009c*/ 	.word	0x00000000
        /*00a0*/ 	.short	0x0010
        /*00a2*/ 	.short	0x0054
        /*00a4*/ 	.byte	0x00, 0xf0, 0x11, 0x00


	//----- nvinfo : EIATTR_KPARAM_INFO
	.align		4
.L_28:
        /*00a8*/ 	.byte	0x04, 0x17
        /*00aa*/ 	.short	(.L_30 - .L_29)
.L_29:
        /*00ac*/ 	.word	0x00000000
        /*00b0*/ 	.short	0x000f
        /*00b2*/ 	.short	0x0050
        /*00b4*/ 	.byte	0x00, 0xf0, 0x11, 0x00


	//----- nvinfo : EIATTR_KPARAM_INFO
	.align		4
.L_30:
        /*00b8*/ 	.byte	0x04, 0x17
        /*00ba*/ 	.short	(.L_32 - .L_31)
.L_31:
        /*00bc*/ 	.word	0x00000000
        /*00c0*/ 	.short	0x000e
        /*00c2*/ 	.short	0x004c
        /*00c4*/ 	.byte	0x00, 0xf0, 0x11, 0x00


	//----- nvinfo : EIATTR_KPARAM_INFO
	.align		4
.L_32:
        /*00c8*/ 	.byte	0x04, 0x17
        /*00ca*/ 	.short	(.L_34 - .L_33)
.L_33:
        /*00cc*/ 	.word	0x00000000
        /*00d0*/ 	.short	0x000d
        /*00d2*/ 	.short	0x0048
        /*00d4*/ 	.byte	0x00, 0xf0, 0x11, 0x00


	//----- nvinfo : EIATTR_KPARAM_INFO
	.align		4
.L_34:
        /*00d8*/ 	.byte	0x04, 0x17
        /*00da*/ 	.short	(.L_36 - .L_35)
.L_35:
        /*00dc*/ 	.word	0x00000000
        /*00e0*/ 	.short	0x000c
        /*00e2*/ 	.short	0x0044
        /*00e4*/ 	.byte	0x00, 0xf0, 0x11, 0x00


	//----- nvinfo : EIATTR_KPARAM_INFO
	.align		4
.L_36:
        /*00e8*/ 	.byte	0x04, 0x17
        /*00ea*/ 	.short	(.L_38 - .L_37)
.L_37:
        /*00ec*/ 	.word	0x00000000
        /*00f0*/ 	.short	0x000b
        /*00f2*/ 	.short	0x0040
        /*00f4*/ 	.byte	0x00, 0xf0, 0x11, 0x00


	//----- nvinfo : EIATTR_KPARAM_INFO
	.align		4
.L_38:
        /*00f8*/ 	.byte	0x04, 0x17
        /*00fa*/ 	.short	(.L_40 - .L_39)
.L_39:
        /*00fc*/ 	.word	0x00000000
        /*0100*/ 	.short	0x000a
        /*0102*/ 	.short	0x003c
        /*0104*/ 	.byte	0x00, 0xf0, 0x11, 0x00


	//----- nvinfo : EIATTR_KPARAM_INFO
	.align		4
.L_40:
        /*0108*/ 	.byte	0x04, 0x17
        /*010a*/ 	.short	(.L_42 - .L_41)
.L_41:
        /*010c*/ 	.word	0x00000000
        /*0110*/ 	.short	0x0009
        /*0112*/ 	.short	0x0038
        /*0114*/ 	.byte	0x00, 0xf0, 0x11, 0x00


	//----- nvinfo : EIATTR_KPARAM_INFO
	.align		4
.L_42:
        /*0118*/ 	.byte	0x04, 0x17
        /*011a*/ 	.short	(.L_44 - .L_43)
.L_43:
        /*011c*/ 	.word	0x00000000
        /*0120*/ 	.short	0x0008
        /*0122*/ 	.short	0x0034
        /*0124*/ 	.byte	0x00, 0xf0, 0x11, 0x00


	//----- nvinfo : EIATTR_KPARAM_INFO
	.align		4
.L_44:
        /*0128*/ 	.byte	0x04, 0x17
        /*012a*/ 	.short	(.L_46 - .L_45)
.L_45:
        /*012c*/ 	.word	0x00000000
        /*0130*/ 	.short	0x0007
        /*0132*/ 	.short	0x0030
        /*0134*/ 	.byte	0x00, 0xf0, 0x11, 0x00


	//----- nvinfo : EIATTR_KPARAM_INFO
	.align		4
.L_46:
        /*0138*/ 	.byte	0x04, 0x17
        /*013a*/ 	.short	(.L_48 - .L_47)
.L_47:
        /*013c*/ 	.word	0x00000000
        /*0140*/ 	.short	0x0006
        /*0142*/ 	.short	0x002c
        /*0144*/ 	.byte	0x00, 0xf0, 0x11, 0x00


	//----- nvinfo : EIATTR_KPARAM_INFO
	.align		4
.L_48:
        /*0148*/ 	.byte	0x04, 0x17
        /*014a*/ 	.short	(.L_50 - .L_49)
.L_49:
        /*014c*/ 	.word	0x00000000
        /*0150*/ 	.short	0x0005
        /*0152*/ 	.short	0x0028
        /*0154*/ 	.byte	0x00, 0xf0, 0x11, 0x00


	//----- nvinfo : EIATTR_KPARAM_INFO
	.align		4
.L_50:
        /*0158*/ 	.byte	0x04, 0x17
        /*015a*/ 	.short	(.L_52 - .L_51)
.L_51:
        /*015c*/ 	.word	0x00000000
        /*0160*/ 	.short	0x0004
        /*0162*/ 	.short	0x0020
        /*0164*/ 	.byte	0x00, 0xf4, 0x21, 0x00


	//----- nvinfo : EIATTR_KPARAM_INFO
	.align		4
.L_52:
        /*0168*/ 	.byte	0x04, 0x17
        /*016a*/ 	.short	(.L_54 - .L_53)
.L_53:
        /*016c*/ 	.word	0x00000000
        /*0170*/ 	.short	0x0003
        /*0172*/ 	.short	0x0018
        /*0174*/ 	.byte	0x00, 0xf4, 0x21, 0x00


	//----- nvinfo : EIATTR_KPARAM_INFO
	.align		4
.L_54:
        /*0178*/ 	.byte	0x04, 0x17
        /*017a*/ 	.short	(.L_56 - .L_55)
.L_55:
        /*017c*/ 	.word	0x00000000
        /*0180*/ 	.short	0x0002
        /*0182*/ 	.short	0x0010
        /*0184*/ 	.byte	0x00, 0xf4, 0x21, 0x00


	//----- nvinfo : EIATTR_KPARAM_INFO
	.align		4
.L_56:
        /*0188*/ 	.byte	0x04, 0x17
        /*018a*/ 	.short	(.L_58 - .L_57)
.L_57:
        /*018c*/ 	.word	0x00000000
        /*0190*/ 	.short	0x0001
        /*0192*/ 	.short	0x0008
        /*0194*/ 	.byte	0x00, 0xf4, 0x21, 0x00


	//----- nvinfo : EIATTR_KPARAM_INFO
	.align		4
.L_58:
        /*0198*/ 	.byte	0x04, 0x17
        /*019a*/ 	.short	(.L_60 - .L_59)
.L_59:
        /*019c*/ 	.word	0x00000000
        /*01a0*/ 	.short	0x0000
        /*01a2*/ 	.short	0x0000
        /*01a4*/ 	.byte	0x00, 0xf4, 0x21, 0x00


	//----- nvinfo : EIATTR_SPARSE_MMA_MASK
	.align		4
.L_60:
        /*01a8*/ 	.byte	0x03, 0x50
        /*01aa*/ 	.short	0x0000


	//----- nvinfo : EIATTR_MAXREG_COUNT
	.align		4
        /*01ac*/ 	.byte	0x03, 0x1b
        /*01ae*/ 	.short	0x00ff


	//----- nvinfo : EIATTR_NUM_BARRIERS
	.align		4
        /*01b0*/ 	.byte	0x02, 0x4c
        /*01b2*/ 	.byte	0x01
	.zero		1


	//----- nvinfo : EIATTR_ANNOTATIONS
	.align		4
        /*01b4*/ 	.byte	0x04, 0x55
        /*01b6*/ 	.short	(.L_62 - .L_61)


	//   ....[0]....
.L_61:
        /*01b8*/ 	.word	0x00000001
        /*01bc*/ 	.byte	0x80, 0x05, 0x00, 0x00, 0x01, 0x00, 0x00, 0x00, 0x90, 0x05, 0x00, 0x00, 0x01, 0x00, 0x00, 0x00
        /* <DEDUP_REMOVED lines=597> */
        /*271c*/ 	.byte	0x20, 0xcb, 0x01, 0x00


	//----- nvinfo : EIATTR_MERCURY_ISA_VERSION
	.align		4
.L_62:
        /*2720*/ 	.byte	0x03, 0x5f
        /*2722*/ 	.short	0x0101


	//----- nvinfo : EIATTR_COOP_GROUP_MASK_REGIDS
	.align		4
        /*2724*/ 	.byte	0x04, 0x29
        /*2726*/ 	.short	(.L_64 - .L_63)


	//   ....[0]....
.L_63:
        /*2728*/ 	.word	0xffffffff


	//   ....[1]....
        /*272c*/ 	.word	0xffffffff


	//   ....[2]....
        /*2730*/ 	.word	0xffffffff


	//   ....[3]....
        /*2734*/ 	.word	0xffffffff


	//   ....[4]....
        /*2738*/ 	.word	0xffffffff


	//   ....[5]....
        /*273c*/ 	.word	0xffffffff


	//   ....[6]....
        /*2740*/ 	.word	0xffffffff


	//   ....[7]....
        /*2744*/ 	.word	0xffffffff


	//----- nvinfo : EIATTR_COOP_GROUP_INSTR_OFFSETS
	.align		4
.L_64:
        /*2748*/ 	.byte	0x04, 0x28
        /*274a*/ 	.short	(.L_66 - .L_65)


	//   ....[0]....
.L_65:
        /*274c*/ 	.word	0x0000c3c0


	//   ....[1]....
        /*2750*/ 	.word	0x0000c4f0


	//   ....[2]....
        /*2754*/ 	.word	0x0000c500


	//   ....[3]....
        /*2758*/ 	.word	0x0000c530


	//   ....[4]....
        /*275c*/ 	.word	0x00010070


	//   ....[5]....
        /*2760*/ 	.word	0x00010080


	//   ....[6]....
        /*2764*/ 	.word	0x000100d0


	//   ....[7]....
        /*2768*/ 	.word	0x000100f0


	//----- nvinfo : EIATTR_EXIT_INSTR_OFFSETS
	.align		4
.L_66:
        /*276c*/ 	.byte	0x04, 0x1c
        /*276e*/ 	.short	(.L_68 - .L_67)


	//   ....[0]....
.L_67:
        /*2770*/ 	.word	0x0001cb10


	//   ....[1]....
        /*2774*/ 	.word	0x0001cbd0


	//----- nvinfo : EIATTR_REQNTID
	.align		4
.L_68:
        /*2778*/ 	.byte	0x04, 0x10
        /*277a*/ 	.short	(.L_70 - .L_69)
.L_69:
        /*277c*/ 	.word	0x00000100
        /*2780*/ 	.word	0x00000001
        /*2784*/ 	.word	0x00000001


	//----- nvinfo : EIATTR_CBANK_PARAM_SIZE
	.align		4
.L_70:
        /*2788*/ 	.byte	0x03, 0x19
        /*278a*/ 	.short	0x0088


	//----- nvinfo : EIATTR_PARAM_CBANK
	.align		4
        /*278c*/ 	.byte	0x04, 0x0a
        /*278e*/ 	.short	(.L_72 - .L_71)
	.align		4
.L_71:
        /*2790*/ 	.word	index@(.nv.constant0.attn_fwd)
        /*2794*/ 	.short	0x0210
        /*2796*/ 	.short	0x0088


	//----- nvinfo : EIATTR_SW_WAR
	.align		4
.L_72:
        /*2798*/ 	.byte	0x04, 0x36
        /*279a*/ 	.short	(.L_74 - .L_73)
.L_73:
        /*279c*/ 	.word	0x00000008
.L_74:


//--------------------- .nv.callgraph             --------------------------
	.section	.nv.callgraph,"",@"SHT_CUDA_CALLGRAPH"
	.align	4
	.sectionentsize	8
	.align		4
        /*0000*/ 	.word	0x00000000
	.align		4
        /*0004*/ 	.word	0xffffffff
	.align		4
        /*0008*/ 	.word	0x00000000
	.align		4
        /*000c*/ 	.word	0xfffffffe
	.align		4
        /*0010*/ 	.word	0x00000000
	.align		4
        /*0014*/ 	.word	0xfffffffd
	.align		4
        /*0018*/ 	.word	0x00000000
	.align		4
        /*001c*/ 	.word	0xfffffffc


//--------------------- .nv.constant4             --------------------------
	.section	.nv.constant4,"a",@progbits
	.align	8
	.align		8
.nv.constant4:
        /*0000*/ 	.dword	_$_str


//--------------------- .text.attn_fwd            --------------------------
	.section	.text.attn_fwd,"ax",@progbits
	.align	128
        .global         attn_fwd
        .type           attn_fwd,@function
        .size           attn_fwd,(.L_x_3 - attn_fwd)
        .other          attn_fwd,@"STO_CUDA_ENTRY STV_DEFAULT"
attn_fwd:
.text.attn_fwd:
[----:B------:R-:W0:Y:S01]  /*0000*/  LDC R1, c[0x0][0x28] ;  /* 0x00000a00ff017b82 */ /* 0x000e220000000800 */
[----:B------:R-:W1:Y:S07]  /*0010*/  S2R R9, SR_TID.X ;  /* 0x0000000000097919 */ /* 0x000e6e0000002100 */
[----:B------:R-:W2:Y:S01]  /*0020*/  LDC R89, c[0x0][0x248] ;  /* 0x00009200ff597b82 */ /* 0x000ea20000000800 */
[----:B------:R-:W-:Y:S01]  /*0030*/  ULDC.64 UR60, c[0x0][0x208] ;  /* 0x00008200003c7ab9 */ /* 0x000fe20000000a00 */
[----:B0-----:R-:W-:Y:S01]  /*0040*/  VIADD R1, R1, 0xfffff568 ;  /* 0xfffff56801017836 */ /* 0x001fe20000000000 */
[----:B------:R-:W0:Y:S05]  /*0050*/  S2R R8, SR_CTAID.Y ;  /* 0x0000000000087919 */ /* 0x000e2a0000002600 */
[----:B------:R-:W3:Y:S01]  /*0060*/  LDC.64 R6, c[0x0][0x210] ;  /* 0x00008400ff067b82 */ /* 0x000ee20000000a00 */
[----:B-1----:R-:W-:-:S04]  /*0070*/  SHF.R.U32.HI R0, RZ, 0x7, R9 ;  /* 0x00000007ff007819 */ /* 0x002fc80000011609 */
[----:B------:R-:W-:Y:S02]  /*0080*/  SGXT.U32 R2, R0, 0x1 ;  /* 0x000000010002781a */ /* 0x000fe40000000000 */
[----:B------:R-:W1:Y:S03]  /*0090*/  S2R R0, SR_CTAID.X ;  /* 0x0000000000007919 */ /* 0x000e660000002500 */
[----:B--2---:R-:W-:Y:S02]  /*00a0*/  IMAD R4, R2, R89, RZ ;  /* 0x0000005902047224 */ /* 0x004fe400078e02ff */
[----:B------:R-:W0:Y:S02]  /*00b0*/  LDC.64 R2, c[0x0][0x240] ;  /* 0x00009000ff027b82 */ /* 0x000e240000000a00 */
[----:B------:R-:W-:-:S04]  /*00c0*/  IMAD R10, R89, 0x2, R4 ;  /* 0x00000002590a7824 */ /* 0x000fc800078e0204 */
[----:B------:R-:W-:-:S04]  /*00d0*/  IMAD R12, R89, 0x2, R10 ;  /* 0x00000002590c7824 */ /* 0x000fc800078e020a */
[----:B------:R-:W-:-:S05]  /*00e0*/  IMAD R14, R89, 0x2, R12 ;  /* 0x00000002590e7824 */ /* 0x000fca00078e020c */
[----:B------:R-:W-:-:S05]  /*00f0*/  LEA R16, R89, R14, 0x1 ;  /* 0x0000000e59107211 */ /* 0x000fca00078e08ff */
[----:B------:R-:W-:-:S04]  /*0100*/  IMAD R18, R89, 0x2, R16 ;  /* 0x0000000259127824 */ /* 0x000fc800078e0210 */
[C---:B------:R-:W-:Y:S02]  /*0110*/  IMAD R20, R89.reuse, 0x2, R18 ;  /* 0x0000000259147824 */ /* 0x040fe400078e0212 */
[----:B-1----:R-:W-:Y:S02]  /*0120*/  IMAD.SHL.U32 R5, R0, 0x80, RZ ;  /* 0x0000008000057824 */ /* 0x002fe400078e00ff */
[----:B0-----:R-:W-:Y:S02]  /*0130*/  IMAD R0, R8, R2, RZ ;  /* 0x0000000208007224 */ /* 0x001fe400078e02ff */
[----:B------:R-:W-:Y:S01]  /*0140*/  IMAD R22, R89, 0x2, R20 ;  /* 0x0000000259167824 */ /* 0x000fe200078e0214 */
[----:B------:R-:W-:Y:S01]  /*0150*/  LOP3.LUT R5, R5, 0x7f, R9, 0xf8, !PT ;  /* 0x0000007f05057812 */ /* 0x000fe200078ef809 */
[----:B------:R-:W-:-:S04]  /*0160*/  IMAD.HI R90, R0, 0x2, RZ ;  /* 0x00000002005a7827 */ /* 0x000fc800078e02ff */
[----:B------:R-:W-:Y:S02]  /*0170*/  IMAD R2, R5, R3, RZ ;  /* 0x0000000305027224 */ /* 0x000fe400078e02ff */
[----:B------:R-:W-:Y:S02]  /*0180*/  IMAD.SHL.U32 R5, R0, 0x2, RZ ;  /* 0x0000000200057824 */ /* 0x000fe400078e00ff */
[C---:B------:R-:W-:Y:S02]  /*0190*/  IMAD.SHL.U32 R3, R2.reuse, 0x2, RZ ;  /* 0x0000000202037824 */ /* 0x040fe400078e00ff */
[----:B------:R-:W-:-:S03]  /*01a0*/  IMAD.HI R2, R2, 0x2, RZ ;  /* 0x0000000202027827 */ /* 0x000fc600078e02ff */
[----:B---3--:R-:W-:Y:S01]  /*01b0*/  IADD3 R5, P0, P1, R3, R6, R5 ;  /* 0x0000000603057210 */ /* 0x008fe2000791e005 */
[----:B------:R-:W-:-:S03]  /*01c0*/  IMAD R24, R89, 0x2, R22 ;  /* 0x0000000259187824 */ /* 0x000fc600078e0216 */
[----:B------:R-:W-:Y:S02]  /*01d0*/  IADD3.X R90, R2, R7, R90, P0, P1 ;  /* 0x00000007025a7210 */ /* 0x000fe400007e245a */
[-C--:B------:R-:W-:Y:S02]  /*01e0*/  LEA R2, P0, R4, R5.reuse, 0x1 ;  /* 0x0000000504027211 */ /* 0x080fe400078008ff */
[-C--:B------:R-:W-:Y:S02]  /*01f0*/  LEA R6, P1, R10, R5.reuse, 0x1 ;  /* 0x000000050a067211 */ /* 0x080fe400078208ff */
[-C--:B------:R-:W-:Y:S02]  /*0200*/  LEA.HI.X.SX32 R3, R4, R90.reuse, 0x1, P0 ;  /* 0x0000005a04037211 */ /* 0x080fe400000f0eff */
[----:B------:R-:W-:Y:S02]  /*0210*/  LEA R8, P0, R12, R5, 0x1 ;  /* 0x000000050c087211 */ /* 0x000fe400078008ff */
[-C--:B------:R-:W-:Y:S01]  /*0220*/  LEA.HI.X.SX32 R7, R10, R90.reuse, 0x1, P1 ;  /* 0x0000005a0a077211 */ /* 0x080fe200008f0eff */
[----:B------:R0:W2:Y:S01]  /*0230*/  LDG.E.U16 R91, desc[UR60][R2.64] ;  /* 0x0000003c025b7981 */ /* 0x0000a2000c1e1500 */
[----:B------:R-:W-:-:S02]  /*0240*/  LEA.HI.X.SX32 R9, R12, R90, 0x1, P0 ;  /* 0x0000005a0c097211 */ /* 0x000fc400000f0eff */
[CC--:B------:R-:W-:Y:S01]  /*0250*/  LEA R10, P0, R14.reuse, R5.reuse, 0x1 ;  /* 0x000000050e0a7211 */ /* 0x0c0fe200078008ff */
[----:B------:R1:W3:Y:S01]  /*0260*/  LDG.E.U16 R0, desc[UR60][R6.64] ;  /* 0x0000003c06007981 */ /* 0x0002e2000c1e1500 */
[C---:B------:R-:W-:Y:S02]  /*0270*/  LEA R26, R89.reuse, R24, 0x1 ;  /* 0x00000018591a7211 */ /* 0x040fe400078e08ff */
[----:B------:R-:W-:Y:S01]  /*0280*/  LEA.HI.X.SX32 R11, R14, R90, 0x1, P0 ;  /* 0x0000005a0e0b7211 */ /* 0x000fe200000f0eff */
[----:B------:R4:W5:Y:S01]  /*0290*/  LDG.E.U16 R19, desc[UR60][R8.64] ;  /* 0x0000003c08137981 */ /* 0x000962000c1e1500 */
[-C--:B------:R-:W-:Y:S01]  /*02a0*/  LEA R12, P1, R16, R5.reuse, 0x1 ;  /* 0x00000005100c7211 */ /* 0x080fe200078208ff */
[C---:B------:R-:W-:Y:S02]  /*02b0*/  IMAD R28, R89.reuse, 0x2, R26 ;  /* 0x00000002591c7824 */ /* 0x040fe400078e021a */
[----:B------:R4:W2:Y:S01]  /*02c0*/  LDG.E.U16 R17, desc[UR60][R10.64] ;  /* 0x0000003c0a117981 */ /* 0x0008a2000c1e1500 */
[----:B0-----:R-:W-:Y:S01]  /*02d0*/  LEA R2, P0, R18, R5, 0x1 ;  /* 0x0000000512027211 */ /* 0x001fe200078008ff */
[----:B------:R-:W-:-:S03]  /*02e0*/  IMAD R30, R89, 0x2, R28 ;  /* 0x00000002591e7824 */ /* 0x000fc600078e021c */
[-C--:B------:R-:W-:Y:S01]  /*02f0*/  LEA.HI.X.SX32 R3, R18, R90.reuse, 0x1, P0 ;  /* 0x0000005a12037211 */ /* 0x080fe200000f0eff */
[C---:B------:R-:W-:Y:S01]  /*0300*/  IMAD R32, R89.reuse, 0x2, R30 ;  /* 0x0000000259207824 */ /* 0x040fe200078e021e */
[----:B-1----:R-:W-:Y:S02]  /*0310*/  LEA R6, P0, R20, R5, 0x1 ;  /* 0x0000000514067211 */ /* 0x002fe400078008ff */
[-C--:B------:R-:W-:Y:S01]  /*0320*/  LEA.HI.X.SX32 R13, R16, R90.reuse, 0x1, P1 ;  /* 0x0000005a100d7211 */ /* 0x080fe200008f0eff */
[----:B------:R-:W-:Y:S01]  /*0330*/  IMAD R34, R89, 0x2, R32 ;  /* 0x0000000259227824 */ /* 0x000fe200078e0220 */
[----:B------:R-:W-:-:S03]  /*0340*/  LEA.HI.X.SX32 R7, R20, R90, 0x1, P0 ;  /* 0x0000005a14077211 */ /* 0x000fc600000f0eff */
[----:B------:R-:W2:Y:S01]  /*0350*/  LDG.E.U16 R55, desc[UR60][R12.64] ;  /* 0x0000003c0c377981 */ /* 0x000ea2000c1e1500 */
[C---:B------:R-:W-:Y:S02]  /*0360*/  LEA R36, R89.reuse, R34, 0x1 ;  /* 0x0000002259247211 */ /* 0x040fe400078e08ff */
[-C--:B----4-:R-:W-:Y:S02]  /*0370*/  LEA R8, P0, R22, R5.reuse, 0x1 ;  /* 0x0000000516087211 */ /* 0x090fe400078008ff */
[-C--:B------:R-:W-:Y:S01]  /*0380*/  LEA R14, P1, R24, R5.reuse, 0x1 ;  /* 0x00000005180e7211 */ /* 0x080fe200078208ff */
[C---:B------:R-:W-:Y:S01]  /*0390*/  IMAD R38, R89.reuse, 0x2, R36 ;  /* 0x0000000259267824 */ /* 0x040fe200078e0224 */
[----:B------:R0:W4:Y:S04]  /*03a0*/  LDG.E.U16 R13, desc[UR60][R2.64] ;  /* 0x0000003c020d7981 */ /* 0x000128000c1e1500 */
[----:B------:R1:W4:Y:S01]  /*03b0*/  LDG.E.U16 R12, desc[UR60][R6.64] ;  /* 0x0000003c060c7981 */ /* 0x000322000c1e1500 */
[----:B------:R-:W-:Y:S01]  /*03c0*/  LEA.HI.X.SX32 R9, R22, R90, 0x1, P0 ;  /* 0x0000005a16097211 */ /* 0x000fe200000f0eff */
[----:B------:R-:W-:Y:S01]  /*03d0*/  IMAD R40, R89, 0x2, R38 ;  /* 0x0000000259287824 */ /* 0x000fe200078e0226 */
[----:B------:R-:W-:-:S03]  /*03e0*/  LEA R10, P0, R26, R5, 0x1 ;  /* 0x000000051a0a7211 */ /* 0x000fc600078008ff */
[----:B------:R1:W4:Y:S01]  /*03f0*/  LDG.E.U16 R23, desc[UR60][R8.64] ;  /* 0x0000003c08177981 */ /* 0x000322000c1e1500 */
[----:B------:R-:W-:Y:S01]  /*0400*/  LEA.HI.X.SX32 R11, R26, R90, 0x1, P0 ;  /* 0x0000005a1a0b7211 */ /* 0x000fe200000f0eff */
[----:B------:R-:W-:Y:S01]  /*0410*/  IMAD R42, R89, 0x2, R40 ;  /* 0x00000002592a7824 */ /* 0x000fe200078e0228 */
[----:B0-----:R-:W-:-:S03]  /*0420*/  LEA R2, P0, R28, R5, 0x1 ;  /* 0x000000051c027211 */ /* 0x001fc600078008ff */
[----:B------:R0:W4:Y:S01]  /*0430*/  LDG.E.U16 R21, desc[UR60][R10.64] ;  /* 0x0000003c0a157981 */ /* 0x000122000c1e1500 */
[-C--:B------:R-:W-:Y:S02]  /*0440*/  LEA.HI.X.SX32 R3, R28, R90.reuse, 0x1, P0 ;  /* 0x0000005a1c037211 */ /* 0x080fe400000f0eff */
[-C--:B-1----:R-:W-:Y:S02]  /*0450*/  LEA R6, P0, R30, R5.reuse, 0x1 ;  /* 0x000000051e067211 */ /* 0x082fe400078008ff */
[-C--:B------:R-:W-:Y:S02]  /*0460*/  LEA.HI.X.SX32 R15, R24, R90.reuse, 0x1, P1 ;  /* 0x0000005a180f7211 */ /* 0x080fe400008f0eff */
[----:B------:R-:W-:Y:S02]  /*0470*/  LEA.HI.X.SX32 R7, R30, R90, 0x1, P0 ;  /* 0x0000005a1e077211 */ /* 0x000fe400000f0eff */
[----:B------:R-:W-:Y:S02]  /*0480*/  LEA R8, P0, R34, R5, 0x1 ;  /* 0x0000000522087211 */ /* 0x000fe400078008ff */
[----:B------:R-:W-:-:S02]  /*0490*/  LEA R44, R89, R42, 0x1 ;  /* 0x0000002a592c7211 */ /* 0x000fc400078e08ff */
[----:B------:R-:W-:Y:S02]  /*04a0*/  LEA.HI.X.SX32 R9, R34, R90, 0x1, P0 ;  /* 0x0000005a22097211 */ /* 0x000fe400000f0eff */
[----:B0-----:R-:W-:Y:S01]  /*04b0*/  LEA R10, P0, R36, R5, 0x1 ;  /* 0x00000005240a7211 */ /* 0x001fe200078008ff */
[----:B------:R-:W-:-:S03]  /*04c0*/  IMAD R46, R89, 0x2, R44 ;  /* 0x00000002592e7824 */ /* 0x000fc600078e022c */
[----:B------:R-:W-:Y:S01]  /*04d0*/  LEA.HI.X.SX32 R11, R36, R90, 0x1, P0 ;  /* 0x0000005a240b7211 */ /* 0x000fe200000f0eff */
[----:B------:R-:W-:-:S05]  /*04e0*/  IMAD R48, R89, 0x2, R46 ;  /* 0x0000000259307824 */ /* 0x000fca00078e022e */
[----:B------:R-:W-:-:S05]  /*04f0*/  LEA R58, R89, R48, 0x1 ;  /* 0x00000030593a7211 */ /* 0x000fca00078e08ff */
[----:B------:R-:W-:-:S04]  /*0500*/  IMAD R60, R89, 0x2, R58 ;  /* 0x00000002593c7824 */ /* 0x000fc800078e023a */
[----:B------:R-:W-:-:S04]  /*0510*/  IMAD R4, R89, 0x2, R60 ;  /* 0x0000000259047824 */ /* 0x000fc800078e023c */
[----:B------:R-:W-:-:S04]  /*0520*/  IMAD R62, R89, 0x2, R4 ;  /* 0x00000002593e7824 */ /* 0x000fc800078e0204 */
[----:B------:R-:W-:-:S05]  /*0530*/  IMAD R64, R89, 0x2, R62 ;  /* 0x0000000259407824 */ /* 0x000fca00078e023e */
[----:B------:R-:W-:-:S05]  /*0540*/  LEA R66, R89, R64, 0x1 ;  /* 0x0000004059427211 */ /* 0x000fca00078e08ff */
[----:B------:R-:W-:-:S04]  /*0550*/  IMAD R68, R89, 0x2, R66 ;  /* 0x0000000259447824 */ /* 0x000fc800078e0242 */
[----:B------:R-:W-:-:S04]  /*0560*/  IMAD R16, R89, 0x2, R68 ;  /* 0x0000000259107824 */ /* 0x000fc800078e0244 */
[----:B------:R-:W-:Y:S01]  /*0570*/  IMAD R18, R89, 0x2, R16 ;  /* 0x0000000259127824 */ /* 0x000fe200078e0210 */
[----:B---3--:R0:W-:Y:S04]  /*0580*/  STL [R1+0x2c], R0 ;  /* 0x00002c0001007387 */ /* 0x0081e80000100800 */
[----:B-----5:R1:W-:Y:S04]  /*0590*/  STL [R1+0x28], R19 ;  /* 0x0000281301007387 */ /* 0x0203e80000100800 */
[----:B--2---:R2:W-:Y:S04]  /*05a0*/  STL [R1+0x24], R17 ;  /* 0x0000241101007387 */ /* 0x0045e80000100800 */
[----:B0-----:R-:W3:Y:S04]  /*05b0*/  LDG.E.U16 R0, desc[UR60][R14.64] ;  /* 0x0000003c0e007981 */ /* 0x001ee8000c1e1500 */
[----:B-1----:R0:W5:Y:S04]  /*05c0*/  LDG.E.U16 R19, desc[UR60][R2.64] ;  /* 0x0000003c02137981 */ /* 0x002168000c1e1500 */
[----:B--2---:R1:W2:Y:S04]  /*05d0*/  LDG.E.U16 R17, desc[UR60][R6.64] ;  /* 0x0000003c06117981 */ /* 0x0042a8000c1e1500 */
[----:B------:R1:W3:Y:S04]  /*05e0*/  LDG.E.U16 R15, desc[UR60][R8.64] ;  /* 0x0000003c080f7981 */ /* 0x0002e8000c1e1500 */
[----:B------:R1:W3:Y:S01]  /*05f0*/  LDG.E.U16 R14, desc[UR60][R10.64] ;  /* 0x0000003c0a0e7981 */ /* 0x0002e2000c1e1500 */
[----:B0-----:R-:W-:-:S04]  /*0600*/  LEA R2, P0, R38, R5, 0x1 ;  /* 0x0000000526027211 */ /* 0x001fc800078008ff */
[----:B------:R-:W-:-:S06]  /*0610*/  LEA.HI.X.SX32 R3, R38, R90, 0x1, P0 ;  /* 0x0000005a26037211 */ /* 0x000fcc00000f0eff */
[----:B------:R-:W3:Y:S01]  /*0620*/  LDG.E.U16 R3, desc[UR60][R2.64] ;  /* 0x0000003c02037981 */ /* 0x000ee2000c1e1500 */
[----:B------:R-:W-:-:S05]  /*0630*/  IMAD R70, R89, 0x2, R18 ;  /* 0x0000000259467824 */ /* 0x000fca00078e0212 */
[----:B------:R-:W-:-:S05]  /*0640*/  LEA R54, R89, R70, 0x1 ;  /* 0x0000004659367211 */ /* 0x000fca00078e08ff */
[----:B------:R-:W-:-:S04]  /*0650*/  IMAD R20, R89, 0x2, R54 ;  /* 0x0000000259147824 */ /* 0x000fc800078e0236 */
[----:B------:R-:W-:-:S04]  /*0660*/  IMAD R22, R89, 0x2, R20 ;  /* 0x0000000259167824 */ /* 0x000fc800078e0214 */
[----:B------:R-:W-:-:S04]  /*0670*/  IMAD R24, R89, 0x2, R22 ;  /* 0x0000000259187824 */ /* 0x000fc800078e0216 */
[----:B------:R-:W-:-:S05]  /*0680*/  IMAD R73, R89, 0x2, R24 ;  /* 0x0000000259497824 */ /* 0x000fca00078e0218 */
[----:B------:R-:W-:-:S05]  /*0690*/  LEA R26, R89, R73, 0x1 ;  /* 0x00000049591a7211 */ /* 0x000fca00078e08ff */
[----:B------:R-:W-:Y:S01]  /*06a0*/  IMAD R28, R89, 0x2, R26 ;  /* 0x00000002591c7824 */ /* 0x000fe200078e021a */
[----:B------:R-:W-:-:S03]  /*06b0*/  LEA R56, P1, R32, R5, 0x1 ;  /* 0x0000000520387211 */ /* 0x000fc600078208ff */
[----:B------:R-:W-:Y:S01]  /*06c0*/  IMAD R30, R89, 0x2, R28 ;  /* 0x00000002591e7824 */ /* 0x000fe200078e021c */
[----:B------:R-:W-:-:S03]  /*06d0*/  LEA.HI.X.SX32 R57, R32, R90, 0x1, P1 ;  /* 0x0000005a20397211 */ /* 0x000fc600008f0eff */
[C---:B------:R-:W-:Y:S01]  /*06e0*/  IMAD R50, R89.reuse, 0x2, R30 ;  /* 0x0000000259327824 */ /* 0x040fe200078e021e */
[----:B----4-:R-:W-:Y:S03]  /*06f0*/  STL [R1+0x20], R13 ;  /* 0x0000200d01007387 */ /* 0x010fe60000100800 */
[C---:B------:R-:W-:Y:S01]  /*0700*/  IMAD R32, R89.reuse, 0x2, R50 ;  /* 0x0000000259207824 */ /* 0x040fe200078e0232 */
[----:B-1----:R-:W-:Y:S01]  /*0710*/  LEA R6, P0, R42, R5, 0x1 ;  /* 0x000000052a067211 */ /* 0x002fe200078008ff */
[----:B------:R-:W4:Y:S03]  /*0720*/  LDG.E.U16 R56, desc[UR60][R56.64] ;  /* 0x0000003c38387981 */ /* 0x000f26000c1e1500 */
[----:B------:R-:W-:-:S05]  /*0730*/  LEA R34, R89, R32, 0x1 ;  /* 0x0000002059227211 */ /* 0x000fca00078e08ff */
[C---:B------:R-:W-:Y:S01]  /*0740*/  IMAD R36, R89.reuse, 0x2, R34 ;  /* 0x0000000259247824 */ /* 0x040fe200078e0222 */
[----:B------:R0:W-:Y:S03]  /*0750*/  STL [R1+0x1c], R12 ;  /* 0x00001c0c01007387 */ /* 0x0001e60000100800 */
[----:B------:R-:W-:-:S04]  /*0760*/  IMAD R51, R89, 0x2, R36 ;  /* 0x0000000259337824 */ /* 0x000fc800078e0224 */
[----:B------:R-:W-:Y:S01]  /*0770*/  IMAD R38, R89, 0x2, R51 ;  /* 0x0000000259267824 */ /* 0x000fe200078e0233 */
[----:B0-----:R-:W-:-:S04]  /*0780*/  LEA R12, P1, R40, R5, 0x1 ;  /* 0x00000005280c7211 */ /* 0x001fc800078208ff */
[-C--:B------:R-:W-:Y:S01]  /*0790*/  LEA.HI.X.SX32 R13, R40, R90.reuse, 0x1, P1 ;  /* 0x0000005a280d7211 */ /* 0x080fe200008f0eff */
[----:B------:R-:W-:Y:S01]  /*07a0*/  IMAD R40, R89, 0x2, R38 ;  /* 0x0000000259287824 */ /* 0x000fe200078e0226 */
[----:B------:R-:W-:-:S03]  /*07b0*/  LEA.HI.X.SX32 R7, R42, R90, 0x1, P0 ;  /* 0x0000005a2a077211 */ /* 0x000fc600000f0eff */
[----:B------:R0:W4:Y:S01]  /*07c0*/  LDG.E.U16 R72, desc[UR60][R12.64] ;  /* 0x0000003c0c487981 */ /* 0x000122000c1e1500 */
[C---:B------:R-:W-:Y:S02]  /*07d0*/  LEA R76, R89.reuse, R40, 0x1 ;  /* 0x00000028594c7211 */ /* 0x040fe400078e08ff */
[----:B------:R-:W-:Y:S01]  /*07e0*/  LEA R8, P0, R44, R5, 0x1 ;  /* 0x000000052c087211 */ /* 0x000fe200078008ff */
[----:B------:R1:W4:Y:S02]  /*07f0*/  LDG.E.U16 R252, desc[UR60][R6.64] ;  /* 0x0000003c06fc7981 */ /* 0x000324000c1e1500 */
[----:B------:R-:W-:-:S04]  /*0800*/  IMAD R52, R89, 0x2, R76 ;  /* 0x0000000259347824 */ /* 0x000fc800078e024c */
[----:B------:R-:W-:Y:S01]  /*0810*/  IMAD R78, R89, 0x2, R52 ;  /* 0x00000002594e7824 */ /* 0x000fe200078e0234 */
[----:B------:R-:W-:-:S03]  /*0820*/  LEA.HI.X.SX32 R9, R44, R90, 0x1, P0 ;  /* 0x0000005a2c097211 */ /* 0x000fc600000f0eff */
[C---:B------:R-:W-:Y:S01]  /*0830*/  IMAD R80, R89.reuse, 0x2, R78 ;  /* 0x0000000259507824 */ /* 0x040fe200078e024e */
[CC--:B------:R-:W-:Y:S01]  /*0840*/  LEA R10, P0, R46.reuse, R5.reuse, 0x1 ;  /* 0x000000052e0a7211 */ /* 0x0c0fe200078008ff */
[----:B------:R1:W4:Y:S02]  /*0850*/  LDG.E.U16 R251, desc[UR60][R8.64] ;  /* 0x0000003c08fb7981 */ /* 0x000324000c1e1500 */
[C---:B------:R-:W-:Y:S01]  /*0860*/  IMAD R82, R89.reuse, 0x2, R80 ;  /* 0x0000000259527824 */ /* 0x040fe200078e0250 */
[----:B------:R-:W-:Y:S02]  /*0870*/  LEA.HI.X.SX32 R11, R46, R90, 0x1, P0 ;  /* 0x0000005a2e0b7211 */ /* 0x000fe400000f0eff */
[C---:B0-----:R-:W-:Y:S02]  /*0880*/  LEA R12, P0, R58.reuse, R5, 0x1 ;  /* 0x000000053a0c7211 */ /* 0x041fe400078008ff */
[----:B------:R-:W-:Y:S01]  /*0890*/  LEA R2, R89, R82, 0x1 ;  /* 0x0000005259027211 */ /* 0x000fe200078e08ff */
[----:B------:R-:W-:Y:S01]  /*08a0*/  STL [R1+0x18], R23 ;  /* 0x0000181701007387 */ /* 0x000fe20000100800 */
[----:B------:R-:W-:-:S02]  /*08b0*/  LEA.HI.X.SX32 R13, R58, R90, 0x1, P0 ;  /* 0x0000005a3a0d7211 */ /* 0x000fc400000f0eff */
[-C--:B-1----:R-:W-:Y:S01]  /*08c0*/  LEA R6, P0, R60, R5.reuse, 0x1 ;  /* 0x000000053c067211 */ /* 0x082fe200078008ff */
[C---:B------:R-:W-:Y:S01]  /*08d0*/  IMAD R58, R89.reuse, 0x2, R2 ;  /* 0x00000002593a7824 */ /* 0x040fe200078e0202 */
[-C--:B------:R-:W-:Y:S01]  /*08e0*/  LEA R74, P1, R48, R5.reuse, 0x1 ;  /* 0x00000005304a7211 */ /* 0x080fe200078208ff */
[----:B------:R-:W-:Y:S01]  /*08f0*/  STL [R1+0x14], R21 ;  /* 0x0000141501007387 */ /* 0x000fe20000100800 */
[-C--:B------:R-:W-:Y:S01]  /*0900*/  LEA.HI.X.SX32 R7, R60, R90.reuse, 0x1, P0 ;  /* 0x0000005a3c077211 */ /* 0x080fe200000f0eff */
[C---:B------:R-:W-:Y:S01]  /*0910*/  IMAD R60, R89.reuse, 0x2, R58 ;  /* 0x00000002593c7824 */ /* 0x040fe200078e023a */
[CC--:B------:R-:W-:Y:S01]  /*0920*/  LEA R8, P0, R4.reuse, R5.reuse, 0x1 ;  /* 0x0000000504087211 */ /* 0x0c0fe200078008ff */
[----:B------:R0:W4:Y:S03]  /*0930*/  LDG.E.U16 R250, desc[UR60][R10.64] ;  /* 0x0000003c0afa7981 */ /* 0x000126000c1e1500 */
[-C--:B------:R-:W-:Y:S01]  /*0940*/  LEA.HI.X.SX32 R9, R4, R90.reuse, 0x1, P0 ;  /* 0x0000005a04097211 */ /* 0x080fe200000f0eff */
[C---:B------:R-:W-:Y:S01]  /*0950*/  IMAD R4, R89.reuse, 0x2, R60 ;  /* 0x0000000259047824 */ /* 0x040fe200078e023c */
[-C--:B------:R-:W-:Y:S01]  /*0960*/  LEA.HI.X.SX32 R75, R48, R90.reuse, 0x1, P1 ;  /* 0x0000005a304b7211 */ /* 0x080fe200008f0eff */
[----:B------:R-:W4:Y:S02]  /*0970*/  LDG.E.U16 R249, desc[UR60][R12.64] ;  /* 0x0000003c0cf97981 */ /* 0x000f24000c1e1500 */
[C---:B------:R-:W-:Y:S01]  /*0980*/  IMAD R46, R89.reuse, 0x2, R4 ;  /* 0x00000002592e7824 */ /* 0x040fe200078e0204 */
[C---:B0-----:R-:W-:Y:S01]  /*0990*/  LEA R10, P1, R62.reuse, R5, 0x1 ;  /* 0x000000053e0a7211 */ /* 0x041fe200078208ff */
[----:B------:R-:W4:Y:S03]  /*09a0*/  LDG.E.U16 R247, desc[UR60][R8.64] ;  /* 0x0000003c08f77981 */ /* 0x000f26000c1e1500 */
[----:B------:R-:W-:Y:S01]  /*09b0*/  LEA.HI.X.SX32 R11, R62, R90, 0x1, P1 ;  /* 0x0000005a3e0b7211 */ /* 0x000fe200008f0eff */
[----:B------:R0:W4:Y:S01]  /*09c0*/  LDG.E.U16 R248, desc[UR60][R6.64] ;  /* 0x0000003c06f87981 */ /* 0x000122000c1e1500 */
[----:B------:R-:W-:-:S03]  /*09d0*/  LEA R62, R89, R46, 0x1 ;  /* 0x0000002e593e7211 */ /* 0x000fc600078e08ff */
[----:B------:R-:W4:Y:S01]  /*09e0*/  LDG.E.U16 R74, desc[UR60][R74.64] ;  /* 0x0000003c4a4a7981 */ /* 0x000f22000c1e1500 */
[----:B0-----:R-:W-:-:S03]  /*09f0*/  LEA R6, P1, R16, R5, 0x1 ;  /* 0x0000000510067211 */ /* 0x001fc600078208ff */
[----:B------:R0:W4:Y:S01]  /*0a00*/  LDG.E.U16 R75, desc[UR60][R10.64] ;  /* 0x0000003c0a4b7981 */ /* 0x000122000c1e1500 */
[----:B------:R-:W-:-:S06]  /*0a10*/  LEA.HI.X.SX32 R7, R16, R90, 0x1, P1 ;  /* 0x0000005a10077211 */ /* 0x000fcc00008f0eff */
[----:B------:R-:W4:Y:S04]  /*0a20*/  LDG.E.U16 R7, desc[UR60][R6.64] ;  /* 0x0000003c06077981 */ /* 0x000f28000c1e1500 */
[----:B-----5:R-:W-:Y:S04]  /*0a30*/  STL [R1+0x10], R19 ;  /* 0x0000101301007387 */ /* 0x020fe80000100800 */
[----:B--2---:R-:W-:Y:S04]  /*0a40*/  STL [R1+0xc], R17 ;  /* 0x00000c1101007387 */ /* 0x004fe80000100800 */
[----:B---3--:R-:W-:Y:S04]  /*0a50*/  STL [R1+0x8], R15 ;  /* 0x0000080f01007387 */ /* 0x008fe80000100800 */
[----:B------:R1:W-:Y:S02]  /*0a60*/  STL [R1+0x4], R14 ;  /* 0x0000040e01007387 */ /* 0x0003e40000100800 */
[----:B-1----:R-:W-:-:S04]  /*0a70*/  LEA R14, P0, R64, R5, 0x1 ;  /* 0x00000005400e7211 */ /* 0x002fc800078008ff */
[----:B------:R-:W-:Y:S01]  /*0a80*/  LEA.HI.X.SX32 R15, R64, R90, 0x1, P0 ;  /* 0x0000005a400f7211 */ /* 0x000fe200000f0eff */
[----:B------:R-:W-:Y:S01]  /*0a90*/  IMAD R64, R89, 0x2, R62 ;  /* 0x0000000259407824 */ /* 0x000fe200078e023e */
[----:B------:R-:W-:-:S03]  /*0aa0*/  LEA R244, P0, R66, R5, 0x1 ;  /* 0x0000000542f47211 */ /* 0x000fc600078008ff */
[----:B------:R1:W2:Y:S01]  /*0ab0*/  LDG.E.U16 R246, desc[UR60][R14.64] ;  /* 0x0000003c0ef67981 */ /* 0x0002a2000c1e1500 */
[----:B------:R-:W-:Y:S01]  /*0ac0*/  LEA.HI.X.SX32 R245, R66, R90, 0x1, P0 ;  /* 0x0000005a42f57211 */ /* 0x000fe200000f0eff */
[----:B------:R-:W-:Y:S01]  /*0ad0*/  IMAD R66, R89, 0x2, R64 ;  /* 0x0000000259427824 */ /* 0x000fe200078e0240 */
[----:B------:R-:W-:-:S03]  /*0ae0*/  LEA R12, P0, R68, R5, 0x1 ;  /* 0x00000005440c7211 */ /* 0x000fc600078008ff */
[C---:B------:R-:W-:Y:S01]  /*0af0*/  IMAD R47, R89.reuse, 0x2, R66 ;  /* 0x00000002592f7824 */ /* 0x040fe200078e0242 */
[----:B------:R-:W-:Y:S01]  /*0b00*/  LEA.HI.X.SX32 R13, R68, R90, 0x1, P0 ;  /* 0x0000005a440d7211 */ /* 0x000fe200000f0eff */
[----:B------:R3:W-:Y:S02]  /*0b10*/  STL [R1], R3 ;  /* 0x0000000301007387 */ /* 0x0007e40000100800 */
[C---:B------:R-:W-:Y:S01]  /*0b20*/  IMAD R68, R89.reuse, 0x2, R47 ;  /* 0x0000000259447824 */ /* 0x040fe200078e022f */
[C---:B------:R-:W-:Y:S01]  /*0b30*/  LEA R8, P0, R18.reuse, R5, 0x1 ;  /* 0x0000000512087211 */ /* 0x040fe200078008ff */
[----:B------:R5:W2:Y:S03]  /*0b40*/  LDG.E.U16 R243, desc[UR60][R12.64] ;  /* 0x0000003c0cf37981 */ /* 0x000aa6000c1e1500 */
[----:B------:R-:W-:Y:S01]  /*0b50*/  LEA R84, R89, R68, 0x1 ;  /* 0x0000004459547211 */ /* 0x000fe200078e08ff */
[----:B------:R-:W4:Y:S01]  /*0b60*/  S2R R186, SR_CgaCtaId ;  /* 0x0000000000ba7919 */ /* 0x000f220000008800 */
[----:B------:R-:W-:-:S03]  /*0b70*/  LEA.HI.X.SX32 R9, R18, R90, 0x1, P0 ;  /* 0x0000005a12097211 */ /* 0x000fc600000f0eff */
[C---:B------:R-:W-:Y:S01]  /*0b80*/  IMAD R86, R89.reuse, 0x2, R84 ;  /* 0x0000000259567824 */ /* 0x040fe200078e0254 */
[-C--:B0-----:R-:W-:Y:S01]  /*0b90*/  LEA R10, P0, R70, R5.reuse, 0x1 ;  /* 0x00000005460a7211 */ /* 0x081fe200078008ff */
[----:B------:R0:W2:Y:S01]  /*0ba0*/  LDG.E.U16 R242, desc[UR60][R8.64] ;  /* 0x0000003c08f27981 */ /* 0x0000a2000c1e1500 */
[-C--:B-1----:R-:W-:Y:S01]  /*0bb0*/  LEA R14, P1, R20, R5.reuse, 0x1 ;  /* 0x00000005140e7211 */ /* 0x082fe200078208ff */
[C---:B------:R-:W-:Y:S01]  /*0bc0*/  IMAD R48, R89.reuse, 0x2, R86 ;  /* 0x0000000259307824 */ /* 0x040fe200078e0256 */
[-C--:B------:R-:W-:Y:S01]  /*0bd0*/  LEA.HI.X.SX32 R11, R70, R90.reuse, 0x1, P0 ;  /* 0x0000005a460b7211 */ /* 0x080fe200000f0eff */
[----:B------:R-:W2:Y:S01]  /*0be0*/  LDG.E.U16 R244, desc[UR60][R244.64] ;  /* 0x0000003cf4f47981 */ /* 0x000ea2000c1e1500 */
[-C--:B------:R-:W-:Y:S01]  /*0bf0*/  LEA.HI.X.SX32 R15, R20, R90.reuse, 0x1, P1 ;  /* 0x0000005a140f7211 */ /* 0x080fe200008f0eff */
[C---:B------:R-:W-:Y:S01]  /*0c00*/  IMAD R20, R89.reuse, 0x2, R48 ;  /* 0x0000000259147824 */ /* 0x040fe200078e0230 */
[CC--:B-----5:R-:W-:Y:S01]  /*0c10*/  LEA R12, P0, R22.reuse, R5.reuse, 0x1 ;  /* 0x00000005160c7211 */ /* 0x0e0fe200078008ff */
[----:B------:R-:W5:Y:S03]  /*0c20*/  LDG.E.U16 R241, desc[UR60][R10.64] ;  /* 0x0000003c0af17981 */ /* 0x000f66000c1e1500 */
[----:B------:R-:W-:Y:S01]  /*0c30*/  LEA.HI.X.SX32 R13, R22, R90, 0x1, P0 ;  /* 0x0000005a160d7211 */ /* 0x000fe200000f0eff */
[C---:B------:R-:W-:Y:S01]  /*0c40*/  IMAD R22, R89.reuse, 0x2, R20 ;  /* 0x0000000259167824 */ /* 0x040fe200078e0214 */
[-C--:B------:R-:W-:Y:S01]  /*0c50*/  LEA R16, P0, R24, R5.reuse, 0x1 ;  /* 0x0000000518107211 */ /* 0x080fe200078008ff */
[----:B---3--:R1:W3:Y:S03]  /*0c60*/  LDG.E.U16 R3, desc[UR60][R14.64] ;  /* 0x0000003c0e037981 */ /* 0x0082e6000c1e1500 */
[----:B------:R-:W-:Y:S01]  /*0c70*/  LEA R70, R89, R22, 0x1 ;  /* 0x0000001659467211 */ /* 0x000fe200078e08ff */
[----:B------:R1:W5:Y:S01]  /*0c80*/  LDG.E.U16 R240, desc[UR60][R12.64] ;  /* 0x0000003c0cf07981 */ /* 0x000362000c1e1500 */
[----:B------:R-:W-:-:S03]  /*0c90*/  LEA R18, P1, R26, R5, 0x1 ;  /* 0x000000051a127211 */ /* 0x000fc600078208ff */
[----:B------:R-:W-:Y:S01]  /*0ca0*/  IMAD R49, R89, 0x2, R70 ;  /* 0x0000000259317824 */ /* 0x000fe200078e0246 */
[----:B------:R-:W-:-:S03]  /*0cb0*/  LEA.HI.X.SX32 R17, R24, R90, 0x1, P0 ;  /* 0x0000005a18117211 */ /* 0x000fc600000f0eff */
[C---:B------:R-:W-:Y:S01]  /*0cc0*/  IMAD R24, R89.reuse, 0x2, R49 ;  /* 0x0000000259187824 */ /* 0x040fe200078e0231 */
[-C--:B------:R-:W-:Y:S01]  /*0cd0*/  LEA.HI.X.SX32 R19, R26, R90.reuse, 0x1, P1 ;  /* 0x0000005a1a137211 */ /* 0x080fe200008f0eff */
[----:B------:R1:W5:Y:S01]  /*0ce0*/  LDG.E.U16 R239, desc[UR60][R16.64] ;  /* 0x0000003c10ef7981 */ /* 0x000362000c1e1500 */
[-C--:B0-----:R-:W-:Y:S01]  /*0cf0*/  LEA R8, P0, R28, R5.reuse, 0x1 ;  /* 0x000000051c087211 */ /* 0x081fe200078008ff */
[C---:B------:R-:W-:Y:S01]  /*0d00*/  IMAD R26, R89.reuse, 0x2, R24 ;  /* 0x00000002591a7824 */ /* 0x040fe200078e0218 */
[-C--:B-1----:R-:W-:Y:S01]  /*0d10*/  LEA R14, P1, R32, R5.reuse, 0x1 ;  /* 0x00000005200e7211 */ /* 0x082fe200078208ff */
[----:B------:R-:W2:Y:S01]  /*0d20*/  LDG.E.U16 R53, desc[UR60][R18.64] ;  /* 0x0000003c12357981 */ /* 0x000ea2000c1e1500 */
[-C--:B------:R-:W-:Y:S01]  /*0d30*/  LEA.HI.X.SX32 R9, R28, R90.reuse, 0x1, P0 ;  /* 0x0000005a1c097211 */ /* 0x080fe200000f0eff */
[C---:B------:R-:W-:Y:S01]  /*0d40*/  IMAD R28, R89.reuse, 0x2, R26 ;  /* 0x00000002591c7824 */ /* 0x040fe200078e021a */
[----:B------:R-:W-:Y:S02]  /*0d50*/  LEA R10, P0, R30, R5, 0x1 ;  /* 0x000000051e0a7211 */ /* 0x000fe400078008ff */
[----:B------:R-:W-:Y:S01]  /*0d60*/  LEA.HI.X.SX32 R15, R32, R90, 0x1, P1 ;  /* 0x0000005a200f7211 */ /* 0x000fe200008f0eff */
[----:B------:R0:W5:Y:S01]  /*0d70*/  LDG.E.U16 R238, desc[UR60][R8.64] ;  /* 0x0000003c08ee7981 */ /* 0x000162000c1e1500 */
[----:B------:R-:W-:-:S02]  /*0d80*/  LEA R42, R89, R28, 0x1 ;  /* 0x0000001c592a7211 */ /* 0x000fc400078e08ff */
[-C--:B------:R-:W-:Y:S01]  /*0d90*/  LEA.HI.X.SX32 R11, R30, R90.reuse, 0x1, P0 ;  /* 0x0000005a1e0b7211 */ /* 0x080fe200000f0eff */
[----:B------:R-:W5:Y:S02]  /*0da0*/  LDG.E.U16 R59, desc[UR60][R14.64] ;  /* 0x0000003c0e3b7981 */ /* 0x000f64000c1e1500 */
[C---:B------:R-:W-:Y:S01]  /*0db0*/  IMAD R30, R89.reuse, 0x2, R42 ;  /* 0x00000002591e7824 */ /* 0x040fe200078e022a */
[C---:B------:R-:W-:Y:S01]  /*0dc0*/  LEA R12, P0, R34.reuse, R5, 0x1 ;  /* 0x00000005220c7211 */ /* 0x040fe200078008ff */
[----:B------:R1:W5:Y:S02]  /*0dd0*/  LDG.E.U16 R237, desc[UR60][R10.64] ;  /* 0x0000003c0aed7981 */ /* 0x000364000c1e1500 */
[----:B------:R-:W-:Y:S01]  /*0de0*/  IMAD R32, R89, 0x2, R30 ;  /* 0x0000000259207824 */ /* 0x000fe200078e021e */
[----:B------:R-:W-:-:S03]  /*0df0*/  LEA.HI.X.SX32 R13, R34, R90, 0x1, P0 ;  /* 0x0000005a220d7211 */ /* 0x000fc600000f0eff */
[C---:B------:R-:W-:Y:S01]  /*0e00*/  IMAD R88, R89.reuse, 0x2, R32 ;  /* 0x0000000259587824 */ /* 0x040fe200078e0220 */
[C---:B------:R-:W-:Y:S01]  /*0e10*/  LEA R16, P0, R36.reuse, R5, 0x1 ;  /* 0x0000000524107211 */ /* 0x040fe200078008ff */
[----:B------:R1:W5:Y:S02]  /*0e20*/  LDG.E.U16 R236, desc[UR60][R12.64] ;  /* 0x0000003c0cec7981 */ /* 0x000364000c1e1500 */
[----:B------:R-:W-:Y:S01]  /*0e30*/  IMAD R43, R89, 0x2, R88 ;  /* 0x00000002592b7824 */ /* 0x000fe200078e0258 */
[----:B------:R-:W-:-:S04]  /*0e40*/  LEA.HI.X.SX32 R17, R36, R90, 0x1, P0 ;  /* 0x0000005a24117211 */ /* 0x000fc800000f0eff */
[----:B------:R-:W-:Y:S01]  /*0e50*/  LEA R36, R89, R43, 0x1 ;  /* 0x0000002b59247211 */ /* 0x000fe200078e08ff */
[----:B------:R1:W5:Y:S01]  /*0e60*/  LDG.E.U16 R235, desc[UR60][R16.64] ;  /* 0x0000003c10eb7981 */ /* 0x000362000c1e1500 */
[----:B0-----:R-:W-:-:S03]  /*0e70*/  LEA R8, P0, R40, R5, 0x1 ;  /* 0x0000000528087211 */ /* 0x001fc600078008ff */
[----:B------:R-:W-:Y:S01]  /*0e80*/  IMAD R94, R89, 0x2, R36 ;  /* 0x00000002595e7824 */ /* 0x000fe200078e0224 */
[----:B------:R-:W-:-:S03]  /*0e90*/  LEA.HI.X.SX32 R9, R40, R90, 0x1, P0 ;  /* 0x0000005a28097211 */ /* 0x000fc600000f0eff */
[C---:B------:R-:W-:Y:S01]  /*0ea0*/  IMAD R96, R89.reuse, 0x2, R94 ;  /* 0x0000000259607824 */ /* 0x040fe200078e025e */
[-C--:B------:R-:W-:Y:S01]  /*0eb0*/  LEA R18, P1, R38, R5.reuse, 0x1 ;  /* 0x0000000526127211 */ /* 0x080fe200078208ff */
[----:B------:R0:W5:Y:S01]  /*0ec0*/  LDG.E.U16 R234, desc[UR60][R8.64] ;  /* 0x0000003c08ea7981 */ /* 0x000162000c1e1500 */
[-C--:B-1----:R-:W-:Y:S01]  /*0ed0*/  LEA R10, P0, R76, R5.reuse, 0x1 ;  /* 0x000000054c0a7211 */ /* 0x082fe200078008ff */
[C---:B------:R-:W-:Y:S01]  /*0ee0*/  IMAD R44, R89.reuse, 0x2, R96 ;  /* 0x00000002592c7824 */ /* 0x040fe200078e0260 */
[-C--:B------:R-:W-:Y:S02]  /*0ef0*/  LEA.HI.X.SX32 R19, R38, R90.reuse, 0x1, P1 ;  /* 0x0000005a26137211 */ /* 0x080fe400008f0eff */
[----:B------:R-:W-:Y:S01]  /*0f00*/  LEA.HI.X.SX32 R11, R76, R90, 0x1, P0 ;  /* 0x0000005a4c0b7211 */ /* 0x000fe200000f0eff */
[----:B------:R-:W-:Y:S01]  /*0f10*/  IMAD R76, R89, 0x2, R44 ;  /* 0x00000002594c7824 */ /* 0x000fe200078e022c */
[-C--:B------:R-:W-:Y:S01]  /*0f20*/  LEA R14, P1, R78, R5.reuse, 0x1 ;  /* 0x000000054e0e7211 */ /* 0x080fe200078208ff */
[----:B------:R-:W5:Y:S01]  /*0f30*/  LDG.E.U16 R6, desc[UR60][R18.64] ;  /* 0x0000003c12067981 */ /* 0x000f62000c1e1500 */
[----:B------:R-:W-:-:S02]  /*0f40*/  LEA R12, P0, R80, R5, 0x1 ;  /* 0x00000005500c7211 */ /* 0x000fc400078008ff */
[----:B------:R-:W-:Y:S01]  /*0f50*/  LEA.HI.X.SX32 R15, R78, R90, 0x1, P1 ;  /* 0x0000005a4e0f7211 */ /* 0x000fe200008f0eff */
[----:B------:R1:W5:Y:S01]  /*0f60*/  LDG.E.U16 R233, desc[UR60][R10.64] ;  /* 0x0000003c0ae97981 */ /* 0x000362000c1e1500 */
[C---:B------:R-:W-:Y:S02]  /*0f70*/  LEA R78, R89.reuse, R76, 0x1 ;  /* 0x0000004c594e7211 */ /* 0x040fe400078e08ff */
[-C--:B------:R-:W-:Y:S01]  /*0f80*/  LEA.HI.X.SX32 R13, R80, R90.reuse, 0x1, P0 ;  /* 0x0000005a500d7211 */ /* 0x080fe200000f0eff */
[----:B------:R1:W5:Y:S02]  /*0f90*/  LDG.E.U16 R57, desc[UR60][R14.64] ;  /* 0x0000003c0e397981 */ /* 0x000364000c1e1500 */
[C---:B------:R-:W-:Y:S01]  /*0fa0*/  IMAD R80, R89.reuse, 0x2, R78 ;  /* 0x0000000259507824 */ /* 0x040fe200078e024e */
[C---:B------:R-:W-:Y:S01]  /*0fb0*/  LEA R16, P0, R82.reuse, R5, 0x1 ;  /* 0x0000000552107211 */ /* 0x040fe200078008ff */
[----:B------:R1:W5:Y:S02]  /*0fc0*/  LDG.E.U16 R232, desc[UR60][R12.64] ;  /* 0x0000003c0ce87981 */ /* 0x000364000c1e1500 */
[----:B------:R-:W-:Y:S01]  /*0fd0*/  IMAD R45, R89, 0x2, R80 ;  /* 0x00000002592d7824 */ /* 0x000fe200078e0250 */
[----:B------:R-:W-:-:S02]  /*0fe0*/  LEA.HI.X.SX32 R17, R82, R90, 0x1, P0 ;  /* 0x0000005a52117211 */ /* 0x000fc400000f0eff */
[-C--:B0-----:R-:W-:Y:S01]  /*0ff0*/  LEA R8, P0, R60, R5.reuse, 0x1 ;  /* 0x000000053c087211 */ /* 0x081fe200078008ff */
[C---:B------:R-:W-:Y:S01]  /*1000*/  IMAD R82, R89.reuse, 0x2, R45 ;  /* 0x0000000259527824 */ /* 0x040fe200078e022d */
[-C--:B------:R-:W-:Y:S01]  /*1010*/  LEA R92, P1, R58, R5.reuse, 0x1 ;  /* 0x000000053a5c7211 */ /* 0x080fe200078208ff */
[----:B------:R0:W5:Y:S01]  /*1020*/  LDG.E.U16 R231, desc[UR60][R16.64] ;  /* 0x0000003c10e77981 */ /* 0x000162000c1e1500 */
[-C--:B------:R-:W-:Y:S01]  /*1030*/  LEA.HI.X.SX32 R9, R60, R90.reuse, 0x1, P0 ;  /* 0x0000005a3c097211 */ /* 0x080fe200000f0eff */
[C---:B------:R-:W-:Y:S01]  /*1040*/  IMAD R60, R89.reuse, 0x2, R82 ;  /* 0x00000002593c7824 */ /* 0x040fe200078e0252 */
[----:B------:R-:W-:Y:S02]  /*1050*/  LEA.HI.X.SX32 R93, R58, R90, 0x1, P1 ;  /* 0x0000005a3a5d7211 */ /* 0x000fe400008f0eff */
[----:B-1----:R-:W-:Y:S01]  /*1060*/  LEA R10, P0, R4, R5, 0x1 ;  /* 0x00000005040a7211 */ /* 0x002fe200078008ff */
[----:B------:R1:W5:Y:S01]  /*1070*/  LDG.E.U16 R230, desc[UR60][R8.64] ;  /* 0x0000003c08e67981 */ /* 0x000362000c1e1500 */
[----:B------:R-:W-:-:S02]  /*1080*/  LEA R98, R89, R60, 0x1 ;  /* 0x0000003c59627211 */ /* 0x000fc400078e08ff */
[-C--:B------:R-:W-:Y:S01]  /*1090*/  LEA R14, P1, R62, R5.reuse, 0x1 ;  /* 0x000000053e0e7211 */ /* 0x080fe200078208ff */
[----:B------:R-:W5:Y:S02]  /*10a0*/  LDG.E.U16 R92, desc[UR60][R92.64] ;  /* 0x0000003c5c5c7981 */ /* 0x000f64000c1e1500 */
[C---:B------:R-:W-:Y:S01]  /*10b0*/  IMAD R38, R89.reuse, 0x2, R98 ;  /* 0x0000000259267824 */ /* 0x040fe200078e0262 */
[-C--:B------:R-:W-:Y:S02]  /*10c0*/  LEA.HI.X.SX32 R11, R4, R90.reuse, 0x1, P0 ;  /* 0x0000005a040b7211 */ /* 0x080fe400000f0eff */
[-C--:B------:R-:W-:Y:S01]  /*10d0*/  LEA.HI.X.SX32 R15, R62, R90.reuse, 0x1, P1 ;  /* 0x0000005a3e0f7211 */ /* 0x080fe200008f0eff */
[C---:B------:R-:W-:Y:S01]  /*10e0*/  IMAD R62, R89.reuse, 0x2, R38 ;  /* 0x00000002593e7824 */ /* 0x040fe200078e0226 */
[CC--:B------:R-:W-:Y:S01]  /*10f0*/  LEA R12, P0, R64.reuse, R5.reuse, 0x1 ;  /* 0x00000005400c7211 */ /* 0x0c0fe200078008ff */
[----:B------:R-:W5:Y:S03]  /*1100*/  LDG.E.U16 R229, desc[UR60][R10.64] ;  /* 0x0000003c0ae57981 */ /* 0x000f66000c1e1500 */
[----:B------:R-:W-:Y:S01]  /*1110*/  LEA.HI.X.SX32 R13, R64, R90, 0x1, P0 ;  /* 0x0000005a400d7211 */ /* 0x000fe200000f0eff */
[C---:B------:R-:W-:Y:S01]  /*1120*/  IMAD R64, R89.reuse, 0x2, R62 ;  /* 0x0000000259407824 */ /* 0x040fe200078e023e */
[-C--:B------:R-:W-:Y:S01]  /*1130*/  LEA R18, P1, R68, R5.reuse, 0x1 ;  /* 0x0000000544127211 */ /* 0x080fe200078208ff */
[----:B------:R4:W5:Y:S02]  /*1140*/  LDG.E.U16 R58, desc[UR60][R14.64] ;  /* 0x0000003c0e3a7981 */ /* 0x000964000c1e1500 */
[C---:B------:R-:W-:Y:S01]  /*1150*/  IMAD R100, R89.reuse, 0x2, R64 ;  /* 0x0000000259647824 */ /* 0x040fe200078e0240 */
[----:B0-----:R-:W-:Y:S01]  /*1160*/  LEA R16, P0, R66, R5, 0x1 ;  /* 0x0000000542107211 */ /* 0x001fe200078008ff */
[----:B------:R0:W5:Y:S03]  /*1170*/  LDG.E.U16 R228, desc[UR60][R12.64] ;  /* 0x0000003c0ce47981 */ /* 0x000166000c1e1500 */
[----:B------:R-:W-:-:S02]  /*1180*/  LEA R39, R89, R100, 0x1 ;  /* 0x0000006459277211 */ /* 0x000fc400078e08ff */
[----:B------:R-:W-:-:S03]  /*1190*/  LEA.HI.X.SX32 R17, R66, R90, 0x1, P0 ;  /* 0x0000005a42117211 */ /* 0x000fc600000f0eff */
[C---:B------:R-:W-:Y:S01]  /*11a0*/  IMAD R66, R89.reuse, 0x2, R39 ;  /* 0x0000000259427824 */ /* 0x040fe200078e0227 */
[-C--:B------:R-:W-:Y:S01]  /*11b0*/  LEA.HI.X.SX32 R19, R68, R90.reuse, 0x1, P1 ;  /* 0x0000005a44137211 */ /* 0x080fe200008f0eff */
[----:B------:R0:W5:Y:S01]  /*11c0*/  LDG.E.U16 R227, desc[UR60][R16.64] ;  /* 0x0000003c10e37981 */ /* 0x000162000c1e1500 */
[-C--:B-1----:R-:W-:Y:S01]  /*11d0*/  LEA R8, P0, R84, R5.reuse, 0x1 ;  /* 0x0000000554087211 */ /* 0x082fe200078008ff */
[C---:B------:R-:W-:Y:S01]  /*11e0*/  IMAD R68, R89.reuse, 0x2, R66 ;  /* 0x0000000259447824 */ /* 0x040fe200078e0242 */
[-C--:B----4-:R-:W-:Y:S01]  /*11f0*/  LEA R14, P1, R20, R5.reuse, 0x1 ;  /* 0x00000005140e7211 */ /* 0x090fe200078208ff */
[----:B------:R1:W4:Y:S01]  /*1200*/  LDG.E.U16 R4, desc[UR60][R18.64] ;  /* 0x0000003c12047981 */ /* 0x000322000c1e1500 */
[----:B------:R-:W-:Y:S01]  /*1210*/  LEA.HI.X.SX32 R9, R84, R90, 0x1, P0 ;  /* 0x0000005a54097211 */ /* 0x000fe200000f0eff */
[----:B------:R-:W-:Y:S01]  /*1220*/  IMAD R84, R89, 0x2, R68 ;  /* 0x0000000259547824 */ /* 0x000fe200078e0244 */
[----:B------:R-:W-:-:S03]  /*1230*/  LEA R10, P0, R86, R5, 0x1 ;  /* 0x00000005560a7211 */ /* 0x000fc600078008ff */
[C---:B------:R-:W-:Y:S01]  /*1240*/  IMAD R40, R89.reuse, 0x2, R84 ;  /* 0x0000000259287824 */ /* 0x040fe200078e0254 */
[----:B------:R-:W-:Y:S01]  /*1250*/  LEA.HI.X.SX32 R11, R86, R90, 0x1, P0 ;  /* 0x0000005a560b7211 */ /* 0x000fe200000f0eff */
[----:B------:R1:W4:Y:S03]  /*1260*/  LDG.E.U16 R226, desc[UR60][R8.64] ;  /* 0x0000003c08e27981 */ /* 0x000326000c1e1500 */
[----:B------:R-:W-:Y:S01]  /*1270*/  LEA R86, R89, R40, 0x1 ;  /* 0x0000002859567211 */ /* 0x000fe200078e08ff */
[----:B------:R1:W4:Y:S01]  /*1280*/  LDG.E.U16 R225, desc[UR60][R10.64] ;  /* 0x0000003c0ae17981 */ /* 0x000322000c1e1500 */
[----:B0-----:R-:W-:-:S03]  /*1290*/  LEA R12, P0, R22, R5, 0x1 ;  /* 0x00000005160c7211 */ /* 0x001fc600078008ff */
[----:B------:R-:W-:Y:S01]  /*12a0*/  IMAD R102, R89, 0x2, R86 ;  /* 0x0000000259667824 */ /* 0x000fe200078e0256 */
[----:B------:R-:W-:-:S03]  /*12b0*/  LEA.HI.X.SX32 R15, R20, R90, 0x1, P1 ;  /* 0x0000005a140f7211 */ /* 0x000fc600008f0eff */
[C---:B------:R-:W-:Y:S01]  /*12c0*/  IMAD R104, R89.reuse, 0x2, R102 ;  /* 0x0000000259687824 */ /* 0x040fe200078e0266 */
[-C--:B------:R-:W-:Y:S01]  /*12d0*/  LEA.HI.X.SX32 R13, R22, R90.reuse, 0x1, P0 ;  /* 0x0000005a160d7211 */ /* 0x080fe200000f0eff */
[----:B------:R-:W4:Y:S01]  /*12e0*/  LDG.E.U16 R93, desc[UR60][R14.64] ;  /* 0x0000003c0e5d7981 */ /* 0x000f22000c1e1500 */
[-C--:B------:R-:W-:Y:S01]  /*12f0*/  LEA R16, P0, R70, R5.reuse, 0x1 ;  /* 0x0000000546107211 */ /* 0x080fe200078008ff */
[C---:B------:R-:W-:Y:S01]  /*1300*/  IMAD R41, R89.reuse, 0x2, R104 ;  /* 0x0000000259297824 */ /* 0x040fe200078e0268 */
[-C--:B-1----:R-:W-:Y:S01]  /*1310*/  LEA R18, P1, R24, R5.reuse, 0x1 ;  /* 0x0000000518127211 */ /* 0x082fe200078208ff */
[----:B------:R0:W4:Y:S01]  /*1320*/  LDG.E.U16 R224, desc[UR60][R12.64] ;  /* 0x0000003c0ce07981 */ /* 0x000122000c1e1500 */
[-C--:B------:R-:W-:Y:S02]  /*1330*/  LEA.HI.X.SX32 R17, R70, R90.reuse, 0x1, P0 ;  /* 0x0000005a46117211 */ /* 0x080fe400000f0eff */
[-C--:B------:R-:W-:Y:S01]  /*1340*/  LEA.HI.X.SX32 R19, R24, R90.reuse, 0x1, P1 ;  /* 0x0000005a18137211 */ /* 0x080fe200008f0eff */
[C---:B------:R-:W-:Y:S01]  /*1350*/  IMAD R24, R89.reuse, 0x2, R41 ;  /* 0x0000000259187824 */ /* 0x040fe200078e0229 */
[C---:B------:R-:W-:Y:S01]  /*1360*/  LEA R8, P0, R26.reuse, R5, 0x1 ;  /* 0x000000051a087211 */ /* 0x040fe200078008ff */
[----:B------:R1:W4:Y:S03]  /*1370*/  LDG.E.U16 R223, desc[UR60][R16.64] ;  /* 0x0000003c10df7981 */ /* 0x000326000c1e1500 */
[----:B------:R-:W-:Y:S01]  /*1380*/  LEA.HI.X.SX32 R9, R26, R90, 0x1, P0 ;  /* 0x0000005a1a097211 */ /* 0x000fe200000f0eff */
[----:B------:R1:W4:Y:S01]  /*1390*/  LDG.E.U16 R123, desc[UR60][R18.64] ;  /* 0x0000003c127b7981 */ /* 0x000322000c1e1500 */
[----:B------:R-:W-:-:S02]  /*13a0*/  LEA R26, R89, R24, 0x1 ;  /* 0x00000018591a7211 */ /* 0x000fc400078e08ff */
[C---:B------:R-:W-:Y:S01]  /*13b0*/  LEA R10, P0, R28.reuse, R5, 0x1 ;  /* 0x000000051c0a7211 */ /* 0x040fe200078008ff */
[----:B------:R1:W4:Y:S02]  /*13c0*/  LDG.E.U16 R222, desc[UR60][R8.64] ;  /* 0x0000003c08de7981 */ /* 0x000324000c1e1500 */
[----:B------:R-:W-:Y:S01]  /*13d0*/  IMAD R70, R89, 0x2, R26 ;  /* 0x0000000259467824 */ /* 0x000fe200078e021a */
[----:B------:R-:W-:-:S03]  /*13e0*/  LEA.HI.X.SX32 R11, R28, R90, 0x1, P0 ;  /* 0x0000005a1c0b7211 */ /* 0x000fc600000f0eff */
[C---:B------:R-:W-:Y:S01]  /*13f0*/  IMAD R34, R89.reuse, 0x2, R70 ;  /* 0x0000000259227824 */ /* 0x040fe200078e0246 */
[----:B0-----:R-:W-:Y:S01]  /*1400*/  LEA R12, P0, R32, R5, 0x1 ;  /* 0x00000005200c7211 */ /* 0x001fe200078008ff */
[----:B------:R-:W4:Y:S02]  /*1410*/  LDG.E.U16 R221, desc[UR60][R10.64] ;  /* 0x0000003c0add7981 */ /* 0x000f24000c1e1500 */
[----:B------:R-:W-:-:S04]  /*1420*/  IMAD R28, R89, 0x2, R34 ;  /* 0x00000002591c7824 */ /* 0x000fc800078e0222 */
[----:B------:R-:W-:Y:S01]  /*1430*/  IMAD R106, R89, 0x2, R28 ;  /* 0x00000002596a7824 */ /* 0x000fe200078e021c */
[----:B------:R-:W-:-:S04]  /*1440*/  LEA.HI.X.SX32 R13, R32, R90, 0x1, P0 ;  /* 0x0000005a200d7211 */ /* 0x000fc800000f0eff */
[----:B------:R-:W-:Y:S01]  /*1450*/  LEA R108, R89, R106, 0x1 ;  /* 0x0000006a596c7211 */ /* 0x000fe200078e08ff */
[----:B------:R-:W4:Y:S01]  /*1460*/  LDG.E.U16 R220, desc[UR60][R12.64] ;  /* 0x0000003c0cdc7981 */ /* 0x000f22000c1e1500 */
[----:B-1----:R-:W-:-:S03]  /*1470*/  LEA R16, P0, R88, R5, 0x1 ;  /* 0x0000000558107211 */ /* 0x002fc600078008ff */
[C---:B------:R-:W-:Y:S01]  /*1480*/  IMAD R35, R89.reuse, 0x2, R108 ;  /* 0x0000000259237824 */ /* 0x040fe200078e026c */
[-C--:B------:R-:W-:Y:S02]  /*1490*/  LEA.HI.X.SX32 R17, R88, R90.reuse, 0x1, P0 ;  /* 0x0000005a58117211 */ /* 0x080fe400000f0eff */
[-C--:B------:R-:W-:Y:S01]  /*14a0*/  LEA R20, P0, R94, R5.reuse, 0x1 ;  /* 0x000000055e147211 */ /* 0x080fe200078008ff */
[C---:B------:R-:W-:Y:S01]  /*14b0*/  IMAD R88, R89.reuse, 0x2, R35 ;  /* 0x0000000259587824 */ /* 0x040fe200078e0223 */
[-C--:B------:R-:W-:Y:S01]  /*14c0*/  LEA R14, P1, R30, R5.reuse, 0x1 ;  /* 0x000000051e0e7211 */ /* 0x080fe200078208ff */
[----:B------:R-:W4:Y:S01]  /*14d0*/  LDG.E.U16 R219, desc[UR60][R16.64] ;  /* 0x0000003c10db7981 */ /* 0x000f22000c1e1500 */
[-C--:B------:R-:W-:Y:S01]  /*14e0*/  LEA.HI.X.SX32 R21, R94, R90.reuse, 0x1, P0 ;  /* 0x0000005a5e157211 */ /* 0x080fe200000f0eff */
[C---:B------:R-:W-:Y:S01]  /*14f0*/  IMAD R94, R89.reuse, 0x2, R88 ;  /* 0x00000002595e7824 */ /* 0x040fe200078e0258 */
[-C--:B------:R-:W-:Y:S02]  /*1500*/  LEA.HI.X.SX32 R15, R30, R90.reuse, 0x1, P1 ;  /* 0x0000005a1e0f7211 */ /* 0x080fe400008f0eff */
[-C--:B------:R-:W-:Y:S01]  /*1510*/  LEA R18, P1, R36, R5.reuse, 0x1 ;  /* 0x0000000524127211 */ /* 0x080fe200078208ff */
[----:B------:R-:W-:Y:S01]  /*1520*/  IMAD R110, R89, 0x2, R94 ;  /* 0x00000002596e7824 */ /* 0x000fe200078e025e */
[----:B------:R-:W-:Y:S01]  /*1530*/  LEA R22, P0, R96, R5, 0x1 ;  /* 0x0000000560167211 */ /* 0x000fe200078008ff */
[----:B------:R0:W4:Y:S01]  /*1540*/  LDG.E.U16 R122, desc[UR60][R14.64] ;  /* 0x0000003c0e7a7981 */ /* 0x000122000c1e1500 */
[----:B------:R-:W-:-:S02]  /*1550*/  LEA.HI.X.SX32 R19, R36, R90, 0x1, P1 ;  /* 0x0000005a24137211 */ /* 0x000fc400008f0eff */
[C---:B------:R-:W-:Y:S01]  /*1560*/  LEA R36, R89.reuse, R110, 0x1 ;  /* 0x0000006e59247211 */ /* 0x040fe200078e08ff */
[----:B------:R-:W4:Y:S01]  /*1570*/  LDG.E.U16 R218, desc[UR60][R20.64] ;  /* 0x0000003c14da7981 */ /* 0x000f22000c1e1500 */
[-C--:B------:R-:W-:Y:S02]  /*1580*/  LEA.HI.X.SX32 R23, R96, R90.reuse, 0x1, P0 ;  /* 0x0000005a60177211 */ /* 0x080fe400000f0eff */
[CC--:B------:R-:W-:Y:S01]  /*1590*/  LEA R8, P0, R78.reuse, R5.reuse, 0x1 ;  /* 0x000000054e087211 */ /* 0x0c0fe200078008ff */
[C---:B------:R-:W-:Y:S01]  /*15a0*/  IMAD R112, R89.reuse, 0x2, R36 ;  /* 0x0000000259707824 */ /* 0x040fe200078e0224 */
[----:B------:R1:W4:Y:S02]  /*15b0*/  LDG.E.U16 R121, desc[UR60][R18.64] ;  /* 0x0000003c12797981 */ /* 0x000324000c1e1500 */
[----:B------:R-:W-:Y:S01]  /*15c0*/  LEA.HI.X.SX32 R9, R78, R90, 0x1, P0 ;  /* 0x0000005a4e097211 */ /* 0x000fe200000f0eff */
[C---:B------:R-:W-:Y:S01]  /*15d0*/  IMAD R78, R89.reuse, 0x2, R112 ;  /* 0x00000002594e7824 */ /* 0x040fe200078e0270 */
[----:B------:R1:W4:Y:S03]  /*15e0*/  LDG.E.U16 R217, desc[UR60][R22.64] ;  /* 0x0000003c16d97981 */ /* 0x000326000c1e1500 */
[C---:B------:R-:W-:Y:S01]  /*15f0*/  IMAD R124, R89.reuse, 0x2, R78 ;  /* 0x00000002597c7824 */ /* 0x040fe200078e024e */
[-C--:B0-----:R-:W-:Y:S01]  /*1600*/  LEA R14, P1, R76, R5.reuse, 0x1 ;  /* 0x000000054c0e7211 */ /* 0x081fe200078208ff */
[----:B------:R0:W4:Y:S01]  /*1610*/  LDG.E.U16 R216, desc[UR60][R8.64] ;  /* 0x0000003c08d87981 */ /* 0x000122000c1e1500 */
[----:B-1----:R-:W-:Y:S01]  /*1620*/  LEA R18, P0, R80, R5, 0x1 ;  /* 0x0000000550127211 */ /* 0x002fe200078008ff */
[----:B------:R-:W-:-:S03]  /*1630*/  IMAD R37, R89, 0x2, R124 ;  /* 0x0000000259257824 */ /* 0x000fc600078e027c */
[-C--:B------:R-:W-:Y:S02]  /*1640*/  LEA.HI.X.SX32 R19, R80, R90.reuse, 0x1, P0 ;  /* 0x0000005a50137211 */ /* 0x080fe400000f0eff */
[C---:B------:R-:W-:Y:S02]  /*1650*/  LEA R12, P0, R60.reuse, R5, 0x1 ;  /* 0x000000053c0c7211 */ /* 0x040fe400078008ff */
[----:B------:R-:W-:Y:S01]  /*1660*/  LEA R22, R89, R37, 0x1 ;  /* 0x0000002559167211 */ /* 0x000fe200078e08ff */
[----:B------:R-:W4:Y:S01]  /*1670*/  LDG.E.U16 R215, desc[UR60][R18.64] ;  /* 0x0000003c12d77981 */ /* 0x000f22000c1e1500 */
[----:B------:R-:W-:-:S03]  /*1680*/  LEA.HI.X.SX32 R13, R60, R90, 0x1, P0 ;  /* 0x0000005a3c0d7211 */ /* 0x000fc600000f0eff */
[C---:B------:R-:W-:Y:S01]  /*1690*/  IMAD R60, R89.reuse, 0x2, R22 ;  /* 0x00000002593c7824 */ /* 0x040fe200078e0216 */
[-C--:B------:R-:W-:Y:S01]  /*16a0*/  LEA.HI.X.SX32 R15, R76, R90.reuse, 0x1, P1 ;  /* 0x0000005a4c0f7211 */ /* 0x080fe200008f0eff */
[----:B------:R-:W4:Y:S02]  /*16b0*/  LDG.E.U16 R214, desc[UR60][R12.64] ;  /* 0x0000003c0cd67981 */ /* 0x000f24000c1e1500 */
[C---:B------:R-:W-:Y:S01]  /*16c0*/  IMAD R80, R89.reuse, 0x2, R60 ;  /* 0x0000000259507824 */ /* 0x040fe200078e023c */
[-C--:B------:R-:W-:Y:S01]  /*16d0*/  LEA R10, P1, R82, R5.reuse, 0x1 ;  /* 0x00000005520a7211 */ /* 0x080fe200078208ff */
[----:B------:R1:W4:Y:S01]  /*16e0*/  LDG.E.U16 R120, desc[UR60][R14.64] ;  /* 0x0000003c0e787981 */ /* 0x000322000c1e1500 */
[-C--:B------:R-:W-:Y:S01]  /*16f0*/  LEA R16, P0, R98, R5.reuse, 0x1 ;  /* 0x0000000562107211 */ /* 0x080fe200078008ff */
[C---:B------:R-:W-:Y:S01]  /*1700*/  IMAD R30, R89.reuse, 0x2, R80 ;  /* 0x00000002591e7824 */ /* 0x040fe200078e0250 */
[-C--:B------:R-:W-:Y:S02]  /*1710*/  LEA.HI.X.SX32 R11, R82, R90.reuse, 0x1, P1 ;  /* 0x0000005a520b7211 */ /* 0x080fe400008f0eff */
[-C--:B------:R-:W-:Y:S01]  /*1720*/  LEA.HI.X.SX32 R17, R98, R90.reuse, 0x1, P0 ;  /* 0x0000005a62117211 */ /* 0x080fe200000f0eff */
[C---:B------:R-:W-:Y:S01]  /*1730*/  IMAD R82, R89.reuse, 0x2, R30 ;  /* 0x0000000259527824 */ /* 0x040fe200078e021e */
[C---:B0-----:R-:W-:Y:S01]  /*1740*/  LEA R8, P0, R64.reuse, R5, 0x1 ;  /* 0x0000000540087211 */ /* 0x041fe200078008ff */
[----:B------:R0:W4:Y:S03]  /*1750*/  LDG.E.U16 R119, desc[UR60][R10.64] ;  /* 0x0000003c0a777981 */ /* 0x000126000c1e1500 */
[----:B------:R-:W-:Y:S01]  /*1760*/  LEA.HI.X.SX32 R9, R64, R90, 0x1, P0 ;  /* 0x0000005a40097211 */ /* 0x000fe200000f0eff */
[----:B------:R0:W4:Y:S01]  /*1770*/  LDG.E.U16 R213, desc[UR60][R16.64] ;  /* 0x0000003c10d57981 */ /* 0x000122000c1e1500 */
[----:B------:R-:W-:-:S02]  /*1780*/  LEA R64, R89, R82, 0x1 ;  /* 0x0000005259407211 */ /* 0x000fc400078e08ff */
[CC--:B-1----:R-:W-:Y:S01]  /*1790*/  LEA R14, P1, R62.reuse, R5.reuse, 0x1 ;  /* 0x000000053e0e7211 */ /* 0x0c2fe200078208ff */
[----:B------:R1:W4:Y:S02]  /*17a0*/  LDG.E.U16 R212, desc[UR60][R8.64] ;  /* 0x0000003c08d47981 */ /* 0x000324000c1e1500 */
[C---:B------:R-:W-:Y:S01]  /*17b0*/  IMAD R98, R89.reuse, 0x2, R64 ;  /* 0x0000000259627824 */ /* 0x040fe200078e0240 */
[-C--:B------:R-:W-:Y:S02]  /*17c0*/  LEA.HI.X.SX32 R15, R62, R90.reuse, 0x1, P1 ;  /* 0x0000005a3e0f7211 */ /* 0x080fe400008f0eff */
[-C--:B0-----:R-:W-:Y:S01]  /*17d0*/  LEA R10, P1, R66, R5.reuse, 0x1 ;  /* 0x00000005420a7211 */ /* 0x081fe200078208ff */
[C---:B------:R-:W-:Y:S01]  /*17e0*/  IMAD R31, R89.reuse, 0x2, R98 ;  /* 0x00000002591f7824 */ /* 0x040fe200078e0262 */
[----:B------:R-:W-:Y:S01]  /*17f0*/  LEA R18, P0, R100, R5, 0x1 ;  /* 0x0000000564127211 */ /* 0x000fe200078008ff */
[----:B------:R0:W4:Y:S01]  /*1800*/  LDG.E.U16 R118, desc[UR60][R14.64] ;  /* 0x0000003c0e767981 */ /* 0x000122000c1e1500 */
[----:B------:R-:W-:Y:S01]  /*1810*/  LEA.HI.X.SX32 R11, R66, R90, 0x1, P1 ;  /* 0x0000005a420b7211 */ /* 0x000fe200008f0eff */
[----:B------:R-:W-:-:S04]  /*1820*/  IMAD R66, R89, 0x2, R31 ;  /* 0x0000000259427824 */ /* 0x000fc800078e021f */
[C---:B------:R-:W-:Y:S01]  /*1830*/  IMAD R126, R89.reuse, 0x2, R66 ;  /* 0x00000002597e7824 */ /* 0x040fe200078e0242 */
[----:B------:R-:W-:Y:S01]  /*1840*/  LEA.HI.X.SX32 R19, R100, R90, 0x1, P0 ;  /* 0x0000005a64137211 */ /* 0x000fe200000f0eff */
[----:B------:R-:W4:Y:S03]  /*1850*/  LDG.E.U16 R117, desc[UR60][R10.64] ;  /* 0x0000003c0a757981 */ /* 0x000f26000c1e1500 */
[----:B------:R-:W-:Y:S01]  /*1860*/  LEA R128, R89, R126, 0x1 ;  /* 0x0000007e59807211 */ /* 0x000fe200078e08ff */
[----:B------:R-:W4:Y:S01]  /*1870*/  LDG.E.U16 R211, desc[UR60][R18.64] ;  /* 0x0000003c12d37981 */ /* 0x000f22000c1e1500 */
[----:B------:R-:W-:-:S03]  /*1880*/  LEA R12, P0, R68, R5, 0x1 ;  /* 0x00000005440c7211 */ /* 0x000fc600078008ff */
[----:B------:R-:W-:Y:S01]  /*1890*/  IMAD R32, R89, 0x2, R128 ;  /* 0x0000000259207824 */ /* 0x000fe200078e0280 */
[----:B------:R-:W-:-:S03]  /*18a0*/  LEA.HI.X.SX32 R13, R68, R90, 0x1, P0 ;  /* 0x0000005a440d7211 */ /* 0x000fc600000f0eff */
[C---:B------:R-:W-:Y:S01]  /*18b0*/  IMAD R130, R89.reuse, 0x2, R32 ;  /* 0x0000000259827824 */ /* 0x040fe200078e0220 */
[CC--:B------:R-:W-:Y:S01]  /*18c0*/  LEA R16, P0, R84.reuse, R5.reuse, 0x1 ;  /* 0x0000000554107211 */ /* 0x0c0fe200078008ff */
[----:B------:R3:W4:Y:S02]  /*18d0*/  LDG.E.U16 R210, desc[UR60][R12.64] ;  /* 0x0000003c0cd27981 */ /* 0x000724000c1e1500 */
[C---:B------:R-:W-:Y:S01]  /*18e0*/  IMAD R132, R89.reuse, 0x2, R130 ;  /* 0x0000000259847824 */ /* 0x040fe200078e0282 */
[-C--:B------:R-:W-:Y:S02]  /*18f0*/  LEA.HI.X.SX32 R17, R84, R90.reuse, 0x1, P0 ;  /* 0x0000005a54117211 */ /* 0x080fe400000f0eff */
[-C--:B-1----:R-:W-:Y:S01]  /*1900*/  LEA R8, P0, R102, R5.reuse, 0x1 ;  /* 0x0000000566087211 */ /* 0x082fe200078008ff */
[----:B------:R-:W-:Y:S01]  /*1910*/  IMAD R134, R89, 0x2, R132 ;  /* 0x0000000259867824 */ /* 0x000fe200078e0284 */
[----:B0-----:R-:W-:Y:S01]  /*1920*/  LEA R14, P1, R86, R5, 0x1 ;  /* 0x00000005560e7211 */ /* 0x001fe200078208ff */
[----:B------:R-:W4:Y:S01]  /*1930*/  LDG.E.U16 R209, desc[UR60][R16.64] ;  /* 0x0000003c10d17981 */ /* 0x000f22000c1e1500 */
[----:B------:R-:W-:-:S02]  /*1940*/  LEA.HI.X.SX32 R9, R102, R90, 0x1, P0 ;  /* 0x0000005a66097211 */ /* 0x000fc400000f0eff */
[C---:B------:R-:W-:Y:S02]  /*1950*/  LEA R20, P0, R104.reuse, R5, 0x1 ;  /* 0x0000000568147211 */ /* 0x040fe400078008ff */
[----:B------:R-:W-:Y:S01]  /*1960*/  LEA R33, R89, R134, 0x1 ;  /* 0x0000008659217211 */ /* 0x000fe200078e08ff */
[----:B------:R-:W4:Y:S01]  /*1970*/  LDG.E.U16 R208, desc[UR60][R8.64] ;  /* 0x0000003c08d07981 */ /* 0x000f22000c1e1500 */
[----:B------:R-:W-:-:S03]  /*1980*/  LEA.HI.X.SX32 R21, R104, R90, 0x1, P0 ;  /* 0x0000005a68157211 */ /* 0x000fc600000f0eff */
[C---:B------:R-:W-:Y:S01]  /*1990*/  IMAD R104, R89.reuse, 0x2, R33 ;  /* 0x0000000259687824 */ /* 0x040fe200078e0221 */
[----:B---3--:R-:W-:Y:S01]  /*19a0*/  LEA R12, P0, R26, R5, 0x1 ;  /* 0x000000051a0c7211 */ /* 0x008fe200078008ff */
[----:B------:R-:W3:Y:S02]  /*19b0*/  LDG.E.U16 R207, desc[UR60][R20.64] ;  /* 0x0000003c14cf7981 */ /* 0x000ee4000c1e1500 */
[----:B------:R-:W-:Y:S01]  /*19c0*/  IMAD R136, R89, 0x2, R104 ;  /* 0x0000000259887824 */ /* 0x000fe200078e0268 */
[----:B------:R-:W-:-:S03]  /*19d0*/  LEA.HI.X.SX32 R15, R86, R90, 0x1, P1 ;  /* 0x0000005a560f7211 */ /* 0x000fc600008f0eff */
[C---:B------:R-:W-:Y:S01]  /*19e0*/  IMAD R138, R89.reuse, 0x2, R136 ;  /* 0x00000002598a7824 */ /* 0x040fe200078e0288 */
[-C--:B------:R-:W-:Y:S01]  /*19f0*/  LEA.HI.X.SX32 R13, R26, R90.reuse, 0x1, P0 ;  /* 0x0000005a1a0d7211 */ /* 0x080fe200000f0eff */
[----:B------:R0:W3:Y:S01]  /*1a00*/  LDG.E.U16 R116, desc[UR60][R14.64] ;  /* 0x0000003c0e747981 */ /* 0x0000e2000c1e1500 */
[-C--:B------:R-:W-:Y:S01]  /*1a10*/  LEA R18, P0, R70, R5.reuse, 0x1 ;  /* 0x0000000546127211 */ /* 0x080fe200078008ff */
[C---:B------:R-:W-:Y:S01]  /*1a20*/  IMAD R26, R89.reuse, 0x2, R138 ;  /* 0x00000002591a7824 */ /* 0x040fe200078e028a */
[-C--:B------:R-:W-:Y:S01]  /*1a30*/  LEA R10, P1, R24, R5.reuse, 0x1 ;  /* 0x00000005180a7211 */ /* 0x080fe200078208ff */
[----:B------:R-:W3:Y:S01]  /*1a40*/  LDG.E.U16 R206, desc[UR60][R12.64] ;  /* 0x0000003c0cce7981 */ /* 0x000ee2000c1e1500 */
[----:B------:R-:W-:Y:S02]  /*1a50*/  LEA.HI.X.SX32 R19, R70, R90, 0x1, P0 ;  /* 0x0000005a46137211 */ /* 0x000fe400000f0eff */
[C---:B------:R-:W-:Y:S02]  /*1a60*/  LEA R140, R89.reuse, R26, 0x1 ;  /* 0x0000001a598c7211 */ /* 0x040fe400078e08ff */
[C---:B0-----:R-:W-:Y:S01]  /*1a70*/  LEA R14, P0, R106.reuse, R5, 0x1 ;  /* 0x000000056a0e7211 */ /* 0x041fe200078008ff */
[----:B------:R-:W3:Y:S03]  /*1a80*/  LDG.E.U16 R205, desc[UR60][R18.64] ;  /* 0x0000003c12cd7981 */ /* 0x000ee6000c1e1500 */
[----:B------:R-:W-:Y:S01]  /*1a90*/  LEA.HI.X.SX32 R15, R106, R90, 0x1, P0 ;  /* 0x0000005a6a0f7211 */ /* 0x000fe200000f0eff */
[----:B------:R-:W-:-:S04]  /*1aa0*/  IMAD R106, R89, 0x2, R140 ;  /* 0x00000002596a7824 */ /* 0x000fc800078e028c */
[C---:B------:R-:W-:Y:S01]  /*1ab0*/  IMAD R62, R89.reuse, 0x2, R106 ;  /* 0x00000002593e7824 */ /* 0x040fe200078e026a */
[----:B------:R-:W-:Y:S01]  /*1ac0*/  LEA.HI.X.SX32 R11, R24, R90, 0x1, P1 ;  /* 0x0000005a180b7211 */ /* 0x000fe200008f0eff */
[----:B------:R-:W3:Y:S02]  /*1ad0*/  LDG.E.U16 R204, desc[UR60][R14.64] ;  /* 0x0000003c0ecc7981 */ /* 0x000ee4000c1e1500 */
[C---:B------:R-:W-:Y:S02]  /*1ae0*/  IMAD R27, R89.reuse, 0x2, R62 ;  /* 0x00000002591b7824 */ /* 0x040fe400078e023e */
[----:B------:R0:W3:Y:S02]  /*1af0*/  LDG.E.U16 R115, desc[UR60][R10.64] ;  /* 0x0000003c0a737981 */ /* 0x0000e4000c1e1500 */
[----:B------:R-:W-:Y:S01]  /*1b00*/  IMAD R76, R89, 0x2, R27 ;  /* 0x00000002594c7824 */ /* 0x000fe200078e021b */
[----:B------:R-:W-:-:S04]  /*1b10*/  LEA R16, P1, R28, R5, 0x1 ;  /* 0x000000051c107211 */ /* 0x000fc800078208ff */
[----:B------:R-:W-:Y:S02]  /*1b20*/  LEA R96, R89, R76, 0x1 ;  /* 0x0000004c59607211 */ /* 0x000fe400078e08ff */
[----:B0-----:R-:W-:-:S04]  /*1b30*/  LEA R10, P0, R108, R5, 0x1 ;  /* 0x000000056c0a7211 */ /* 0x001fc800078008ff */
[-C--:B------:R-:W-:Y:S02]  /*1b40*/  LEA.HI.X.SX32 R11, R108, R90.reuse, 0x1, P0 ;  /* 0x0000005a6c0b7211 */ /* 0x080fe400000f0eff */
[CC--:B------:R-:W-:Y:S01]  /*1b50*/  LEA R12, P0, R94.reuse, R5.reuse, 0x1 ;  /* 0x000000055e0c7211 */ /* 0x0c0fe200078008ff */
[C---:B------:R-:W-:Y:S02]  /*1b60*/  IMAD R20, R89.reuse, 0x2, R96 ;  /* 0x0000000259147824 */ /* 0x040fe400078e0260 */
[----:B------:R0:W3:Y:S01]  /*1b70*/  LDG.E.U16 R203, desc[UR60][R10.64] ;  /* 0x0000003c0acb7981 */ /* 0x0000e2000c1e1500 */
[-C--:B------:R-:W-:Y:S02]  /*1b80*/  LEA.HI.X.SX32 R13, R94, R90.reuse, 0x1, P0 ;  /* 0x0000005a5e0d7211 */ /* 0x080fe400000f0eff */
[-C--:B------:R-:W-:Y:S01]  /*1b90*/  LEA.HI.X.SX32 R17, R28, R90.reuse, 0x1, P1 ;  /* 0x0000005a1c117211 */ /* 0x080fe200008f0eff */
[C---:B------:R-:W-:Y:S02]  /*1ba0*/  IMAD R28, R89.reuse, 0x2, R20 ;  /* 0x00000002591c7824 */ /* 0x040fe400078e0214 */
[----:B------:R1:W3:Y:S01]  /*1bb0*/  LDG.E.U16 R202, desc[UR60][R12.64] ;  /* 0x0000003c0cca7981 */ /* 0x0002e2000c1e1500 */
[-C--:B0-----:R-:W-:Y:S01]  /*1bc0*/  LEA R10, P0, R110, R5.reuse, 0x1 ;  /* 0x000000056e0a7211 */ /* 0x081fe200078008ff */
[----:B------:R-:W-:Y:S01]  /*1bd0*/  IMAD R70, R89, 0x2, R28 ;  /* 0x0000000259467824 */ /* 0x000fe200078e021c */
[----:B------:R-:W-:Y:S01]  /*1be0*/  LEA R8, P1, R88, R5, 0x1 ;  /* 0x0000000558087211 */ /* 0x000fe200078208ff */
[----:B------:R-:W3:Y:S01]  /*1bf0*/  LDG.E.U16 R114, desc[UR60][R16.64] ;  /* 0x0000003c10727981 */ /* 0x000ee2000c1e1500 */
[----:B------:R-:W-:-:S02]  /*1c00*/  LEA.HI.X.SX32 R11, R110, R90, 0x1, P0 ;  /* 0x0000005a6e0b7211 */ /* 0x000fc400000f0eff */
[-C--:B-1----:R-:W-:Y:S02]  /*1c10*/  LEA R12, P0, R78, R5.reuse, 0x1 ;  /* 0x000000054e0c7211 */ /* 0x082fe400078008ff */
[-C--:B------:R-:W-:Y:S01]  /*1c20*/  LEA.HI.X.SX32 R9, R88, R90.reuse, 0x1, P1 ;  /* 0x0000005a58097211 */ /* 0x080fe200008f0eff */
[----:B------:R0:W3:Y:S01]  /*1c30*/  LDG.E.U16 R201, desc[UR60][R10.64] ;  /* 0x0000003c0ac97981 */ /* 0x0000e2000c1e1500 */
[----:B------:R-:W-:Y:S01]  /*1c40*/  LEA.HI.X.SX32 R13, R78, R90, 0x1, P0 ;  /* 0x0000005a4e0d7211 */ /* 0x000fe200000f0eff */
[C---:B------:R-:W-:Y:S02]  /*1c50*/  IMAD R78, R89.reuse, 0x2, R70 ;  /* 0x00000002594e7824 */ /* 0x040fe400078e0246 */
[----:B------:R1:W3:Y:S03]  /*1c60*/  LDG.E.U16 R113, desc[UR60][R8.64] ;  /* 0x0000003c08717981 */ /* 0x0002e6000c1e1500 */
[----:B------:R-:W-:Y:S01]  /*1c70*/  LEA R86, R89, R78, 0x1 ;  /* 0x0000004e59567211 */ /* 0x000fe200078e08ff */
[----:B------:R2:W3:Y:S01]  /*1c80*/  LDG.E.U16 R200, desc[UR60][R12.64] ;  /* 0x0000003c0cc87981 */ /* 0x0004e2000c1e1500 */
[----:B0-----:R-:W-:-:S03]  /*1c90*/  LEA R10, P0, R124, R5, 0x1 ;  /* 0x000000057c0a7211 */ /* 0x001fc600078008ff */
[C---:B------:R-:W-:Y:S01]  /*1ca0*/  IMAD R29, R89.reuse, 0x2, R86 ;  /* 0x00000002591d7824 */ /* 0x040fe200078e0256 */
[----:B-1----:R-:W-:Y:S02]  /*1cb0*/  LEA R8, P1, R112, R5, 0x1 ;  /* 0x0000000570087211 */ /* 0x002fe400078208ff */
[-C--:B------:R-:W-:Y:S01]  /*1cc0*/  LEA.HI.X.SX32 R11, R124, R90.reuse, 0x1, P0 ;  /* 0x0000005a7c0b7211 */ /* 0x080fe200000f0eff */
[----:B------:R-:W-:Y:S01]  /*1cd0*/  IMAD R124, R89, 0x2, R29 ;  /* 0x00000002597c7824 */ /* 0x000fe200078e021d */
[----:B------:R-:W-:-:S03]  /*1ce0*/  LEA.HI.X.SX32 R9, R112, R90, 0x1, P1 ;  /* 0x0000005a70097211 */ /* 0x000fc600008f0eff */
[C---:B------:R-:W-:Y:S01]  /*1cf0*/  IMAD R102, R89.reuse, 0x2, R124 ;  /* 0x0000000259667824 */ /* 0x040fe200078e027c */
[-C--:B--2---:R-:W-:Y:S01]  /*1d00*/  LEA R12, P0, R60, R5.reuse, 0x1 ;  /* 0x000000053c0c7211 */ /* 0x084fe200078008ff */
[----:B------:R0:W2:Y:S02]  /*1d10*/  LDG.E.U16 R112, desc[UR60][R8.64] ;  /* 0x0000003c08707981 */ /* 0x0000a4000c1e1500 */
[----:B------:R-:W-:Y:S02]  /*1d20*/  IMAD R14, R89, 0x2, R102 ;  /* 0x00000002590e7824 */ /* 0x000fe400078e0266 */
[----:B------:R1:W2:Y:S01]  /*1d30*/  LDG.E.U16 R199, desc[UR60][R10.64] ;  /* 0x0000003c0ac77981 */ /* 0x0002a2000c1e1500 */
[----:B0-----:R-:W-:-:S04]  /*1d40*/  LEA R8, P1, R22, R5, 0x1 ;  /* 0x0000000516087211 */ /* 0x001fc800078208ff */
[----:B------:R-:W-:Y:S02]  /*1d50*/  LEA.HI.X.SX32 R9, R22, R90, 0x1, P1 ;  /* 0x0000005a16097211 */ /* 0x000fe400008f0eff */
[C---:B------:R-:W-:Y:S02]  /*1d60*/  LEA R22, R89.reuse, R14, 0x1 ;  /* 0x0000000e59167211 */ /* 0x040fe400078e08ff */
[-C--:B------:R-:W-:Y:S01]  /*1d70*/  LEA.HI.X.SX32 R13, R60, R90.reuse, 0x1, P0 ;  /* 0x0000005a3c0d7211 */ /* 0x080fe200000f0eff */
[----:B------:R-:W2:Y:S02]  /*1d80*/  LDG.E.U16 R111, desc[UR60][R8.64] ;  /* 0x0000003c086f7981 */ /* 0x000ea4000c1e1500 */
[C---:B------:R-:W-:Y:S01]  /*1d90*/  IMAD R68, R89.reuse, 0x2, R22 ;  /* 0x0000000259447824 */ /* 0x040fe200078e0216 */
[C---:B-1----:R-:W-:Y:S01]  /*1da0*/  LEA R10, P0, R80.reuse, R5, 0x1 ;  /* 0x00000005500a7211 */ /* 0x042fe200078008ff */
[----:B------:R0:W2:Y:S02]  /*1db0*/  LDG.E.U16 R198, desc[UR60][R12.64] ;  /* 0x0000003c0cc67981 */ /* 0x0000a4000c1e1500 */
[----:B------:R-:W-:Y:S01]  /*1dc0*/  IMAD R94, R89, 0x2, R68 ;  /* 0x00000002595e7824 */ /* 0x000fe200078e0244 */
[----:B------:R-:W-:-:S03]  /*1dd0*/  LEA.HI.X.SX32 R11, R80, R90, 0x1, P0 ;  /* 0x0000005a500b7211 */ /* 0x000fc600000f0eff */
[C---:B------:R-:W-:Y:S02]  /*1de0*/  IMAD R84, R89.reuse, 0x2, R94 ;  /* 0x0000000259547824 */ /* 0x040fe400078e025e */
[----:B------:R1:W2:Y:S01]  /*1df0*/  LDG.E.U16 R197, desc[UR60][R10.64] ;  /* 0x0000003c0ac57981 */ /* 0x0002a2000c1e1500 */
[----:B0-----:R-:W-:Y:S01]  /*1e00*/  LEA R12, P0, R64, R5, 0x1 ;  /* 0x00000005400c7211 */ /* 0x001fe200078008ff */
[----:B------:R-:W-:-:S03]  /*1e10*/  IMAD R23, R89, 0x2, R84 ;  /* 0x0000000259177824 */ /* 0x000fc600078e0254 */
[-C--:B------:R-:W-:Y:S02]  /*1e20*/  LEA.HI.X.SX32 R13, R64, R90.reuse, 0x1, P0 ;  /* 0x0000005a400d7211 */ /* 0x080fe400000f0eff */
[C---:B------:R-:W-:Y:S02]  /*1e30*/  LEA R100, R89.reuse, R23, 0x1 ;  /* 0x0000001759647211 */ /* 0x040fe400078e08ff */
[-C--:B-1----:R-:W-:Y:S01]  /*1e40*/  LEA R10, P0, R98, R5.reuse, 0x1 ;  /* 0x00000005620a7211 */ /* 0x082fe200078008ff */
[----:B------:R-:W2:Y:S01]  /*1e50*/  LDG.E.U16 R196, desc[UR60][R12.64] ;  /* 0x0000003c0cc47981 */ /* 0x000ea2000c1e1500 */
[----:B------:R-:W-:Y:S02]  /*1e60*/  LEA R8, P1, R82, R5, 0x1 ;  /* 0x0000000552087211 */ /* 0x000fe400078208ff */
[-C--:B------:R-:W-:Y:S01]  /*1e70*/  LEA.HI.X.SX32 R11, R98, R90.reuse, 0x1, P0 ;  /* 0x0000005a620b7211 */ /* 0x080fe200000f0eff */
[----:B------:R-:W-:Y:S01]  /*1e80*/  IMAD R98, R89, 0x2, R100 ;  /* 0x0000000259627824 */ /* 0x000fe200078e0264 */
[----:B------:R-:W-:-:S03]  /*1e90*/  LEA.HI.X.SX32 R9, R82, R90, 0x1, P1 ;  /* 0x0000005a52097211 */ /* 0x000fc600008f0eff */
[C---:B------:R-:W-:Y:S01]  /*1ea0*/  IMAD R16, R89.reuse, 0x2, R98 ;  /* 0x0000000259107824 */ /* 0x040fe200078e0262 */
[----:B------:R-:W2:Y:S04]  /*1eb0*/  LDG.E.U16 R195, desc[UR60][R10.64] ;  /* 0x0000003c0ac37981 */ /* 0x000ea8000c1e1500 */
[----:B------:R0:W2:Y:S01]  /*1ec0*/  LDG.E.U16 R110, desc[UR60][R8.64] ;  /* 0x0000003c086e7981 */ /* 0x0000a2000c1e1500 */
[----:B------:R-:W-:Y:S01]  /*1ed0*/  IMAD R24, R89, 0x2, R16 ;  /* 0x0000000259187824 */ /* 0x000fe200078e0210 */
[----:B0-----:R-:W-:-:S04]  /*1ee0*/  LEA R8, P1, R66, R5, 0x1 ;  /* 0x0000000542087211 */ /* 0x001fc800078208ff */
[----:B------:R-:W-:Y:S01]  /*1ef0*/  LEA.HI.X.SX32 R9, R66, R90, 0x1, P1 ;  /* 0x0000005a42097211 */ /* 0x000fe200008f0eff */
[----:B------:R-:W-:Y:S01]  /*1f00*/  IMAD R66, R89, 0x2, R24 ;  /* 0x0000000259427824 */ /* 0x000fe200078e0218 */
[----:B------:R-:W-:-:S03]  /*1f10*/  LEA R12, P0, R126, R5, 0x1 ;  /* 0x000000057e0c7211 */ /* 0x000fc600078008ff */
[----:B------:R0:W2:Y:S01]  /*1f20*/  LDG.E.U16 R109, desc[UR60][R8.64] ;  /* 0x0000003c086d7981 */ /* 0x0000a2000c1e1500 */
[----:B------:R-:W-:-:S05]  /*1f30*/  LEA R82, R89, R66, 0x1 ;  /* 0x0000004259527211 */ /* 0x000fca00078e08ff */
[----:B------:R-:W-:Y:S01]  /*1f40*/  IMAD R17, R89, 0x2, R82 ;  /* 0x0000000259117824 */ /* 0x000fe200078e0252 */
[----:B------:R-:W-:-:S03]  /*1f50*/  LEA.HI.X.SX32 R13, R126, R90, 0x1, P0 ;  /* 0x0000005a7e0d7211 */ /* 0x000fc600000f0eff */
[C---:B------:R-:W-:Y:S01]  /*1f60*/  IMAD R25, R89.reuse, 0x2, R17 ;  /* 0x0000000259197824 */ /* 0x040fe200078e0211 */
[-C--:B------:R-:W-:Y:S01]  /*1f70*/  LEA R10, P0, R128, R5.reuse, 0x1 ;  /* 0x00000005800a7211 */ /* 0x080fe200078008ff */
[----:B------:R1:W2:Y:S01]  /*1f80*/  LDG.E.U16 R194, desc[UR60][R12.64] ;  /* 0x0000003c0cc27981 */ /* 0x0002a2000c1e1500 */
[-C--:B0-----:R-:W-:Y:S01]  /*1f90*/  LEA R8, P1, R130, R5.reuse, 0x1 ;  /* 0x0000000582087211 */ /* 0x081fe200078208ff */
[C---:B------:R-:W-:Y:S01]  /*1fa0*/  IMAD R60, R89.reuse, 0x2, R25 ;  /* 0x00000002593c7824 */ /* 0x040fe200078e0219 */
[-C--:B------:R-:W-:Y:S02]  /*1fb0*/  LEA.HI.X.SX32 R11, R128, R90.reuse, 0x1, P0 ;  /* 0x0000005a800b7211 */ /* 0x080fe400000f0eff */
[----:B------:R-:W-:Y:S01]  /*1fc0*/  LEA.HI.X.SX32 R9, R130, R90, 0x1, P1 ;  /* 0x0000005a82097211 */ /* 0x000fe200008f0eff */
[----:B------:R-:W-:Y:S02]  /*1fd0*/  IMAD R61, R89, 0x2, R60 ;  /* 0x00000002593d7824 */ /* 0x000fe400078e023c */
[----:B------:R0:W2:Y:S01]  /*1fe0*/  LDG.E.U16 R193, desc[UR60][R10.64] ;  /* 0x0000003c0ac17981 */ /* 0x0000a2000c1e1500 */
[----:B-1----:R-:W-:-:S02]  /*1ff0*/  LEA R12, P0, R132, R5, 0x1 ;  /* 0x00000005840c7211 */ /* 0x002fc400078008ff */
[----:B------:R-:W-:Y:S01]  /*2000*/  LEA R64, R89, R61, 0x1 ;  /* 0x0000003d59407211 */ /* 0x000fe200078e08ff */
[----:B------:R1:W2:Y:S01]  /*2010*/  LDG.E.U16 R108, desc[UR60][R8.64] ;  /* 0x0000003c086c7981 */ /* 0x0002a2000c1e1500 */
[----:B------:R-:W-:Y:S02]  /*2020*/  LEA.HI.X.SX32 R13, R132, R90, 0x1, P0 ;  /* 0x0000005a840d7211 */ /* 0x000fe400000f0eff */
[----:B0-----:R-:W-:-:S03]  /*2030*/  LEA R10, P0, R134, R5, 0x1 ;  /* 0x00000005860a7211 */ /* 0x001fc600078008ff */
[----:B------:R0:W2:Y:S01]  /*2040*/  LDG.E.U16 R192, desc[UR60][R12.64] ;  /* 0x0000003c0cc07981 */ /* 0x0000a2000c1e1500 */
[C---:B------:R-:W-:Y:S01]  /*2050*/  IMAD R18, R89.reuse, 0x2, R64 ;  /* 0x0000000259127824 */ /* 0x040fe200078e0240 */
[-C--:B-1----:R-:W-:Y:S02]  /*2060*/  LEA R8, P1, R104, R5.reuse, 0x1 ;  /* 0x0000000568087211 */ /* 0x082fe400078208ff */
[-C--:B------:R-:W-:Y:S02]  /*2070*/  LEA.HI.X.SX32 R11, R134, R90.reuse, 0x1, P0 ;  /* 0x0000005a860b7211 */ /* 0x080fe400000f0eff */
[-C--:B------:R-:W-:Y:S02]  /*2080*/  LEA.HI.X.SX32 R9, R104, R90.reuse, 0x1, P1 ;  /* 0x0000005a68097211 */ /* 0x080fe400008f0eff */
[C---:B0-----:R-:W-:Y:S01]  /*2090*/  LEA R12, P0, R136.reuse, R5, 0x1 ;  /* 0x00000005880c7211 */ /* 0x041fe200078008ff */
[----:B------:R-:W-:Y:S01]  /*20a0*/  IMAD R80, R89, 0x2, R18 ;  /* 0x0000000259507824 */ /* 0x000fe200078e0212 */
[----:B------:R0:W2:Y:S02]  /*20b0*/  LDG.E.U16 R191, desc[UR60][R10.64] ;  /* 0x0000003c0abf7981 */ /* 0x0000a4000c1e1500 */
[----:B------:R-:W-:-:S02]  /*20c0*/  LEA.HI.X.SX32 R13, R136, R90, 0x1, P0 ;  /* 0x0000005a880d7211 */ /* 0x000fc400000f0eff */
[----:B------:R1:W2:Y:S01]  /*20d0*/  LDG.E.U16 R107, desc[UR60][R8.64] ;  /* 0x0000003c086b7981 */ /* 0x0002a2000c1e1500 */
[----:B------:R-:W-:-:S03]  /*20e0*/  IMAD R79, R89, 0x2, R80 ;  /* 0x00000002594f7824 */ /* 0x000fc600078e0250 */
[----:B------:R5:W2:Y:S01]  /*20f0*/  LDG.E.U16 R190, desc[UR60][R12.64] ;  /* 0x0000003c0cbe7981 */ /* 0x000aa2000c1e1500 */
[-C--:B0-----:R-:W-:Y:S02]  /*2100*/  LEA R10, P0, R138, R5.reuse, 0x1 ;  /* 0x000000058a0a7211 */ /* 0x081fe400078008ff */
[-C--:B-1----:R-:W-:Y:S02]  /*2110*/  LEA R8, P1, R140, R5.reuse, 0x1 ;  /* 0x000000058c087211 */ /* 0x082fe400078208ff */
[-C--:B------:R-:W-:Y:S01]  /*2120*/  LEA.HI.X.SX32 R11, R138, R90.reuse, 0x1, P0 ;  /* 0x0000005a8a0b7211 */ /* 0x080fe200000f0eff */
[C---:B------:R-:W-:Y:S01]  /*2130*/  IMAD R63, R89.reuse, 0x2, R79 ;  /* 0x00000002593f7824 */ /* 0x040fe200078e024f */
[----:B------:R-:W-:Y:S02]  /*2140*/  LEA.HI.X.SX32 R9, R140, R90, 0x1, P1 ;  /* 0x0000005a8c097211 */ /* 0x000fe400008f0eff */
[----:B-----5:R-:W-:Y:S01]  /*2150*/  LEA R12, P0, R106, R5, 0x1 ;  /* 0x000000056a0c7211 */ /* 0x020fe200078008ff */
[----:B------:R0:W5:Y:S01]  /*2160*/  LDG.E.U16 R187, desc[UR60][R10.64] ;  /* 0x0000003c0abb7981 */ /* 0x000162000c1e1500 */
[----:B------:R-:W-:-:S02]  /*2170*/  LEA R19, R89, R63, 0x1 ;  /* 0x0000003f59137211 */ /* 0x000fc400078e08ff */
[-C--:B------:R-:W-:Y:S02]  /*2180*/  LEA.HI.X.SX32 R13, R106, R90.reuse, 0x1, P0 ;  /* 0x0000005a6a0d7211 */ /* 0x080fe400000f0eff */
[----:B------:R1:W5:Y:S04]  /*2190*/  LDG.E.U16 R106, desc[UR60][R8.64] ;  /* 0x0000003c086a7981 */ /* 0x000368000c1e1500 */
[----:B------:R1:W5:Y:S01]  /*21a0*/  LDG.E.U16 R88, desc[UR60][R12.64] ;  /* 0x0000003c0c587981 */ /* 0x000362000c1e1500 */
[-C--:B0-----:R-:W-:Y:S02]  /*21b0*/  LEA R10, P0, R62, R5.reuse, 0x1 ;  /* 0x000000053e0a7211 */ /* 0x081fe400078008ff */
[----:B-1----:R-:W-:Y:S02]  /*21c0*/  LEA R8, P1, R76, R5, 0x1 ;  /* 0x000000054c087211 */ /* 0x002fe400078208ff */
[----:B------:R-:W-:-:S02]  /*21d0*/  LEA.HI.X.SX32 R11, R62, R90, 0x1, P0 ;  /* 0x0000005a3e0b7211 */ /* 0x000fc400000f0eff */
[-C--:B------:R-:W-:Y:S01]  /*21e0*/  LEA.HI.X.SX32 R9, R76, R90.reuse, 0x1, P1 ;  /* 0x0000005a4c097211 */ /* 0x080fe200008f0eff */
[C---:B------:R-:W-:Y:S01]  /*21f0*/  IMAD R76, R89.reuse, 0x2, R19 ;  /* 0x00000002594c7824 */ /* 0x040fe200078e0213 */
[CC--:B------:R-:W-:Y:S01]  /*2200*/  LEA R12, P0, R96.reuse, R5.reuse, 0x1 ;  /* 0x00000005600c7211 */ /* 0x0c0fe200078008ff */
[----:B------:R0:W5:Y:S02]  /*2210*/  LDG.E.U16 R71, desc[UR60][R10.64] ;  /* 0x0000003c0a477981 */ /* 0x000164000c1e1500 */
[C---:B------:R-:W-:Y:S01]  /*2220*/  IMAD R77, R89.reuse, 0x2, R76 ;  /* 0x00000002594d7824 */ /* 0x040fe200078e024c */
[----:B------:R-:W-:Y:S01]  /*2230*/  LEA.HI.X.SX32 R13, R96, R90, 0x1, P0 ;  /* 0x0000005a600d7211 */ /* 0x000fe200000f0eff */
[----:B------:R1:W5:Y:S02]  /*2240*/  LDG.E.U16 R105, desc[UR60][R8.64] ;  /* 0x0000003c08697981 */ /* 0x000364000c1e1500 */
[----:B------:R-:W-:Y:S02]  /*2250*/  IMAD R62, R89, 0x2, R77 ;  /* 0x00000002593e7824 */ /* 0x000fe400078e024d */
[----:B------:R1:W5:Y:S01]  /*2260*/  LDG.E.U16 R87, desc[UR60][R12.64] ;  /* 0x0000003c0c577981 */ /* 0x000362000c1e1500 */
[----:B0-----:R-:W-:-:S04]  /*2270*/  LEA R10, P0, R20, R5, 0x1 ;  /* 0x00000005140a7211 */ /* 0x001fc800078008ff */
[----:B------:R-:W-:Y:S01]  /*2280*/  LEA.HI.X.SX32 R11, R20, R90, 0x1, P0 ;  /* 0x0000005a140b7211 */ /* 0x000fe200000f0eff */
[----:B------:R-:W-:Y:S01]  /*2290*/  IMAD R20, R89, 0x2, R62 ;  /* 0x0000000259147824 */ /* 0x000fe200078e023e */
[----:B-1----:R-:W-:-:S04]  /*22a0*/  LEA R8, P1, R70, R5, 0x1 ;  /* 0x0000000546087211 */ /* 0x002fc800078208ff */
[C---:B------:R-:W-:Y:S02]  /*22b0*/  LEA R126, R89.reuse, R20, 0x1 ;  /* 0x00000014597e7211 */ /* 0x040fe400078e08ff */
[-C--:B------:R-:W-:Y:S02]  /*22c0*/  LEA R12, P0, R78, R5.reuse, 0x1 ;  /* 0x000000054e0c7211 */ /* 0x080fe400078008ff */
[-C--:B------:R-:W-:Y:S01]  /*22d0*/  LEA.HI.X.SX32 R9, R70, R90.reuse, 0x1, P1 ;  /* 0x0000005a46097211 */ /* 0x080fe200008f0eff */
[C---:B------:R-:W-:Y:S01]  /*22e0*/  IMAD R96, R89.reuse, 0x2, R126 ;  /* 0x0000000259607824 */ /* 0x040fe200078e027e */
[----:B------:R-:W-:Y:S01]  /*22f0*/  LEA.HI.X.SX32 R13, R78, R90, 0x1, P0 ;  /* 0x0000005a4e0d7211 */ /* 0x000fe200000f0eff */
[----:B------:R0:W5:Y:S02]  /*2300*/  LDG.E.U16 R70, desc[UR60][R10.64] ;  /* 0x0000003c0a467981 */ /* 0x000164000c1e1500 */
[C---:B------:R-:W-:Y:S02]  /*2310*/  IMAD R78, R89.reuse, 0x2, R96 ;  /* 0x00000002594e7824 */ /* 0x040fe400078e0260 */
[----:B------:R1:W5:Y:S02]  /*2320*/  LDG.E.U16 R104, desc[UR60][R8.64] ;  /* 0x0000003c08687981 */ /* 0x000364000c1e1500 */
[----:B------:R-:W-:Y:S01]  /*2330*/  IMAD R21, R89, 0x2, R78 ;  /* 0x0000000259157824 */ /* 0x000fe200078e024e */
[----:B0-----:R-:W-:-:S02]  /*2340*/  LEA R10, P0, R86, R5, 0x1 ;  /* 0x00000005560a7211 */ /* 0x001fc400078008ff */
[----:B-1----:R-:W-:-:S04]  /*2350*/  LEA R8, P1, R124, R5, 0x1 ;  /* 0x000000057c087211 */ /* 0x002fc800078208ff */
[-C--:B------:R-:W-:Y:S01]  /*2360*/  LEA.HI.X.SX32 R9, R124, R90.reuse, 0x1, P1 ;  /* 0x0000005a7c097211 */ /* 0x080fe200008f0eff */
[C---:B------:R-:W-:Y:S01]  /*2370*/  IMAD R124, R89.reuse, 0x2, R21 ;  /* 0x00000002597c7824 */ /* 0x040fe200078e0215 */
[----:B------:R-:W-:Y:S02]  /*2380*/  LEA.HI.X.SX32 R11, R86, R90, 0x1, P0 ;  /* 0x0000005a560b7211 */ /* 0x000fe400000f0eff */
[----:B------:R0:W5:Y:S02]  /*2390*/  LDG.E.U16 R86, desc[UR60][R12.64] ;  /* 0x0000003c0c567981 */ /* 0x000164000c1e1500 */
[C---:B------:R-:W-:Y:S02]  /*23a0*/  LEA R95, R89.reuse, R124, 0x1 ;  /* 0x0000007c595f7211 */ /* 0x040fe400078e08ff */
[----:B------:R1:W5:Y:S04]  /*23b0*/  LDG.E.U16 R69, desc[UR60][R10.64] ;  /* 0x0000003c0a457981 */ /* 0x000368000c1e1500 */
[----:B------:R-:W5:Y:S01]  /*23c0*/  LDG.E.U16 R103, desc[UR60][R8.64] ;  /* 0x0000003c08677981 */ /* 0x000f62000c1e1500 */
[----:B0-----:R-:W-:Y:S01]  /*23d0*/  LEA R12, P0, R102, R5, 0x1 ;  /* 0x00000005660c7211 */ /* 0x001fe200078008ff */
[----:B------:R-:W-:-:S03]  /*23e0*/  IMAD R125, R89, 0x2, R95 ;  /* 0x00000002597d7824 */ /* 0x000fc600078e025f */
[----:B------:R-:W-:Y:S02]  /*23f0*/  LEA.HI.X.SX32 R13, R102, R90, 0x1, P0 ;  /* 0x0000005a660d7211 */ /* 0x000fe400000f0eff */
[----:B-1----:R-:W-:-:S03]  /*2400*/  LEA R10, P0, R14, R5, 0x1 ;  /* 0x000000050e0a7211 */ /* 0x002fc600078008ff */
[----:B------:R0:W5:Y:S01]  /*2410*/  LDG.E.U16 R85, desc[UR60][R12.64] ;  /* 0x0000003c0c557981 */ /* 0x000162000c1e1500 */
[----:B------:R-:W-:Y:S01]  /*2420*/  LEA.HI.X.SX32 R11, R14, R90, 0x1, P0 ;  /* 0x0000005a0e0b7211 */ /* 0x000fe200000f0eff */
[----:B------:R-:W-:-:S04]  /*2430*/  IMAD R14, R89, 0x2, R125 ;  /* 0x00000002590e7824 */ /* 0x000fc800078e027d */
[----:B------:R-:W-:Y:S01]  /*2440*/  IMAD R128, R89, 0x2, R14 ;  /* 0x0000000259807824 */ /* 0x000fe200078e020e */
[----:B0-----:R-:W-:-:S04]  /*2450*/  LEA R12, P0, R94, R5, 0x1 ;  /* 0x000000055e0c7211 */ /* 0x001fc800078008ff */
[----:B------:R-:W-:Y:S01]  /*2460*/  LEA.HI.X.SX32 R13, R94, R90, 0x1, P0 ;  /* 0x0000005a5e0d7211 */ /* 0x000fe200000f0eff */
[----:B------:R-:W-:Y:S01]  /*2470*/  IMAD R94, R89, 0x2, R128 ;  /* 0x00000002595e7824 */ /* 0x000fe200078e0280 */
[----:B------:R-:W-:-:S04]  /*2480*/  LEA R8, P1, R68, R5, 0x1 ;  /* 0x0000000544087211 */ /* 0x000fc800078208ff */
[C---:B------:R-:W-:Y:S02]  /*2490*/  LEA R130, R89.reuse, R94, 0x1 ;  /* 0x0000005e59827211 */ /* 0x040fe400078e08ff */
[----:B------:R-:W-:Y:S02]  /*24a0*/  LEA.HI.X.SX32 R9, R68, R90, 0x1, P1 ;  /* 0x0000005a44097211 */ /* 0x000fe400008f0eff */
[----:B------:R0:W5:Y:S01]  /*24b0*/  LDG.E.U16 R68, desc[UR60][R10.64] ;  /* 0x0000003c0a447981 */ /* 0x000162000c1e1500 */
[----:B------:R-:W-:-:S03]  /*24c0*/  IMAD R15, R89, 0x2, R130 ;  /* 0x00000002590f7824 */ /* 0x000fc600078e0282 */
[----:B------:R1:W5:Y:S01]  /*24d0*/  LDG.E.U16 R102, desc[UR60][R8.64] ;  /* 0x0000003c08667981 */ /* 0x000362000c1e1500 */
[----:B------:R-:W-:Y:S01]  /*24e0*/  IMAD R133, R89, 0x2, R15 ;  /* 0x0000000259857824 */ /* 0x000fe200078e020f */
[----:B0-----:R-:W-:-:S03]  /*24f0*/  LEA R10, P0, R84, R5, 0x1 ;  /* 0x00000005540a7211 */ /* 0x001fc600078008ff */
[C---:B------:R-:W-:Y:S01]  /*2500*/  IMAD R132, R89.reuse, 0x2, R133 ;  /* 0x0000000259847824 */ /* 0x040fe200078e0285 */
[----:B------:R-:W-:Y:S02]  /*2510*/  LEA.HI.X.SX32 R11, R84, R90, 0x1, P0 ;  /* 0x0000005a540b7211 */ /* 0x000fe400000f0eff */
[----:B------:R0:W5:Y:S01]  /*2520*/  LDG.E.U16 R84, desc[UR60][R12.64] ;  /* 0x0000003c0c547981 */ /* 0x000162000c1e1500 */
[----:B------:R-:W-:Y:S01]  /*2530*/  IMAD R131, R89, 0x2, R132 ;  /* 0x0000000259837824 */ /* 0x000fe200078e0284 */
[-C--:B-1----:R-:W-:Y:S02]  /*2540*/  LEA R8, P1, R100, R5.reuse, 0x1 ;  /* 0x0000000564087211 */ /* 0x082fe400078208ff */
[----:B------:R1:W5:Y:S01]  /*2550*/  LDG.E.U16 R67, desc[UR60][R10.64] ;  /* 0x0000003c0a437981 */ /* 0x000362000c1e1500 */
[----:B0-----:R-:W-:-:S04]  /*2560*/  LEA R12, P0, R98, R5, 0x1 ;  /* 0x00000005620c7211 */ /* 0x001fc800078008ff */
[-C--:B------:R-:W-:Y:S02]  /*2570*/  LEA.HI.X.SX32 R13, R98, R90.reuse, 0x1, P0 ;  /* 0x0000005a620d7211 */ /* 0x080fe400000f0eff */
[----:B-1----:R-:W-:Y:S02]  /*2580*/  LEA R10, P0, R16, R5, 0x1 ;  /* 0x00000005100a7211 */ /* 0x002fe400078008ff */
[-C--:B------:R-:W-:Y:S01]  /*2590*/  LEA.HI.X.SX32 R9, R100, R90.reuse, 0x1, P1 ;  /* 0x0000005a64097211 */ /* 0x080fe200008f0eff */
[----:B------:R0:W5:Y:S01]  /*25a0*/  LDG.E.U16 R83, desc[UR60][R12.64] ;  /* 0x0000003c0c537981 */ /* 0x000162000c1e1500 */
[----:B------:R-:W-:Y:S02]  /*25b0*/  LEA.HI.X.SX32 R11, R16, R90, 0x1, P0 ;  /* 0x0000005a100b7211 */ /* 0x000fe400000f0eff */
[C---:B------:R-:W-:Y:S01]  /*25c0*/  LEA R16, R89.reuse, R131, 0x1 ;  /* 0x0000008359107211 */ /* 0x040fe200078e08ff */
[----:B------:R1:W5:Y:S04]  /*25d0*/  LDG.E.U16 R101, desc[UR60][R8.64] ;  /* 0x0000003c08657981 */ /* 0x000368000c1e1500 */
[----:B------:R-:W-:Y:S01]  /*25e0*/  IMAD R134, R89, 0x2, R16 ;  /* 0x0000000259867824 */ /* 0x000fe200078e0210 */
[----:B0-----:R-:W-:-:S02]  /*25f0*/  LEA R12, P0, R82, R5, 0x1 ;  /* 0x00000005520c7211 */ /* 0x001fc400078008ff */
[----:B-1----:R-:W-:Y:S01]  /*2600*/  LEA R8, P1, R66, R5, 0x1 ;  /* 0x0000000542087211 */ /* 0x002fe200078208ff */
[C---:B------:R-:W-:Y:S01]  /*2610*/  IMAD R136, R89.reuse, 0x2, R134 ;  /* 0x0000000259887824 */ /* 0x040fe200078e0286 */
[-C--:B------:R-:W-:Y:S02]  /*2620*/  LEA.HI.X.SX32 R13, R82, R90.reuse, 0x1, P0 ;  /* 0x0000005a520d7211 */ /* 0x080fe400000f0eff */
[----:B------:R-:W-:Y:S02]  /*2630*/  LEA.HI.X.SX32 R9, R66, R90, 0x1, P1 ;  /* 0x0000005a42097211 */ /* 0x000fe400008f0eff */
[----:B------:R0:W5:Y:S01]  /*2640*/  LDG.E.U16 R66, desc[UR60][R10.64] ;  /* 0x0000003c0a427981 */ /* 0x000162000c1e1500 */
[----:B------:R-:W-:-:S03]  /*2650*/  IMAD R135, R89, 0x2, R136 ;  /* 0x0000000259877824 */ /* 0x000fc600078e0288 */
[----:B------:R-:W5:Y:S04]  /*2660*/  LDG.E.U16 R100, desc[UR60][R8.64] ;  /* 0x0000003c08647981 */ /* 0x000f68000c1e1500 */
[----:B------:R-:W5:Y:S01]  /*2670*/  LDG.E.U16 R82, desc[UR60][R12.64] ;  /* 0x0000003c0c527981 */ /* 0x000f62000c1e1500 */
[----:B0-----:R-:W-:-:S04]  /*2680*/  LEA R10, P0, R17, R5, 0x1 ;  /* 0x00000005110a7211 */ /* 0x001fc800078008ff */
[----:B------:R-:W-:Y:S01]  /*2690*/  LEA.HI.X.SX32 R11, R17, R90, 0x1, P0 ;  /* 0x0000005a110b7211 */ /* 0x000fe200000f0eff */
[----:B------:R-:W-:-:S04]  /*26a0*/  IMAD R17, R89, 0x2, R135 ;  /* 0x0000000259117824 */ /* 0x000fc800078e0287 */
[----:B------:R0:W5:Y:S01]  /*26b0*/  LDG.E.U16 R65, desc[UR60][R10.64] ;  /* 0x0000003c0a417981 */ /* 0x000162000c1e1500 */
[----:B------:R-:W-:-:S05]  /*26c0*/  LEA R138, R89, R17, 0x1 ;  /* 0x00000011598a7211 */ /* 0x000fca00078e08ff */
[----:B------:R-:W-:-:S04]  /*26d0*/  IMAD R157, R89, 0x2, R138 ;  /* 0x00000002599d7824 */ /* 0x000fc800078e028a */
[----:B------:R-:W-:-:S04]  /*26e0*/  IMAD R158, R89, 0x2, R157 ;  /* 0x00000002599e7824 */ /* 0x000fc800078e029d */
[----:B0-----:R-:W-:Y:S01]  /*26f0*/  IMAD R10, R89, 0x2, R158 ;  /* 0x00000002590a7824 */ /* 0x001fe200078e029e */
[----:B------:R-:W-:-:S03]  /*2700*/  LEA R8, P1, R60, R5, 0x1 ;  /* 0x000000053c087211 */ /* 0x000fc600078208ff */
[----:B------:R-:W-:Y:S01]  /*2710*/  IMAD R140, R89, 0x2, R10 ;  /* 0x00000002598c7824 */ /* 0x000fe200078e020a */
[----:B------:R-:W-:Y:S02]  /*2720*/  LEA.HI.X.SX32 R9, R60, R90, 0x1, P1 ;  /* 0x0000005a3c097211 */ /* 0x000fe400008f0eff */
[----:B------:R-:W-:Y:S02]  /*2730*/  LEA R60, P0, R61, R5, 0x1 ;  /* 0x000000053d3c7211 */ /* 0x000fe400078008ff */
[----:B------:R-:W-:Y:S01]  /*2740*/  LEA R159, R89, R140, 0x1 ;  /* 0x0000008c599f7211 */ /* 0x000fe200078e08ff */
[----:B------:R-:W5:Y:S01]  /*2750*/  LDG.E.U16 R99, desc[UR60][R8.64] ;  /* 0x0000003c08637981 */ /* 0x000f62000c1e1500 */
[----:B------:R-:W-:-:S03]  /*2760*/  LEA.HI.X.SX32 R61, R61, R90, 0x1, P0 ;  /* 0x0000005a3d3d7211 */ /* 0x000fc600000f0eff */
[C---:B------:R-:W-:Y:S01]  /*2770*/  IMAD R160, R89.reuse, 0x2, R159 ;  /* 0x0000000259a07824 */ /* 0x040fe200078e029f */
[C---:B------:R-:W-:Y:S01]  /*2780*/  LEA R12, P0, R64.reuse, R5, 0x1 ;  /* 0x00000005400c7211 */ /* 0x040fe200078008ff */
[----:B------:R0:W5:Y:S02]  /*2790*/  LDG.E.U16 R81, desc[UR60][R60.64] ;  /* 0x0000003c3c517981 */ /* 0x000164000c1e1500 */
[----:B------:R-:W-:Y:S01]  /*27a0*/  IMAD R11, R89, 0x2, R160 ;  /* 0x00000002590b7824 */ /* 0x000fe200078e02a0 */
[----:B------:R-:W-:-:S03]  /*27b0*/  LEA.HI.X.SX32 R13, R64, R90, 0x1, P0 ;  /* 0x0000005a400d7211 */ /* 0x000fc600000f0eff */
[----:B------:R-:W-:Y:S02]  /*27c0*/  IMAD R139, R89, 0x2, R11 ;  /* 0x00000002598b7824 */ /* 0x000fe400078e020b */
[----:B------:R1:W5:Y:S01]  /*27d0*/  LDG.E.U16 R64, desc[UR60][R12.64] ;  /* 0x0000003c0c407981 */ /* 0x000362000c1e1500 */
[----:B0-----:R-:W-:Y:S01]  /*27e0*/  LEA R60, P0, R79, R5, 0x1 ;  /* 0x000000054f3c7211 */ /* 0x001fe200078008ff */
[----:B------:R-:W-:-:S03]  /*27f0*/  IMAD R162, R89, 0x2, R139 ;  /* 0x0000000259a27824 */ /* 0x000fc600078e028b */
[----:B------:R-:W-:Y:S02]  /*2800*/  LEA.HI.X.SX32 R61, R79, R90, 0x1, P0 ;  /* 0x0000005a4f3d7211 */ /* 0x000fe400000f0eff */
[CC--:B------:R-:W-:Y:S02]  /*2810*/  LEA R8, P1, R80.reuse, R5.reuse, 0x1 ;  /* 0x0000000550087211 */ /* 0x0c0fe400078208ff */
[----:B-1----:R-:W-:Y:S02]  /*2820*/  LEA R12, P0, R63, R5, 0x1 ;  /* 0x000000053f0c7211 */ /* 0x002fe400078008ff */
[----:B------:R-:W-:Y:S02]  /*2830*/  LEA R161, R89, R162, 0x1 ;  /* 0x000000a259a17211 */ /* 0x000fe400078e08ff */
[-C--:B------:R-:W-:Y:S02]  /*2840*/  LEA.HI.X.SX32 R13, R63, R90.reuse, 0x1, P0 ;  /* 0x0000005a3f0d7211 */ /* 0x080fe400000f0eff */
[----:B------:R-:W-:-:S02]  /*2850*/  LEA.HI.X.SX32 R9, R80, R90, 0x1, P1 ;  /* 0x0000005a50097211 */ /* 0x000fc400008f0eff */
[----:B------:R-:W5:Y:S04]  /*2860*/  LDG.E.U16 R80, desc[UR60][R60.64] ;  /* 0x0000003c3c507981 */ /* 0x000f68000c1e1500 */
[----:B------:R0:W5:Y:S04]  /*2870*/  LDG.E.U16 R63, desc[UR60][R12.64] ;  /* 0x0000003c0c3f7981 */ /* 0x000168000c1e1500 */
[----:B------:R1:W5:Y:S01]  /*2880*/  LDG.E.U16 R98, desc[UR60][R8.64] ;  /* 0x0000003c08627981 */ /* 0x000362000c1e1500 */
[----:B0-----:R-:W-:Y:S01]  /*2890*/  IMAD R12, R89, 0x2, R161 ;  /* 0x00000002590c7824 */ /* 0x001fe200078e02a1 */
[----:B-1----:R-:W-:-:S03]  /*28a0*/  LEA R8, P1, R76, R5, 0x1 ;  /* 0x000000054c087211 */ /* 0x002fc600078208ff */
[----:B------:R-:W-:Y:S01]  /*28b0*/  IMAD R142, R89, 0x2, R12 ;  /* 0x00000002598e7824 */ /* 0x000fe200078e020c */
[----:B------:R-:W-:-:S03]  /*28c0*/  LEA.HI.X.SX32 R9, R76, R90, 0x1, P1 ;  /* 0x0000005a4c097211 */ /* 0x000fc600008f0eff */
[----:B------:R-:W-:Y:S01]  /*28d0*/  IMAD R163, R89, 0x2, R142 ;  /* 0x0000000259a37824 */ /* 0x000fe200078e028e */
[----:B------:R-:W-:-:S03]  /*28e0*/  LEA R76, P0, R77, R5, 0x1 ;  /* 0x000000054d4c7211 */ /* 0x000fc600078008ff */
[----:B------:R-:W-:Y:S01]  /*28f0*/  IMAD R164, R89, 0x2, R163 ;  /* 0x0000000259a47824 */ /* 0x000fe200078e02a3 */
[----:B------:R-:W-:Y:S01]  /*2900*/  LEA.HI.X.SX32 R77, R77, R90, 0x1, P0 ;  /* 0x0000005a4d4d7211 */ /* 0x000fe200000f0eff */
[----:B------:R0:W5:Y:S01]  /*2910*/  LDG.E.U16 R97, desc[UR60][R8.64] ;  /* 0x0000003c08617981 */ /* 0x000162000c1e1500 */
[CC--:B------:R-:W-:Y:S02]  /*2920*/  LEA R60, P0, R62.reuse, R5.reuse, 0x1 ;  /* 0x000000053e3c7211 */ /* 0x0c0fe400078008ff */
[----:B------:R-:W-:Y:S01]  /*2930*/  LEA R13, R89, R164, 0x1 ;  /* 0x000000a4590d7211 */ /* 0x000fe200078e08ff */
[----:B------:R1:W5:Y:S01]  /*2940*/  LDG.E.U16 R79, desc[UR60][R76.64] ;  /* 0x0000003c4c4f7981 */ /* 0x000362000c1e1500 */
[----:B------:R-:W-:Y:S02]  /*2950*/  LEA.HI.X.SX32 R61, R62, R90, 0x1, P0 ;  /* 0x0000005a3e3d7211 */ /* 0x000fe400000f0eff */
[----:B0-----:R-:W-:-:S03]  /*2960*/  LEA R8, P1, R126, R5, 0x1 ;  /* 0x000000057e087211 */ /* 0x001fc600078208ff */
[----:B------:R0:W5:Y:S01]  /*2970*/  LDG.E.U16 R62, desc[UR60][R60.64] ;  /* 0x0000003c3c3e7981 */ /* 0x000162000c1e1500 */
[-C--:B-1----:R-:W-:Y:S02]  /*2980*/  LEA R76, P0, R96, R5.reuse, 0x1 ;  /* 0x00000005604c7211 */ /* 0x082fe400078008ff */
[-C--:B------:R-:W-:Y:S01]  /*2990*/  LEA.HI.X.SX32 R9, R126, R90.reuse, 0x1, P1 ;  /* 0x0000005a7e097211 */ /* 0x080fe200008f0eff */
[C---:B------:R-:W-:Y:S01]  /*29a0*/  IMAD R144, R89.reuse, 0x2, R13 ;  /* 0x0000000259907824 */ /* 0x040fe200078e020d */
[-C--:B------:R-:W-:Y:S02]  /*29b0*/  LEA.HI.X.SX32 R77, R96, R90.reuse, 0x1, P0 ;  /* 0x0000005a604d7211 */ /* 0x080fe400000f0eff */
[C---:B0-----:R-:W-:Y:S01]  /*29c0*/  LEA R60, P0, R78.reuse, R5, 0x1 ;  /* 0x000000054e3c7211 */ /* 0x041fe200078008ff */
[----:B------:R0:W5:Y:S01]  /*29d0*/  LDG.E.U16 R96, desc[UR60][R8.64] ;  /* 0x0000003c08607981 */ /* 0x000162000c1e1500 */
[----:B------:R-:W-:Y:S02]  /*29e0*/  IMAD R166, R89, 0x2, R144 ;  /* 0x0000000259a67824 */ /* 0x000fe400078e0290 */
[----:B------:R-:W-:-:S02]  /*29f0*/  LEA.HI.X.SX32 R61, R78, R90, 0x1, P0 ;  /* 0x0000005a4e3d7211 */ /* 0x000fc400000f0eff */
[----:B------:R1:W5:Y:S01]  /*2a00*/  LDG.E.U16 R78, desc[UR60][R76.64] ;  /* 0x0000003c4c4e7981 */ /* 0x000362000c1e1500 */
[CC--:B0-----:R-:W-:Y:S01]  /*2a10*/  LEA R8, P1, R124.reuse, R5.reuse, 0x1 ;  /* 0x000000057c087211 */ /* 0x0c1fe200078208ff */
[----:B------:R-:W-:Y:S02]  /*2a20*/  IMAD R165, R89, 0x2, R166 ;  /* 0x0000000259a57824 */ /* 0x000fe400078e02a6 */
[----:B------:R-:W5:Y:S01]  /*2a30*/  LDG.E.U16 R61, desc[UR60][R60.64] ;  /* 0x0000003c3c3d7981 */ /* 0x000f62000c1e1500 */
[----:B------:R-:W-:Y:S02]  /*2a40*/  LEA.HI.X.SX32 R9, R124, R90, 0x1, P1 ;  /* 0x0000005a7c097211 */ /* 0x000fe400008f0eff */
[----:B-1----:R-:W-:-:S04]  /*2a50*/  LEA R76, P0, R95, R5, 0x1 ;  /* 0x000000055f4c7211 */ /* 0x002fc800078008ff */
[----:B------:R-:W-:Y:S02]  /*2a60*/  LEA.HI.X.SX32 R77, R95, R90, 0x1, P0 ;  /* 0x0000005a5f4d7211 */ /* 0x000fe400000f0eff */
[----:B------:R0:W5:Y:S01]  /*2a70*/  LDG.E.U16 R95, desc[UR60][R8.64] ;  /* 0x0000003c085f7981 */ /* 0x000162000c1e1500 */
[-C--:B------:R-:W-:Y:S02]  /*2a80*/  LEA R126, P0, R125, R5.reuse, 0x1 ;  /* 0x000000057d7e7211 */ /* 0x080fe400078008ff */
[----:B------:R-:W-:Y:S01]  /*2a90*/  LEA R124, P1, R128, R5, 0x1 ;  /* 0x00000005807c7211 */ /* 0x000fe200078208ff */
[----:B------:R-:W5:Y:S01]  /*2aa0*/  LDG.E.U16 R77, desc[UR60][R76.64] ;  /* 0x0000003c4c4d7981 */ /* 0x000f62000c1e1500 */
[----:B0-----:R-:W-:-:S05]  /*2ab0*/  IMAD R8, R89, 0x2, R165 ;  /* 0x0000000259087824 */ /* 0x001fca00078e02a5 */
[----:B------:R-:W-:Y:S02]  /*2ac0*/  LEA R143, R89, R8, 0x1 ;  /* 0x00000008598f7211 */ /* 0x000fe400078e08ff */
[----:B------:R-:W-:-:S03]  /*2ad0*/  LEA.HI.X.SX32 R127, R125, R90, 0x1, P0 ;  /* 0x0000005a7d7f7211 */ /* 0x000fc600000f0eff */
[C---:B------:R-:W-:Y:S01]  /*2ae0*/  IMAD R167, R89.reuse, 0x2, R143 ;  /* 0x0000000259a77824 */ /* 0x040fe200078e028f */
[----:B------:R-:W-:Y:S01]  /*2af0*/  LEA.HI.X.SX32 R125, R128, R90, 0x1, P1 ;  /* 0x0000005a807d7211 */ /* 0x000fe200008f0eff */
[----:B------:R-:W5:Y:S01]  /*2b00*/  LDG.E.U16 R60, desc[UR60][R126.64] ;  /* 0x0000003c7e3c7981 */ /* 0x000f62000c1e1500 */
[----:B------:R-:W-:Y:S01]  /*2b10*/  LEA R128, P0, R94, R5, 0x1 ;  /* 0x000000055e807211 */ /* 0x000fe200078008ff */
[----:B------:R-:W-:-:S03]  /*2b20*/  IMAD R168, R89, 0x2, R167 ;  /* 0x0000000259a87824 */ /* 0x000fc600078e02a7 */
[----:B------:R-:W-:Y:S01]  /*2b30*/  LEA.HI.X.SX32 R129, R94, R90, 0x1, P0 ;  /* 0x0000005a5e817211 */ /* 0x000fe200000f0eff */
[C---:B------:R-:W-:Y:S01]  /*2b40*/  IMAD R9, R89.reuse, 0x2, R168 ;  /* 0x0000000259097824 */ /* 0x040fe200078e02a8 */
[----:B------:R0:W5:Y:S03]  /*2b50*/  LDG.E.U16 R94, desc[UR60][R124.64] ;  /* 0x0000003c7c5e7981 */ /* 0x000166000c1e1500 */
[----:B------:R-:W-:Y:S01]  /*2b60*/  IMAD R146, R89, 0x2, R9 ;  /* 0x0000000259927824 */ /* 0x000fe200078e0209 */
[----:B------:R1:W5:Y:S01]  /*2b70*/  LDG.E.U16 R76, desc[UR60][R128.64] ;  /* 0x0000003c804c7981 */ /* 0x000362000c1e1500 */
[----:B0-----:R-:W-:-:S03]  /*2b80*/  LEA R124, P0, R130, R5, 0x1 ;  /* 0x00000005827c7211 */ /* 0x001fc600078008ff */
[C---:B------:R-:W-:Y:S02]  /*2b90*/  LEA R169, R89.reuse, R146, 0x1 ;  /* 0x0000009259a97211 */ /* 0x040fe400078e08ff */
[-C--:B------:R-:W-:Y:S02]  /*2ba0*/  LEA.HI.X.SX32 R125, R130, R90.reuse, 0x1, P0 ;  /* 0x0000005a827d7211 */ /* 0x080fe400000f0eff */
[CC--:B-1----:R-:W-:Y:S01]  /*2bb0*/  LEA R128, P0, R132.reuse, R5.reuse, 0x1 ;  /* 0x0000000584807211 */ /* 0x0c2fe200078008ff */
[----:B------:R-:W-:Y:S02]  /*2bc0*/  IMAD R170, R89, 0x2, R169 ;  /* 0x0000000259aa7824 */ /* 0x000fe400078e02a9 */
[----:B------:R0:W5:Y:S01]  /*2bd0*/  LDG.E.U16 R130, desc[UR60][R124.64] ;  /* 0x0000003c7c827981 */ /* 0x000162000c1e1500 */
[----:B------:R-:W-:Y:S02]  /*2be0*/  LEA.HI.X.SX32 R129, R132, R90, 0x1, P0 ;  /* 0x0000005a84817211 */ /* 0x000fe400000f0eff */
[----:B------:R-:W-:-:S02]  /*2bf0*/  LEA R126, P1, R133, R5, 0x1 ;  /* 0x00000005857e7211 */ /* 0x000fc400078208ff */
[-C--:B0-----:R-:W-:Y:S02]  /*2c00*/  LEA R124, P0, R131, R5.reuse, 0x1 ;  /* 0x00000005837c7211 */ /* 0x081fe400078008ff */
[-C--:B------:R-:W-:Y:S02]  /*2c10*/  LEA.HI.X.SX32 R127, R133, R90.reuse, 0x1, P1 ;  /* 0x0000005a857f7211 */ /* 0x080fe400008f0eff */
[----:B------:R-:W-:Y:S01]  /*2c20*/  LEA.HI.X.SX32 R125, R131, R90, 0x1, P0 ;  /* 0x0000005a837d7211 */ /* 0x000fe200000f0eff */
[C---:B------:R-:W-:Y:S01]  /*2c30*/  IMAD R131, R89.reuse, 0x2, R170 ;  /* 0x0000000259837824 */ /* 0x040fe200078e02aa */
[----:B------:R0:W5:Y:S03]  /*2c40*/  LDG.E.U16 R133, desc[UR60][R128.64] ;  /* 0x0000003c80857981 */ /* 0x000166000c1e1500 */
[C---:B------:R-:W-:Y:S01]  /*2c50*/  IMAD R147, R89.reuse, 0x2, R131 ;  /* 0x0000000259937824 */ /* 0x040fe200078e0283 */
[----:B------:R1:W4:Y:S03]  /*2c60*/  LDG.E.U16 R132, desc[UR60][R126.64] ;  /* 0x0000003c7e847981 */ /* 0x000326000c1e1500 */
[----:B------:R-:W-:Y:S01]  /*2c70*/  IMAD R171, R89, 0x2, R147 ;  /* 0x0000000259ab7824 */ /* 0x000fe200078e0293 */
[----:B0-----:R-:W-:-:S02]  /*2c80*/  LEA R128, P0, R136, R5, 0x1 ;  /* 0x0000000588807211 */ /* 0x001fc400078008ff */
[----:B-1----:R-:W-:Y:S02]  /*2c90*/  LEA R126, P1, R134, R5, 0x1 ;  /* 0x00000005867e7211 */ /* 0x002fe400078208ff */
[-C--:B------:R-:W-:Y:S02]  /*2ca0*/  LEA.HI.X.SX32 R129, R136, R90.reuse, 0x1, P0 ;  /* 0x0000005a88817211 */ /* 0x080fe400000f0eff */
[----:B------:R-:W-:Y:S02]  /*2cb0*/  LEA.HI.X.SX32 R127, R134, R90, 0x1, P1 ;  /* 0x0000005a867f7211 */ /* 0x000fe400008f0eff */
[----:B------:R0:W5:Y:S01]  /*2cc0*/  LDG.E.U16 R134, desc[UR60][R124.64] ;  /* 0x0000003c7c867981 */ /* 0x000162000c1e1500 */
[----:B------:R-:W-:-:S03]  /*2cd0*/  LEA R172, R89, R171, 0x1 ;  /* 0x000000ab59ac7211 */ /* 0x000fc600078e08ff */
[----:B------:R1:W5:Y:S04]  /*2ce0*/  LDG.E.U16 R136, desc[UR60][R126.64] ;  /* 0x0000003c7e887981 */ /* 0x000368000c1e1500 */
[----:B------:R3:W5:Y:S01]  /*2cf0*/  LDG.E.U16 R137, desc[UR60][R128.64] ;  /* 0x0000003c80897981 */ /* 0x000762000c1e1500 */
[----:B0-----:R-:W-:-:S04]  /*2d00*/  LEA R124, P0, R135, R5, 0x1 ;  /* 0x00000005877c7211 */ /* 0x001fc800078008ff */
[----:B------:R-:W-:Y:S01]  /*2d10*/  LEA.HI.X.SX32 R125, R135, R90, 0x1, P0 ;  /* 0x0000005a877d7211 */ /* 0x000fe200000f0eff */
[----:B------:R-:W-:Y:S01]  /*2d20*/  IMAD R135, R89, 0x2, R172 ;  /* 0x0000000259877824 */ /* 0x000fe200078e02ac */
[----:B-1----:R-:W-:-:S03]  /*2d30*/  LEA R126, P1, R138, R5, 0x1 ;  /* 0x000000058a7e7211 */ /* 0x002fc600078208ff */
[C---:B------:R-:W-:Y:S01]  /*2d40*/  IMAD R149, R89.reuse, 0x2, R135 ;  /* 0x0000000259957824 */ /* 0x040fe200078e0287 */
[-C--:B------:R-:W-:Y:S02]  /*2d50*/  LEA.HI.X.SX32 R127, R138, R90.reuse, 0x1, P1 ;  /* 0x0000005a8a7f7211 */ /* 0x080fe400008f0eff */
[CC--:B---3--:R-:W-:Y:S01]  /*2d60*/  LEA R128, P0, R140.reuse, R5.reuse, 0x1 ;  /* 0x000000058c807211 */ /* 0x0c8fe200078008ff */
[C---:B------:R-:W-:Y:S01]  /*2d70*/  IMAD R173, R89.reuse, 0x2, R149 ;  /* 0x0000000259ad7824 */ /* 0x040fe200078e0295 */
[----:B------:R-:W3:Y:S02]  /*2d80*/  LDG.E.U16 R138, desc[UR60][R124.64] ;  /* 0x0000003c7c8a7981 */ /* 0x000ee4000c1e1500 */
[----:B------:R-:W-:Y:S01]  /*2d90*/  LEA.HI.X.SX32 R129, R140, R90, 0x1, P0 ;  /* 0x0000005a8c817211 */ /* 0x000fe200000f0eff */
[----:B------:R-:W-:Y:S01]  /*2da0*/  IMAD R174, R89, 0x2, R173 ;  /* 0x0000000259ae7824 */ /* 0x000fe200078e02ad */
[----:B------:R0:W3:Y:S04]  /*2db0*/  LDG.E.U16 R140, desc[UR60][R126.64] ;  /* 0x0000003c7e8c7981 */ /* 0x0000e8000c1e1500 */
[----:B------:R1:W3:Y:S01]  /*2dc0*/  LDG.E.U16 R141, desc[UR60][R128.64] ;  /* 0x0000003c808d7981 */ /* 0x0002e2000c1e1500 */
[----:B0-----:R-:W-:-:S04]  /*2dd0*/  LEA R126, P0, R139, R5, 0x1 ;  /* 0x000000058b7e7211 */ /* 0x001fc800078008ff */
[----:B------:R-:W-:Y:S02]  /*2de0*/  LEA.HI.X.SX32 R127, R139, R90, 0x1, P0 ;  /* 0x0000005a8b7f7211 */ /* 0x000fe400000f0eff */
[----:B------:R-:W-:Y:S02]  /*2df0*/  LEA R139, R89, R174, 0x1 ;  /* 0x000000ae598b7211 */ /* 0x000fe400078e08ff */
[----:B------:R-:W-:-:S03]  /*2e00*/  LEA R124, P1, R142, R5, 0x1 ;  /* 0x000000058e7c7211 */ /* 0x000fc600078208ff */
[C---:B------:R-:W-:Y:S01]  /*2e10*/  IMAD R150, R89.reuse, 0x2, R139 ;  /* 0x0000000259967824 */ /* 0x040fe200078e028b */
[-C--:B-1----:R-:W-:Y:S02]  /*2e20*/  LEA R128, P0, R144, R5.reuse, 0x1 ;  /* 0x0000000590807211 */ /* 0x082fe400078008ff */
[-C--:B------:R-:W-:Y:S01]  /*2e30*/  LEA.HI.X.SX32 R125, R142, R90.reuse, 0x1, P1 ;  /* 0x0000005a8e7d7211 */ /* 0x080fe200008f0eff */
[C---:B------:R-:W-:Y:S01]  /*2e40*/  IMAD R175, R89.reuse, 0x2, R150 ;  /* 0x0000000259af7824 */ /* 0x040fe200078e0296 */
[----:B------:R0:W3:Y:S01]  /*2e50*/  LDG.E.U16 R142, desc[UR60][R126.64] ;  /* 0x0000003c7e8e7981 */ /* 0x0000e2000c1e1500 */
[----:B------:R-:W-:Y:S02]  /*2e60*/  LEA.HI.X.SX32 R129, R144, R90, 0x1, P0 ;  /* 0x0000005a90817211 */ /* 0x000fe400000f0eff */
[----:B------:R-:W-:Y:S01]  /*2e70*/  IMAD R176, R89, 0x2, R175 ;  /* 0x0000000259b07824 */ /* 0x000fe200078e02af */
[----:B------:R-:W3:Y:S04]  /*2e80*/  LDG.E.U16 R144, desc[UR60][R124.64] ;  /* 0x0000003c7c907981 */ /* 0x000ee8000c1e1500 */
[----:B------:R1:W3:Y:S01]  /*2e90*/  LDG.E.U16 R145, desc[UR60][R128.64] ;  /* 0x0000003c80917981 */ /* 0x0002e2000c1e1500 */
[----:B0-----:R-:W-:-:S04]  /*2ea0*/  LEA R126, P0, R143, R5, 0x1 ;  /* 0x000000058f7e7211 */ /* 0x001fc800078008ff */
[----:B------:R-:W-:Y:S01]  /*2eb0*/  LEA.HI.X.SX32 R127, R143, R90, 0x1, P0 ;  /* 0x0000005a8f7f7211 */ /* 0x000fe200000f0eff */
[----:B------:R-:W-:-:S05]  /*2ec0*/  IMAD R143, R89, 0x2, R176 ;  /* 0x00000002598f7824 */ /* 0x000fca00078e02b0 */
[----:B------:R-:W-:Y:S02]  /*2ed0*/  LEA R151, R89, R143, 0x1 ;  /* 0x0000008f59977211 */ /* 0x000fe400078e08ff */
[----:B-1----:R-:W-:-:S03]  /*2ee0*/  LEA R128, P0, R147, R5, 0x1 ;  /* 0x0000000593807211 */ /* 0x002fc600078008ff */
[----:B------:R-:W-:Y:S01]  /*2ef0*/  IMAD R177, R89, 0x2, R151 ;  /* 0x0000000259b17824 */ /* 0x000fe200078e0297 */
[----:B------:R-:W-:-:S03]  /*2f00*/  LEA R124, P1, R146, R5, 0x1 ;  /* 0x00000005927c7211 */ /* 0x000fc600078208ff */
[----:B------:R-:W-:Y:S01]  /*2f10*/  IMAD R178, R89, 0x2, R177 ;  /* 0x0000000259b27824 */ /* 0x000fe200078e02b1 */
[-C--:B------:R-:W-:Y:S02]  /*2f20*/  LEA.HI.X.SX32 R129, R147, R90.reuse, 0x1, P0 ;  /* 0x0000005a93817211 */ /* 0x080fe400000f0eff */
[----:B------:R-:W-:Y:S01]  /*2f30*/  LEA.HI.X.SX32 R125, R146, R90, 0x1, P1 ;  /* 0x0000005a927d7211 */ /* 0x000fe200008f0eff */
[C---:B------:R-:W-:Y:S01]  /*2f40*/  IMAD R147, R89.reuse, 0x2, R178 ;  /* 0x0000000259937824 */ /* 0x040fe200078e02b2 */
[----:B------:R0:W3:Y:S03]  /*2f50*/  LDG.E.U16 R146, desc[UR60][R126.64] ;  /* 0x0000003c7e927981 */ /* 0x0000e6000c1e1500 */
[----:B------:R-:W-:Y:S01]  /*2f60*/  IMAD R152, R89, 0x2, R147 ;  /* 0x0000000259987824 */ /* 0x000fe200078e0293 */
[----:B------:R-:W3:Y:S01]  /*2f70*/  LDG.E.U16 R148, desc[UR60][R124.64] ;  /* 0x0000003c7c947981 */ /* 0x000ee2000c1e1500 */
[----:B0-----:R-:W-:-:S04]  /*2f80*/  LEA R126, P0, R149, R5, 0x1 ;  /* 0x00000005957e7211 */ /* 0x001fc800078008ff */
[----:B------:R-:W-:Y:S02]  /*2f90*/  LEA.HI.X.SX32 R127, R149, R90, 0x1, P0 ;  /* 0x0000005a957f7211 */ /* 0x000fe400000f0eff */
[----:B------:R0:W3:Y:S01]  /*2fa0*/  LDG.E.U16 R149, desc[UR60][R128.64] ;  /* 0x0000003c80957981 */ /* 0x0000e2000c1e1500 */
[----:B------:R-:W-:Y:S02]  /*2fb0*/  LEA R179, R89, R152, 0x1 ;  /* 0x0000009859b37211 */ /* 0x000fe400078e08ff */
[----:B0-----:R-:W-:-:S03]  /*2fc0*/  LEA R128, P0, R151, R5, 0x1 ;  /* 0x0000000597807211 */ /* 0x001fc600078008ff */
[----:B------:R-:W-:Y:S01]  /*2fd0*/  IMAD R182, R89, 0x2, R179 ;  /* 0x0000000259b67824 */ /* 0x000fe200078e02b3 */
[----:B------:R-:W-:Y:S02]  /*2fe0*/  LEA.HI.X.SX32 R129, R151, R90, 0x1, P0 ;  /* 0x0000005a97817211 */ /* 0x000fe400000f0eff */
[----:B------:R-:W-:-:S03]  /*2ff0*/  LEA R124, P1, R150, R5, 0x1 ;  /* 0x00000005967c7211 */ /* 0x000fc600078208ff */
[----:B------:R0:W3:Y:S01]  /*3000*/  LDG.E.U16 R128, desc[UR60][R128.64] ;  /* 0x0000003c80807981 */ /* 0x0000e2000c1e1500 */
[----:B------:R-:W-:-:S03]  /*3010*/  LEA.HI.X.SX32 R125, R150, R90, 0x1, P1 ;  /* 0x0000005a967d7211 */ /* 0x000fc600008f0eff */
[----:B------:R1:W3:Y:S04]  /*3020*/  LDG.E.U16 R150, desc[UR60][R126.64] ;  /* 0x0000003c7e967981 */ /* 0x0002e8000c1e1500 */
[----:B------:R2:W3:Y:S01]  /*3030*/  LDG.E.U16 R151, desc[UR60][R124.64] ;  /* 0x0000003c7c977981 */ /* 0x0004e2000c1e1500 */
[----:B0-----:R-:W-:Y:S01]  /*3040*/  IMAD R129, R89, 0x2, R182 ;  /* 0x0000000259817824 */ /* 0x001fe200078e02b6 */
[----:B-1----:R-:W-:-:S03]  /*3050*/  LEA R126, P0, R152, R5, 0x1 ;  /* 0x00000005987e7211 */ /* 0x002fc600078008ff */
[----:B------:R-:W-:Y:S01]  /*3060*/  IMAD R180, R89, 0x2, R129 ;  /* 0x0000000259b47824 */ /* 0x000fe200078e0281 */
[----:B------:R-:W-:-:S04]  /*3070*/  LEA.HI.X.SX32 R127, R152, R90, 0x1, P0 ;  /* 0x0000005a987f7211 */ /* 0x000fc800000f0eff */
[C---:B--2---:R-:W-:Y:S01]  /*3080*/  LEA R124, P0, R180.reuse, R5, 0x1 ;  /* 0x00000005b47c7211 */ /* 0x044fe200078008ff */
[----:B------:R-:W2:Y:S03]  /*3090*/  LDG.E.U16 R152, desc[UR60][R126.64] ;  /* 0x0000003c7e987981 */ /* 0x000ea6000c1e1500 */
[----:B------:R-:W-:Y:S01]  /*30a0*/  LEA.HI.X.SX32 R125, R180, R90, 0x1, P0 ;  /* 0x0000005ab47d7211 */ /* 0x000fe200000f0eff */
[----:B------:R-:W-:-:S04]  /*30b0*/  IMAD R180, R89, 0x2, R180 ;  /* 0x0000000259b47824 */ /* 0x000fc800078e02b4 */
[----:B------:R0:W2:Y:S01]  /*30c0*/  LDG.E.U16 R154, desc[UR60][R124.64] ;  /* 0x0000003c7c9a7981 */ /* 0x0000a2000c1e1500 */
[----:B------:R-:W-:-:S05]  /*30d0*/  LEA R184, R89, R180, 0x1 ;  /* 0x000000b459b87211 */ /* 0x000fca00078e08ff */
[----:B------:R-:W-:-:S04]  /*30e0*/  IMAD R153, R89, 0x2, R184 ;  /* 0x0000000259997824 */ /* 0x000fc800078e02b8 */
[----:B------:R-:W-:-:S05]  /*30f0*/  IMAD R181, R89, 0x2, R153 ;  /* 0x0000000259b57824 */ /* 0x000fca00078e0299 */
[----:B0-----:R-:W-:-:S04]  /*3100*/  LEA R124, P0, R181, R5, 0x1 ;  /* 0x00000005b57c7211 */ /* 0x001fc800078008ff */
[----:B------:R-:W-:Y:S01]  /*3110*/  LEA.HI.X.SX32 R125, R181, R90, 0x1, P0 ;  /* 0x0000005ab57d7211 */ /* 0x000fe200000f0eff */
[----:B------:R-:W-:-:S04]  /*3120*/  IMAD R181, R89, 0x2, R181 ;  /* 0x0000000259b57824 */ /* 0x000fc800078e02b5 */
[C---:B------:R-:W-:Y:S01]  /*3130*/  IMAD R185, R89.reuse, 0x2, R181 ;  /* 0x0000000259b97824 */ /* 0x040fe200078e02b5 */
[----:B------:R0:W2:Y:S04]  /*3140*/  LDG.E.U16 R156, desc[UR60][R124.64] ;  /* 0x0000003c7c9c7981 */ /* 0x0000a8000c1e1500 */
[----:B------:R-:W-:-:S05]  /*3150*/  LEA R155, R89, R185, 0x1 ;  /* 0x000000b9599b7211 */ /* 0x000fca00078e08ff */
[----:B------:R-:W-:-:S05]  /*3160*/  IMAD R183, R89, 0x2, R155 ;  /* 0x0000000259b77824 */ /* 0x000fca00078e029b */
[----:B0-----:R-:W-:-:S04]  /*3170*/  LEA R124, P0, R183, R5, 0x1 ;  /* 0x00000005b77c7211 */ /* 0x001fc800078008ff */
[----:B------:R-:W-:-:S05]  /*3180*/  LEA.HI.X.SX32 R125, R183, R90, 0x1, P0 ;  /* 0x0000005ab77d7211 */ /* 0x000fca00000f0eff */
[----:B------:R0:W2:Y:S01]  /*3190*/  LDG.E.U16 R188, desc[UR60][R124.64] ;  /* 0x0000003c7cbc7981 */ /* 0x0000a2000c1e1500 */
[-C--:B------:R-:W-:Y:S02]  /*31a0*/  LEA R126, P1, R158, R5.reuse, 0x1 ;  /* 0x000000059e7e7211 */ /* 0x080fe400078208ff */
[----:B0-----:R-:W-:-:S04]  /*31b0*/  LEA R124, P0, R157, R5, 0x1 ;  /* 0x000000059d7c7211 */ /* 0x001fc800078008ff */
[-C--:B------:R-:W-:Y:S02]  /*31c0*/  LEA.HI.X.SX32 R125, R157, R90.reuse, 0x1, P0 ;  /* 0x0000005a9d7d7211 */ /* 0x080fe400000f0eff */
[----:B------:R-:W-:-:S03]  /*31d0*/  LEA.HI.X.SX32 R127, R158, R90, 0x1, P1 ;  /* 0x0000005a9e7f7211 */ /* 0x000fc600008f0eff */
[----:B------:R0:W2:Y:S04]  /*31e0*/  LDG.E.U16 R157, desc[UR60][R124.64] ;  /* 0x0000003c7c9d7981 */ /* 0x0000a8000c1e1500 */
[----:B------:R1:W2:Y:S01]  /*31f0*/  LDG.E.U16 R158, desc[UR60][R126.64] ;  /* 0x0000003c7e9e7981 */ /* 0x0002a2000c1e1500 */
[CC--:B0-----:R-:W-:Y:S02]  /*3200*/  LEA R124, P0, R159.reuse, R5.reuse, 0x1 ;  /* 0x000000059f7c7211 */ /* 0x0c1fe400078008ff */
[C---:B-1----:R-:W-:Y:S02]  /*3210*/  LEA R126, P1, R160.reuse, R5, 0x1 ;  /* 0x00000005a07e7211 */ /* 0x042fe400078208ff */
        /* <DEDUP_REMOVED lines=22> */
[----:B0-----:R-:W-:-:S04]  /*3380*/  LEA R124, P0, R167, R5, 0x1 ;  /* 0x00000005a77c7211 */ /* 0x001fc800078008ff */
[----:B------:R-:W-:-:S05]  /*3390*/  LEA.HI.X.SX32 R125, R167, R90, 0x1, P0 ;  /* 0x0000005aa77d7211 */ /* 0x000fca00000f0eff */
[----:B------:R0:W2:Y:S01]  /*33a0*/  LDG.E.U16 R167, desc[UR60][R124.64] ;  /* 0x0000003c7ca77981 */ /* 0x0000a2000c1e1500 */
[-C--:B-1----:R-:W-:Y:S02]  /*33b0*/  LEA R126, P1, R168, R5.reuse, 0x1 ;  /* 0x00000005a87e7211 */ /* 0x082fe400078208ff */
        /* <DEDUP_REMOVED lines=33> */
[----:B------:R0:W2:Y:S01]  /*35d0*/  LDG.E.U16 R179, desc[UR60][R124.64] ;  /* 0x0000003c7cb37981 */ /* 0x0000a2000c1e1500 */
[----:B------:R-:W-:-:S03]  /*35e0*/  IMAD R189, R89, 0x2, R183 ;  /* 0x0000000259bd7824 */ /* 0x000fc600078e02b7 */
        /* <DEDUP_REMOVED lines=12> */
[----:B------:R-:W2:Y:S01]  /*36b0*/  LDG.E.U16 R183, desc[UR60][R126.64] ;  /* 0x0000003c7eb77981 */ /* 0x000ea2000c1e1500 */
[----:B0-----:R-:W-:-:S04]  /*36c0*/  LEA R124, P0, R184, R5, 0x1 ;  /* 0x00000005b87c7211 */ /* 0x001fc800078008ff */
[----:B------:R-:W-:-:S05]  /*36d0*/  LEA.HI.X.SX32 R125, R184, R90, 0x1, P0 ;  /* 0x0000005ab87d7211 */ /* 0x000fca00000f0eff */
[----:B------:R0:W2:Y:S02]  /*36e0*/  LDG.E.U16 R184, desc[UR60][R124.64] ;  /* 0x0000003c7cb87981 */ /* 0x0000a4000c1e1500 */
[----:B0-----:R-:W0:Y:S01]  /*36f0*/  S2R R125, SR_TID.X ;  /* 0x00000000007d7919 */ /* 0x001e220000002100 */
[----:B------:R-:W-:-:S04]  /*3700*/  LEA R126, P1, R185, R5, 0x1 ;  /* 0x00000005b97e7211 */ /* 0x000fc800078208ff */
[----:B------:R-:W-:Y:S02]  /*3710*/  LEA.HI.X.SX32 R127, R185, R90, 0x1, P1 ;  /* 0x0000005ab97f7211 */ /* 0x000fe400008f0eff */
[----:B------:R-:W-:-:S03]  /*3720*/  MOV R245, 0x400 ;  /* 0x0000040000f57802 */ /* 0x000fc60000000f00 */
[----:B------:R1:W2:Y:S01]  /*3730*/  LDG.E.U16 R185, desc[UR60][R126.64] ;  /* 0x0000003c7eb97981 */ /* 0x0002a2000c1e1500 */
[----:B------:R-:W-:Y:S02]  /*3740*/  LEA R245, R186, R245, 0x18 ;  /* 0x000000f5baf57211 */ /* 0x000fe400078ec0ff */
[----:B------:R-:W-:Y:S02]  /*3750*/  LEA R189, R89, R189, 0x1 ;  /* 0x000000bd59bd7211 */ /* 0x000fe400078e08ff */
[----:B0-----:R-:W-:Y:S01]  /*3760*/  SHF.R.S32.HI R124, RZ, 0x7, R125 ;  /* 0x00000007ff7c7819 */ /* 0x001fe2000001147d */
[----:B-1----:R-:W-:-:S03]  /*3770*/  IMAD.SHL.U32 R127, R125, 0x2, RZ ;  /* 0x000000027d7f7824 */ /* 0x002fc600078e00ff */
[----:B------:R-:W-:Y:S01]  /*3780*/  SGXT R124, R124, 0x1 ;  /* 0x000000017c7c781a */ /* 0x000fe20000000200 */
[----:B------:R-:W-:-:S03]  /*3790*/  IMAD.SHL.U32 R186, R125, 0x200, RZ ;  /* 0x000002007dba7824 */ /* 0x000fc600078e00ff */
[----:B------:R-:W-:-:S04]  /*37a0*/  LOP3.LUT R124, R124, 0x90, RZ, 0xc0, !PT ;  /* 0x000000907c7c7812 */ /* 0x000fc800078ec0ff */
[----:B------:R-:W-:Y:S02]  /*37b0*/  LOP3.LUT R124, R124, 0x7e, R127, 0x78, !PT ;  /* 0x0000007e7c7c7812 */ /* 0x000fe400078e787f */
[-C--:B------:R-:W-:Y:S02]  /*37c0*/  LEA R126, P1, R189, R5.reuse, 0x1 ;  /* 0x00000005bd7e7211 */ /* 0x080fe400078208ff */
[----:B------:R-:W-:Y:S02]  /*37d0*/  LOP3.LUT R186, R124, 0x8000, R186, 0xf8, !PT ;  /* 0x000080007cba7812 */ /* 0x000fe400078ef8ba */
[C---:B------:R-:W-:Y:S01]  /*37e0*/  LEA R124, P0, R54.reuse, R5, 0x1 ;  /* 0x00000005367c7211 */ /* 0x040fe200078008ff */
[----:B------:R-:W-:Y:S01]  /*37f0*/  IMAD R89, R89, 0x2, R189 ;  /* 0x0000000259597824 */ /* 0x000fe200078e02bd */
[-C--:B------:R-:W-:Y:S02]  /*3800*/  LEA.HI.X.SX32 R127, R189, R90.reuse, 0x1, P1 ;  /* 0x0000005abd7f7211 */ /* 0x080fe400008f0eff */
[----:B------:R-:W-:Y:S01]  /*3810*/  LEA.HI.X.SX32 R125, R54, R90, 0x1, P0 ;  /* 0x0000005a367d7211 */ /* 0x000fe200000f0eff */
[----:B------:R-:W-:-:S02]  /*3820*/  IMAD.IADD R189, R186, 0x1, R245 ;  /* 0x00000001babd7824 */ /* 0x000fc400078e02f5 */
[----:B------:R-:W2:Y:S04]  /*3830*/  LDG.E.U16 R126, desc[UR60][R126.64] ;  /* 0x0000003c7e7e7981 */ /* 0x000ea8000c1e1500 */
[----:B------:R-:W2:Y:S04]  /*3840*/  LDG.E.U16 R124, desc[UR60][R124.64] ;  /* 0x0000003c7c7c7981 */ /* 0x000ea8000c1e1500 */
[----:B------:R0:W-:Y:S04]  /*3850*/  STS.U16 [R189], R91 ;  /* 0x0000005bbd007388 */ /* 0x0001e80000000400 */
[----:B----4-:R1:W-:Y:S04]  /*3860*/  STS.U16 [R189+0x13c00], R132 ;  /* 0x013c0084bd007388 */ /* 0x0103e80000000400 */
[----:B------:R-:W4:Y:S04]  /*3870*/  LDL.LU R125, [R1+0x8] ;  /* 0x00000800017d7983 */ /* 0x000f280000300800 */
[----:B------:R-:W4:Y:S04]  /*3880*/  LDL.LU R127, [R1+0x14] ;  /* 0x00001400017f7983 */ /* 0x000f280000300800 */
[----:B0-----:R-:W4:Y:S04]  /*3890*/  LDL.LU R91, [R1+0x20] ;  /* 0x00002000015b7983 */ /* 0x001f280000300800 */
[----:B-1----:R-:W4:Y:S04]  /*38a0*/  LDL.LU R132, [R1+0x2c] ;  /* 0x00002c0001847983 */ /* 0x002f280000300800 */
[----:B------:R0:W-:Y:S02]  /*38b0*/  STS.U16 [R189+0x800], R0 ;  /* 0x00080000bd007388 */ /* 0x0001e40000000400 */
[----:B0-----:R-:W-:-:S02]  /*38c0*/  LOP3.LUT R0, R186, 0x20, RZ, 0x3c, !PT ;  /* 0x00000020ba007812 */ /* 0x001fc400078e3cff */
[----:B------:R-:W-:Y:S03]  /*38d0*/  STS.U16 [R189+0x400], R55 ;  /* 0x00040037bd007388 */ /* 0x000fe60000000400 */
[----:B------:R-:W-:Y:S01]  /*38e0*/  IMAD.IADD R0, R245, 0x1, R0 ;  /* 0x00000001f5007824 */ /* 0x000fe200078e0200 */
[----:B------:R-:W-:Y:S04]  /*38f0*/  STS.U16 [R189+0xc00], R56 ;  /* 0x000c0038bd007388 */ /* 0x000fe80000000400 */
        /* <DEDUP_REMOVED lines=30> */
[----:B-----5:R-:W-:Y:S04]  /*3ae0*/  STS.U16 [R189+0x10800], R106 ;  /* 0x0108006abd007388 */ /* 0x020fe80000000400 */
        /* <DEDUP_REMOVED lines=13> */
[----:B---3--:R-:W-:Y:S04]  /*3bc0*/  STS.U16 [R189+0x14400], R140 ;  /* 0x0144008cbd007388 */ /* 0x008fe80000000400 */
        /* <DEDUP_REMOVED lines=10> */
[----:B--2---:R-:W-:Y:S04]  /*3c70*/  STS.U16 [R189+0x17000], R152 ;  /* 0x01700098bd007388 */ /* 0x004fe80000000400 */
[----:B------:R-:W-:Y:S04]  /*3c80*/  STS.U16 [R189+0x17400], R154 ;  /* 0x0174009abd007388 */ /* 0x000fe80000000400 */
[----:B------:R-:W-:Y:S04]  /*3c90*/  STS.U16 [R189+0x17800], R156 ;  /* 0x0178009cbd007388 */ /* 0x000fe80000000400 */
[----:B------:R-:W-:Y:S04]  /*3ca0*/  STS.U16 [R189+0x17c00], R188 ;  /* 0x017c00bcbd007388 */ /* 0x000fe80000000400 */
[----:B----4-:R-:W-:Y:S04]  /*3cb0*/  STS.U16 [R0+0xd00], R125 ;  /* 0x000d007d00007388 */ /* 0x010fe80000000400 */
[----:B------:R-:W-:Y:S04]  /*3cc0*/  STS.U16 [R0+0x900], R127 ;  /* 0x0009007f00007388 */ /* 0x000fe80000000400 */
[----:B------:R-:W-:Y:S04]  /*3cd0*/  STS.U16 [R0+0x500], R91 ;  /* 0x0005005b00007388 */ /* 0x000fe80000000400 */
[----:B------:R0:W-:Y:S04]  /*3ce0*/  STS.U16 [R0+0x100], R132 ;  /* 0x0001008400007388 */ /* 0x0001e80000000400 */
[----:B0-----:R-:W2:Y:S04]  /*3cf0*/  LDL.LU R132, [R1+0x28] ;  /* 0x0000280001847983 */ /* 0x001ea80000300800 */
[----:B------:R-:W3:Y:S04]  /*3d00*/  LDL.LU R91, [R1+0x1c] ;  /* 0x00001c00015b7983 */ /* 0x000ee80000300800 */
[----:B------:R-:W4:Y:S04]  /*3d10*/  LDL.LU R127, [R1+0x10] ;  /* 0x00001000017f7983 */ /* 0x000f280000300800 */
[----:B------:R-:W5:Y:S04]  /*3d20*/  LDL.LU R125, [R1+0x4] ;  /* 0x00000400017d7983 */ /* 0x000f680000300800 */
        /* <DEDUP_REMOVED lines=62> */
[----:B--2---:R0:W-:Y:S04]  /*4110*/  STS.U16 [R76+0x200], R132 ;  /* 0x000200844c007388 */ /* 0x0041e80000000400 */
[----:B---3--:R1:W-:Y:S04]  /*4120*/  STS.U16 [R76+0x600], R91 ;  /* 0x0006005b4c007388 */ /* 0x0083e80000000400 */
[----:B----4-:R2:W-:Y:S04]  /*4130*/  STS.U16 [R76+0xa00], R127 ;  /* 0x000a007f4c007388 */ /* 0x0105e80000000400 */
[----:B0-----:R-:W3:Y:S04]  /*4140*/  LDL.LU R132, [R1+0x24] ;  /* 0x0000240001847983 */ /* 0x001ee80000300800 */
[----:B-1----:R-:W4:Y:S04]  /*4150*/  LDL.LU R91, [R1+0x18] ;  /* 0x00001800015b7983 */ /* 0x002f280000300800 */
[----:B-----5:R0:W-:Y:S04]  /*4160*/  STS.U16 [R76+0xe00], R125 ;  /* 0x000e007d4c007388 */ /* 0x0201e80000000400 */
[----:B--2---:R-:W2:Y:S04]  /*4170*/  LDL.LU R127, [R1+0xc] ;  /* 0x00000c00017f7983 */ /* 0x004ea80000300800 */
[----:B0-----:R-:W5:Y:S01]  /*4180*/  LDL.LU R125, [R1] ;  /* 0x00000000017d7983 */ /* 0x001f620000300800 */
[----:B------:R-:W-:-:S02]  /*4190*/  LEA R6, P0, R73, R5, 0x1 ;  /* 0x0000000549067211 */ /* 0x000fc400078008ff */
[-C--:B------:R-:W-:Y:S02]  /*41a0*/  LEA R72, P1, R51, R5.reuse, 0x1 ;  /* 0x0000000533487211 */ /* 0x080fe400078208ff */
[-C--:B------:R-:W-:Y:S02]  /*41b0*/  LEA.HI.X.SX32 R7, R73, R90.reuse, 0x1, P0 ;  /* 0x0000005a49077211 */ /* 0x080fe400000f0eff */
[-C--:B------:R-:W-:Y:S02]  /*41c0*/  LEA R54, P0, R50, R5.reuse, 0x1 ;  /* 0x0000000532367211 */ /* 0x080fe400078008ff */
[-C--:B------:R-:W-:Y:S02]  /*41d0*/  LEA R58, P2, R52, R5.reuse, 0x1 ;  /* 0x00000005343a7211 */ /* 0x080fe400078408ff */
[----:B------:R-:W-:Y:S02]  /*41e0*/  LEA.HI.X.SX32 R55, R50, R90, 0x1, P0 ;  /* 0x0000005a32377211 */ /* 0x000fe400000f0eff */
[----:B------:R-:W-:-:S02]  /*41f0*/  LEA R56, P3, R2, R5, 0x1 ;  /* 0x0000000502387211 */ /* 0x000fc400078608ff */
[-C--:B------:R-:W-:Y:S02]  /*4200*/  LEA.HI.X.SX32 R73, R51, R90.reuse, 0x1, P1 ;  /* 0x0000005a33497211 */ /* 0x080fe400008f0eff */
[-C--:B------:R-:W-:Y:S02]  /*4210*/  LEA.HI.X.SX32 R59, R52, R90.reuse, 0x1, P2 ;  /* 0x0000005a343b7211 */ /* 0x080fe400010f0eff */
[-C--:B------:R-:W-:Y:S02]  /*4220*/  LEA R74, P0, R46, R5.reuse, 0x1 ;  /* 0x000000052e4a7211 */ /* 0x080fe400078008ff */
[-C--:B------:R-:W-:Y:S02]  /*4230*/  LEA R52, P1, R47, R5.reuse, 0x1 ;  /* 0x000000052f347211 */ /* 0x080fe400078208ff */
[----:B------:R-:W-:Y:S02]  /*4240*/  LEA R50, P2, R48, R5, 0x1 ;  /* 0x0000000530327211 */ /* 0x000fe400078408ff */
[----:B------:R-:W-:-:S02]  /*4250*/  LEA.HI.X.SX32 R57, R2, R90, 0x1, P3 ;  /* 0x0000005a02397211 */ /* 0x000fc400018f0eff */
[-C--:B------:R-:W-:Y:S02]  /*4260*/  LEA.HI.X.SX32 R75, R46, R90.reuse, 0x1, P0 ;  /* 0x0000005a2e4b7211 */ /* 0x080fe400000f0eff */
[-C--:B------:R-:W-:Y:S02]  /*4270*/  LEA R2, P3, R49, R5.reuse, 0x1 ;  /* 0x0000000531027211 */ /* 0x080fe400078608ff */
[-C--:B------:R-:W-:Y:S02]  /*4280*/  LEA.HI.X.SX32 R53, R47, R90.reuse, 0x1, P1 ;  /* 0x0000005a2f357211 */ /* 0x080fe400008f0eff */
[----:B------:R-:W-:Y:S02]  /*4290*/  LEA.HI.X.SX32 R51, R48, R90, 0x1, P2 ;  /* 0x0000005a30337211 */ /* 0x000fe400010f0eff */
[-C--:B------:R-:W-:Y:S02]  /*42a0*/  LEA R94, P0, R42, R5.reuse, 0x1 ;  /* 0x000000052a5e7211 */ /* 0x080fe400078008ff */
[----:B------:R-:W-:-:S02]  /*42b0*/  LEA R92, P1, R43, R5, 0x1 ;  /* 0x000000052b5c7211 */ /* 0x000fc400078208ff */
[-C--:B------:R-:W-:Y:S02]  /*42c0*/  LEA R48, P2, R44, R5.reuse, 0x1 ;  /* 0x000000052c307211 */ /* 0x080fe400078408ff */
[-C--:B------:R-:W-:Y:S02]  /*42d0*/  LEA.HI.X.SX32 R3, R49, R90.reuse, 0x1, P3 ;  /* 0x0000005a31037211 */ /* 0x080fe400018f0eff */
[-C--:B------:R-:W-:Y:S02]  /*42e0*/  LEA.HI.X.SX32 R95, R42, R90.reuse, 0x1, P0 ;  /* 0x0000005a2a5f7211 */ /* 0x080fe400000f0eff */
[----:B------:R-:W-:Y:S02]  /*42f0*/  LEA R46, P3, R45, R5, 0x1 ;  /* 0x000000052d2e7211 */ /* 0x000fe400078608ff */
[-C--:B------:R-:W-:Y:S02]  /*4300*/  LEA.HI.X.SX32 R93, R43, R90.reuse, 0x1, P1 ;  /* 0x0000005a2b5d7211 */ /* 0x080fe400008f0eff */
[----:B------:R-:W-:-:S02]  /*4310*/  LEA.HI.X.SX32 R49, R44, R90, 0x1, P2 ;  /* 0x0000005a2c317211 */ /* 0x000fc400010f0eff */
[-C--:B------:R-:W-:Y:S02]  /*4320*/  LEA R98, P0, R38, R5.reuse, 0x1 ;  /* 0x0000000526627211 */ /* 0x080fe400078008ff */
[-C--:B------:R-:W-:Y:S02]  /*4330*/  LEA R96, P1, R39, R5.reuse, 0x1 ;  /* 0x0000000527607211 */ /* 0x080fe400078208ff */
[-C--:B------:R-:W-:Y:S02]  /*4340*/  LEA R44, P2, R40, R5.reuse, 0x1 ;  /* 0x00000005282c7211 */ /* 0x080fe400078408ff */
[-C--:B------:R-:W-:Y:S02]  /*4350*/  LEA.HI.X.SX32 R47, R45, R90.reuse, 0x1, P3 ;  /* 0x0000005a2d2f7211 */ /* 0x080fe400018f0eff */
        /* <DEDUP_REMOVED lines=65> */
[-C--:B------:R-:W-:Y:S02]  /*4770*/  LEA.HI.X.SX32 R13, R9, R90.reuse, 0x1, P1 ;  /* 0x0000005a090d7211 */ /* 0x080fe400008f0eff */
[----:B------:R-:W-:Y:S02]  /*4780*/  LEA R188, P0, R139, R5, 0x1 ;  /* 0x000000058bbc7211 */ /* 0x000fe400078008ff */
[----:B------:R-:W-:-:S02]  /*4790*/  LEA.HI.X.SX32 R149, R131, R90, 0x1, P2 ;  /* 0x0000005a83957211 */ /* 0x000fc400010f0eff */
[-C--:B------:R-:W-:Y:S02]  /*47a0*/  LEA R142, P1, R143, R5.reuse, 0x1 ;  /* 0x000000058f8e7211 */ /* 0x080fe400078208ff */
[-C--:B------:R-:W-:Y:S02]  /*47b0*/  LEA R150, P3, R135, R5.reuse, 0x1 ;  /* 0x0000000587967211 */ /* 0x080fe400078608ff */
[-C--:B------:R-:W-:Y:S02]  /*47c0*/  LEA R8, P2, R147, R5.reuse, 0x1 ;  /* 0x0000000593087211 */ /* 0x080fe400078408ff */
[-C--:B------:R-:W-:Y:S02]  /*47d0*/  LEA.HI.X.SX32 R189, R139, R90.reuse, 0x1, P0 ;  /* 0x0000005a8bbd7211 */ /* 0x080fe400000f0eff */
[----:B------:R-:W-:Y:S02]  /*47e0*/  LEA.HI.X.SX32 R143, R143, R90, 0x1, P1 ;  /* 0x0000005a8f8f7211 */ /* 0x000fe400008f0eff */
[----:B------:R-:W-:-:S02]  /*47f0*/  LEA R146, P0, R129, R5, 0x1 ;  /* 0x0000000581927211 */ /* 0x000fc400078008ff */
[----:B------:R-:W-:Y:S02]  /*4800*/  LOP3.LUT R186, R186, 0x60, RZ, 0x3c, !PT ;  /* 0x00000060baba7812 */ /* 0x000fe400078e3cff */
[-C--:B------:R-:W-:Y:S02]  /*4810*/  LEA.HI.X.SX32 R151, R135, R90.reuse, 0x1, P3 ;  /* 0x0000005a87977211 */ /* 0x080fe400018f0eff */
[----:B------:R-:W-:Y:S02]  /*4820*/  LEA.HI.X.SX32 R9, R147, R90, 0x1, P2 ;  /* 0x0000005a93097211 */ /* 0x000fe400010f0eff */
[-C--:B------:R-:W-:Y:S01]  /*4830*/  LEA R128, P1, R153, R5.reuse, 0x1 ;  /* 0x0000000599807211 */ /* 0x080fe200078208ff */
[----:B------:R0:W-:Y:S01]  /*4840*/  STS.U16 [R76+0x13200], R61 ;  /* 0x0132003d4c007388 */ /* 0x0001e20000000400 */
[-C--:B------:R-:W-:Y:S02]  /*4850*/  LEA R4, P2, R155, R5.reuse, 0x1 ;  /* 0x000000059b047211 */ /* 0x080fe400078408ff */
[----:B------:R-:W-:-:S02]  /*4860*/  LEA R152, P3, R89, R5, 0x1 ;  /* 0x0000000559987211 */ /* 0x000fc400078608ff */
[-C--:B------:R-:W-:Y:S02]  /*4870*/  LEA.HI.X.SX32 R147, R129, R90.reuse, 0x1, P0 ;  /* 0x0000005a81937211 */ /* 0x080fe400000f0eff */
[----:B------:R-:W-:Y:S02]  /*4880*/  LEA.HI.X.SX32 R129, R153, R90, 0x1, P1 ;  /* 0x0000005a99817211 */ /* 0x000fe400008f0eff */
[----:B0-----:R-:W-:Y:S02]  /*4890*/  IADD3 R61, R245, R186, RZ ;  /* 0x000000baf53d7210 */ /* 0x001fe40007ffe0ff */
[-C--:B------:R-:W-:Y:S02]  /*48a0*/  LEA.HI.X.SX32 R5, R155, R90.reuse, 0x1, P2 ;  /* 0x0000005a9b057211 */ /* 0x080fe400010f0eff */
[----:B------:R-:W-:Y:S01]  /*48b0*/  LEA.HI.X.SX32 R153, R89, R90, 0x1, P3 ;  /* 0x0000005a59997211 */ /* 0x000fe200018f0eff */
        /* <DEDUP_REMOVED lines=60> */
[----:B----4-:R-:W-:Y:S04]  /*4c80*/  STS.U16 [R61+0x700], R91 ;  /* 0x0007005b3d007388 */ /* 0x010fe80000000400 */
[----:B--2---:R-:W-:Y:S04]  /*4c90*/  STS.U16 [R61+0xb00], R127 ;  /* 0x000b007f3d007388 */ /* 0x004fe80000000400 */
[----:B-----5:R-:W-:Y:S04]  /*4ca0*/  STS.U16 [R61+0xf00], R125 ;  /* 0x000f007d3d007388 */ /* 0x020fe80000000400 */
[----:B------:R-:W-:Y:S04]  /*4cb0*/  STS.U16 [R61+0x1300], R250 ;  /* 0x001300fa3d007388 */ /* 0x000fe80000000400 */
[----:B------:R0:W-:Y:S04]  /*4cc0*/  STS.U16 [R61+0x1700], R247 ;  /* 0x001700f73d007388 */ /* 0x0001e80000000400 */
[----:B------:R-:W-:Y:S04]  /*4cd0*/  STS.U16 [R61+0x1b00], R243 ;  /* 0x001b00f33d007388 */ /* 0x000fe80000000400 */
[----:B------:R-:W-:Y:S04]  /*4ce0*/  STS.U16 [R61+0x1f00], R124 ;  /* 0x001f007c3d007388 */ /* 0x000fe80000000400 */
[----:B------:R-:W2:Y:S04]  /*4cf0*/  LDG.E.U16 R6, desc[UR60][R6.64] ;  /* 0x0000003c06067981 */ /* 0x000ea8000c1e1500 */
[----:B------:R-:W3:Y:S04]  /*4d00*/  LDG.E.U16 R54, desc[UR60][R54.64] ;  /* 0x0000003c36367981 */ /* 0x000ee8000c1e1500 */
[----:B------:R-:W4:Y:S04]  /*4d10*/  LDG.E.U16 R72, desc[UR60][R72.64] ;  /* 0x0000003c48487981 */ /* 0x000f28000c1e1500 */
[----:B------:R-:W5:Y:S04]  /*4d20*/  LDG.E.U16 R58, desc[UR60][R58.64] ;  /* 0x0000003c3a3a7981 */ /* 0x000f68000c1e1500 */
        /* <DEDUP_REMOVED lines=39> */
[----:B------:R1:W5:Y:S04]  /*4fa0*/  LDG.E.U16 R16, desc[UR60][R16.64] ;  /* 0x0000003c10107981 */ /* 0x000368000c1e1500 */
        /* <DEDUP_REMOVED lines=12> */
[----:B------:R-:W-:Y:S04]  /*5070*/  STL [R1], RZ ;  /* 0x000000ff01007387 */ /* 0x000fe80000100800 */
[----:B------:R-:W-:Y:S04]  /*5080*/  STL [R1+0x4], RZ ;  /* 0x000004ff01007387 */ /* 0x000fe80000100800 */
        /* <DEDUP_REMOVED lines=88> */
[----:B------:R-:W-:Y:S01]  /*5610*/  STL [R1+0x168], RZ ;  /* 0x000168ff01007387 */ /* 0x000fe20000100800 */
[----:B------:R-:W0:Y:S03]  /*5620*/  S2R R156, SR_CTAID.X ;  /* 0x00000000009c7919 */ /* 0x000e260000002500 */
        /* <DEDUP_REMOVED lines=25> */
[----:B------:R-:W5:Y:S03]  /*57c0*/  S2R R154, SR_TID.X ;  /* 0x00000000009a7919 */ /* 0x000f660000002100 */
[----:B------:R-:W-:Y:S04]  /*57d0*/  STL [R1+0x1d0], RZ ;  /* 0x0001d0ff01007387 */ /* 0x000fe80000100800 */
[----:B------:R-:W-:Y:S04]  /*57e0*/  STL [R1+0x1d4], RZ ;  /* 0x0001d4ff01007387 */ /* 0x000fe80000100800 */
[----:B------:R-:W-:Y:S01]  /*57f0*/  STL [R1+0x1d8], RZ ;  /* 0x0001d8ff01007387 */ /* 0x000fe20000100800 */
[----:B0-----:R-:W-:-:S03]  /*5800*/  SHF.L.U32 R156, R156, 0x7, RZ ;  /* 0x000000079c9c7819 */ /* 0x001fc600000006ff */
[----:B------:R-:W-:Y:S04]  /*5810*/  STL [R1+0x1dc], RZ ;  /* 0x0001dcff01007387 */ /* 0x000fe80000100800 */
[----:B------:R-:W-:Y:S04]  /*5820*/  STL [R1+0x1e0], RZ ;  /* 0x0001e0ff01007387 */ /* 0x000fe80000100800 */
[----:B------:R-:W-:Y:S04]  /*5830*/  STL [R1+0x1e4], RZ ;  /* 0x0001e4ff01007387 */ /* 0x000fe80000100800 */
[----:B------:R-:W-:Y:S04]  /*5840*/  STL [R1+0x1e8], RZ ;  /* 0x0001e8ff01007387 */ /* 0x000fe80000100800 */
[----:B------:R-:W-:Y:S01]  /*5850*/  STL [R1+0x1ec], RZ ;  /* 0x0001ecff01007387 */ /* 0x000fe20000100800 */
[----:B------:R-:W-:-:S03]  /*5860*/  VIADD R0, R156, 0x80 ;  /* 0x000000809c007836 */ /* 0x000fc60000000000 */
[----:B------:R-:W-:Y:S04]  /*5870*/  STL [R1+0x1f0], RZ ;  /* 0x0001f0ff01007387 */ /* 0x000fe80000100800 */
[----:B------:R-:W-:Y:S04]  /*5880*/  STL [R1+0x1f4], RZ ;  /* 0x0001f4ff01007387 */ /* 0x000fe80000100800 */
[----:B------:R-:W-:Y:S04]  /*5890*/  STL [R1+0x1f8], RZ ;  /* 0x0001f8ff01007387 */ /* 0x000fe80000100800 */
[----:B------:R-:W-:Y:S01]  /*58a0*/  STL [R1+0x1fc], RZ ;  /* 0x0001fcff01007387 */ /* 0x000fe20000100800 */
[----:B------:R-:W-:Y:S01]  /*58b0*/  ISETP.GE.AND P0, PT, R0, 0x1, PT ;  /* 0x000000010000780c */ /* 0x000fe20003f06270 */
[----:B------:R-:W-:-:S02]  /*58c0*/  IMAD.MOV.U32 R246, RZ, RZ, 0x3f800000 ;  /* 0x3f800000fff67424 */ /* 0x000fc400078e00ff */
[----:B--2---:R-:W-:Y:S01]  /*58d0*/  STS.U16 [R61+0x2300], R6 ;  /* 0x002300063d007388 */ /* 0x004fe20000000400 */
[----:B------:R-:W-:Y:S01]  /*58e0*/  IMAD.MOV.U32 R247, RZ, RZ, 0x3f800000 ;  /* 0x3f800000fff77424 */ /* 0x000fe200078e00ff */
[----:B------:R-:W-:Y:S01]  /*58f0*/  CS2R R62, SRZ ;  /* 0x00000000003e7805 */ /* 0x000fe2000001ff00 */
[----:B-1----:R-:W-:Y:S01]  /*5900*/  IMAD.MOV.U32 R17, RZ, RZ, -0x800000 ;  /* 0xff800000ff117424 */ /* 0x002fe200078e00ff */
[----:B---3--:R0:W-:Y:S01]  /*5910*/  STS.U16 [R61+0x2700], R54 ;  /* 0x002700363d007388 */ /* 0x0081e20000000400 */
[----:B------:R-:W-:Y:S02]  /*5920*/  CS2R R64, SRZ ;  /* 0x0000000000407805 */ /* 0x000fe4000001ff00 */
[----:B------:R-:W-:Y:S02]  /*5930*/  CS2R R66, SRZ ;  /* 0x0000000000427805 */ /* 0x000fe4000001ff00 */
[----:B------:R-:W-:Y:S01]  /*5940*/  CS2R R68, SRZ ;  /* 0x0000000000447805 */ /* 0x000fe2000001ff00 */
[----:B----4-:R1:W-:Y:S01]  /*5950*/  STS.U16 [R61+0x2b00], R72 ;  /* 0x002b00483d007388 */ /* 0x0103e20000000400 */
[----:B------:R-:W-:-:S02]  /*5960*/  CS2R R70, SRZ ;  /* 0x0000000000467805 */ /* 0x000fc4000001ff00 */
[----:B------:R-:W-:Y:S02]  /*5970*/  CS2R R76, SRZ ;  /* 0x00000000004c7805 */ /* 0x000fe4000001ff00 */
[----:B------:R-:W-:Y:S01]  /*5980*/  CS2R R78, SRZ ;  /* 0x00000000004e7805 */ /* 0x000fe2000001ff00 */
[----:B-----5:R2:W-:Y:S01]  /*5990*/  STS.U16 [R61+0x2f00], R58 ;  /* 0x002f003a3d007388 */ /* 0x0205e20000000400 */
[----:B------:R-:W-:Y:S02]  /*59a0*/  CS2R R80, SRZ ;  /* 0x0000000000507805 */ /* 0x000fe4000001ff00 */
[----:B0-----:R-:W-:Y:S02]  /*59b0*/  CS2R R54, SRZ ;  /* 0x0000000000367805 */ /* 0x001fe4000001ff00 */
[----:B------:R-:W-:Y:S01]  /*59c0*/  CS2R R82, SRZ ;  /* 0x0000000000527805 */ /* 0x000fe2000001ff00 */
[----:B------:R0:W-:Y:S01]  /*59d0*/  STS.U16 [R61+0x3300], R56 ;  /* 0x003300383d007388 */ /* 0x0001e20000000400 */
[----:B------:R-:W-:-:S02]  /*59e0*/  CS2R R84, SRZ ;  /* 0x0000000000547805 */ /* 0x000fc4000001ff00 */
[----:B-1----:R-:W-:Y:S02]  /*59f0*/  CS2R R72, SRZ ;  /* 0x0000000000487805 */ /* 0x002fe4000001ff00 */
[----:B------:R-:W-:Y:S01]  /*5a00*/  CS2R R86, SRZ ;  /* 0x0000000000567805 */ /* 0x000fe2000001ff00 */
[----:B------:R1:W-:Y:S01]  /*5a10*/  STS.U16 [R61+0x3700], R74 ;  /* 0x0037004a3d007388 */ /* 0x0003e20000000400 */
[----:B------:R-:W-:Y:S02]  /*5a20*/  CS2R R88, SRZ ;  /* 0x0000000000587805 */ /* 0x000fe4000001ff00 */
[----:B--2---:R-:W-:Y:S02]  /*5a30*/  CS2R R58, SRZ ;  /* 0x00000000003a7805 */ /* 0x004fe4000001ff00 */
[----:B------:R-:W-:Y:S01]  /*5a40*/  CS2R R90, SRZ ;  /* 0x00000000005a7805 */ /* 0x000fe2000001ff00 */
[----:B------:R2:W-:Y:S01]  /*5a50*/  STS.U16 [R61+0x3b00], R52 ;  /* 0x003b00343d007388 */ /* 0x0005e20000000400 */
[----:B------:R-:W-:-:S02]  /*5a60*/  CS2R R124, SRZ ;  /* 0x00000000007c7805 */ /* 0x000fc4000001ff00 */
[----:B0-----:R-:W-:Y:S02]  /*5a70*/  CS2R R56, SRZ ;  /* 0x0000000000387805 */ /* 0x001fe4000001ff00 */
[----:B------:R-:W-:Y:S01]  /*5a80*/  CS2R R126, SRZ ;  /* 0x00000000007e7805 */ /* 0x000fe2000001ff00 */
[----:B------:R0:W-:Y:S01]  /*5a90*/  STS.U16 [R61+0x3f00], R50 ;  /* 0x003f00323d007388 */ /* 0x0001e20000000400 */
[----:B------:R-:W-:Y:S02]  /*5aa0*/  CS2R R130, SRZ ;  /* 0x0000000000827805 */ /* 0x000fe4000001ff00 */
[----:B-1----:R-:W-:Y:S02]  /*5ab0*/  CS2R R74, SRZ ;  /* 0x00000000004a7805 */ /* 0x002fe4000001ff00 */
[----:B------:R-:W-:Y:S01]  /*5ac0*/  CS2R R132, SRZ ;  /* 0x0000000000847805 */ /* 0x000fe2000001ff00 */
[----:B------:R-:W-:Y:S01]  /*5ad0*/  STS.U16 [R61+0x4300], R2 ;  /* 0x004300023d007388 */ /* 0x000fe20000000400 */
[----:B------:R-:W-:-:S02]  /*5ae0*/  CS2R R134, SRZ ;  /* 0x0000000000867805 */ /* 0x000fc4000001ff00 */
[----:B--2---:R-:W-:Y:S02]  /*5af0*/  CS2R R52, SRZ ;  /* 0x0000000000347805 */ /* 0x004fe4000001ff00 */
[----:B------:R-:W-:Y:S01]  /*5b00*/  CS2R R136, SRZ ;  /* 0x0000000000887805 */ /* 0x000fe2000001ff00 */
[----:B------:R1:W-:Y:S01]  /*5b10*/  STS.U16 [R61+0x4700], R94 ;  /* 0x0047005e3d007388 */ /* 0x0003e20000000400 */
[----:B------:R-:W-:Y:S02]  /*5b20*/  CS2R R138, SRZ ;  /* 0x00000000008a7805 */ /* 0x000fe4000001ff00 */
[----:B0-----:R-:W-:Y:S02]  /*5b30*/  CS2R R50, SRZ ;  /* 0x0000000000327805 */ /* 0x001fe4000001ff00 */
[----:B------:R-:W-:Y:S01]  /*5b40*/  LOP3.LUT R0, R154, 0xff, RZ, 0xc0, !PT ;  /* 0x000000ff9a007812 */ /* 0x000fe200078ec0ff */
[----:B------:R0:W-:Y:S04]  /*5b50*/  STS.U16 [R61+0x4b00], R92 ;  /* 0x004b005c3d007388 */ /* 0x0001e80000000400 */
[----:B------:R2:W-:Y:S01]  /*5b60*/  STS.U16 [R61+0x4f00], R48 ;  /* 0x004f00303d007388 */ /* 0x0005e20000000400 */
[----:B-1----:R-:W-:-:S03]  /*5b70*/  CS2R R94, SRZ ;  /* 0x00000000005e7805 */ /* 0x002fc6000001ff00 */
[----:B------:R1:W-:Y:S01]  /*5b80*/  STS.U16 [R61+0x5300], R46 ;  /* 0x0053002e3d007388 */ /* 0x0003e20000000400 */
[----:B0-----:R-:W-:-:S03]  /*5b90*/  CS2R R92, SRZ ;  /* 0x00000000005c7805 */ /* 0x001fc6000001ff00 */
[----:B------:R0:W-:Y:S01]  /*5ba0*/  STS.U16 [R61+0x5700], R98 ;  /* 0x005700623d007388 */ /* 0x0001e20000000400 */
[----:B--2---:R-:W-:-:S03]  /*5bb0*/  CS2R R48, SRZ ;  /* 0x0000000000307805 */ /* 0x004fc6000001ff00 */
        /* <DEDUP_REMOVED lines=44> */
[----:B------:R-:W-:Y:S01]  /*5e80*/  STS.U16 [R61+0x13300], R22 ;  /* 0x013300163d007388 */ /* 0x000fe20000000400 */
[----:B0-----:R-:W-:-:S03]  /*5e90*/  CS2R R116, SRZ ;  /* 0x0000000000747805 */ /* 0x001fc6000001ff00 */
[----:B------:R0:W-:Y:S01]  /*5ea0*/  STS.U16 [R61+0x13700], R122 ;  /* 0x0137007a3d007388 */ /* 0x0001e20000000400 */
[----:B--2---:R-:W-:-:S03]  /*5eb0*/  CS2R R24, SRZ ;  /* 0x0000000000187805 */ /* 0x004fc6000001ff00 */
[----:B------:R1:W-:Y:S04]  /*5ec0*/  STS.U16 [R61+0x13b00], R120 ;  /* 0x013b00783d007388 */ /* 0x0003e80000000400 */
[----:B------:R-:W-:Y:S01]  /*5ed0*/  STS.U16 [R61+0x13f00], R20 ;  /* 0x013f00143d007388 */ /* 0x000fe20000000400 */
[----:B0-----:R-:W-:-:S03]  /*5ee0*/  CS2R R122, SRZ ;  /* 0x00000000007a7805 */ /* 0x001fc6000001ff00 */
[----:B------:R0:W-:Y:S01]  /*5ef0*/  STS.U16 [R61+0x14300], R18 ;  /* 0x014300123d007388 */ /* 0x0001e20000000400 */
[----:B-1----:R-:W-:-:S03]  /*5f00*/  CS2R R120, SRZ ;  /* 0x0000000000787805 */ /* 0x002fc6000001ff00 */
[----:B------:R1:W-:Y:S04]  /*5f10*/  STS.U16 [R61+0x14700], R144 ;  /* 0x014700903d007388 */ /* 0x0003e80000000400 */
[----:B------:R2:W-:Y:S01]  /*5f20*/  STS.U16 [R61+0x14b00], R140 ;  /* 0x014b008c3d007388 */ /* 0x0005e20000000400 */
[----:B0-----:R-:W-:-:S03]  /*5f30*/  IMAD.MOV.U32 R18, RZ, RZ, -0x800000 ;  /* 0xff800000ff127424 */ /* 0x001fc600078e00ff */
[----:B------:R-:W-:Y:S01]  /*5f40*/  STS.U16 [R61+0x14f00], R16 ;  /* 0x014f00103d007388 */ /* 0x000fe20000000400 */
[----:B-1----:R-:W-:-:S03]  /*5f50*/  CS2R R144, SRZ ;  /* 0x0000000000907805 */ /* 0x002fc6000001ff00 */
[----:B------:R-:W-:Y:S01]  /*5f60*/  STS.U16 [R61+0x15300], R14 ;  /* 0x0153000e3d007388 */ /* 0x000fe20000000400 */
[----:B--2---:R-:W-:-:S03]  /*5f70*/  CS2R R140, SRZ ;  /* 0x00000000008c7805 */ /* 0x004fc6000001ff00 */
[----:B------:R-:W-:Y:S04]  /*5f80*/  STS.U16 [R61+0x15700], R10 ;  /* 0x0157000a3d007388 */ /* 0x000fe80000000400 */
[----:B------:R-:W-:Y:S04]  /*5f90*/  STS.U16 [R61+0x15b00], R12 ;  /* 0x015b000c3d007388 */ /* 0x000fe80000000400 */
[----:B------:R0:W-:Y:S04]  /*5fa0*/  STS.U16 [R61+0x15f00], R148 ;  /* 0x015f00943d007388 */ /* 0x0001e80000000400 */
[----:B------:R1:W-:Y:S04]  /*5fb0*/  STS.U16 [R61+0x16300], R150 ;  /* 0x016300963d007388 */ /* 0x0003e80000000400 */
[----:B------:R-:W-:Y:S01]  /*5fc0*/  STS.U16 [R61+0x16700], R188 ;  /* 0x016700bc3d007388 */ /* 0x000fe20000000400 */
[----:B0-----:R-:W-:-:S03]  /*5fd0*/  CS2R R148, SRZ ;  /* 0x0000000000947805 */ /* 0x001fc6000001ff00 */
[----:B------:R0:W-:Y:S01]  /*5fe0*/  STS.U16 [R61+0x16b00], R142 ;  /* 0x016b008e3d007388 */ /* 0x0001e20000000400 */
[----:B-1----:R-:W-:-:S03]  /*5ff0*/  CS2R R150, SRZ ;  /* 0x0000000000967805 */ /* 0x002fc6000001ff00 */
[----:B------:R-:W-:Y:S04]  /*6000*/  STS.U16 [R61+0x16f00], R8 ;  /* 0x016f00083d007388 */ /* 0x000fe80000000400 */
[----:B------:R1:W-:Y:S01]  /*6010*/  STS.U16 [R61+0x17300], R146 ;  /* 0x017300923d007388 */ /* 0x0003e20000000400 */
[----:B0-----:R-:W-:-:S03]  /*6020*/  CS2R R142, SRZ ;  /* 0x00000000008e7805 */ /* 0x001fc6000001ff00 */
[----:B------:R0:W-:Y:S04]  /*6030*/  STS.U16 [R61+0x17700], R128 ;  /* 0x017700803d007388 */ /* 0x0001e80000000400 */
[----:B------:R-:W-:Y:S01]  /*6040*/  STS.U16 [R61+0x17b00], R4 ;  /* 0x017b00043d007388 */ /* 0x000fe20000000400 */
[----:B-1----:R-:W-:-:S03]  /*6050*/  CS2R R146, SRZ ;  /* 0x0000000000927805 */ /* 0x002fc6000001ff00 */
[----:B------:R1:W-:Y:S01]  /*6060*/  STS.U16 [R61+0x17f00], R152 ;  /* 0x017f00983d007388 */ /* 0x0003e20000000400 */
[----:B0-----:R-:W-:Y:S02]  /*6070*/  CS2R R128, SRZ ;  /* 0x0000000000807805 */ /* 0x001fe4000001ff00 */
[----:B-1----:R-:W-:Y:S01]  /*6080*/  CS2R R60, SRZ ;  /* 0x00000000003c7805 */ /* 0x002fe2000001ff00 */
[----:B------:R-:W-:Y:S06]  /*6090*/  @!P0 BRA `(.L_x_0) ;  /* 0x000000a000688947 */ /* 0x000fec0003800000 */
[----:B------:R-:W0:Y:S01]  /*60a0*/  LDC R35, c[0x0][0x268] ;  /* 0x00009a00ff237b82 */ /* 0x000e220000000800 */
[--C-:B------:R-:W-:Y:S01]  /*60b0*/  SHF.R.U32.HI R2, RZ, 0x5, R154.reuse ;  /* 0x00000005ff027819 */ /* 0x100fe2000001169a */
[----:B------:R-:W-:Y:S01]  /*60c0*/  VIADD R4, R245, 0x20000 ;  /* 0x00020000f5047836 */ /* 0x000fe20000000000 */
[----:B------:R-:W-:Y:S01]  /*60d0*/  SHF.R.U32.HI R3, RZ, 0x2, R154 ;  /* 0x00000002ff037819 */ /* 0x000fe2000001169a */
[----:B------:R-:W-:Y:S01]  /*60e0*/  IMAD.SHL.U32 R5, R0, 0x2, RZ ;  /* 0x0000000200057824 */ /* 0x000fe200078e00ff */
[----:B------:R-:W-:Y:S01]  /*60f0*/  SGXT.U32 R2, R2, 0x3 ;  /* 0x000000030202781a */ /* 0x000fe20000000000 */
[----:B------:R-:W-:Y:S01]  /*6100*/  IMAD.MOV.U32 R246, RZ, RZ, 0x3f800000 ;  /* 0x3f800000fff67424 */ /* 0x000fe200078e00ff */
[----:B------:R-:W-:Y:S01]  /*6110*/  SGXT.U32 R3, R3, 0x3 ;  /* 0x000000030303781a */ /* 0x000fe20000000000 */
[----:B------:R-:W1:Y:S01]  /*6120*/  LDC.64 R6, c[0x0][0x260] ;  /* 0x00009800ff067b82 */ /* 0x000e620000000a00 */
[----:B------:R-:W-:Y:S02]  /*6130*/  SHF.R.U32.HI R252, RZ, 0x4, R4 ;  /* 0x00000004fffc7819 */ /* 0x000fe40000011604 */
[----:B------:R-:W-:-:S02]  /*6140*/  CS2R R176, SRZ ;  /* 0x0000000000b07805 */ /* 0x000fc4000001ff00 */
[----:B------:R-:W-:Y:S01]  /*6150*/  MOV R236, 0xff800000 ;  /* 0xff80000000ec7802 */ /* 0x000fe20000000f00 */
[----:B------:R-:W-:Y:S01]  /*6160*/  IMAD.MOV.U32 R225, RZ, RZ, -0x800000 ;  /* 0xff800000ffe17424 */ /* 0x000fe200078e00ff */
[----:B------:R-:W-:Y:S01]  /*6170*/  SGXT.U32 R252, R252, 0xe ;  /* 0x0000000efcfc781a */ /* 0x000fe20000000000 */
[----:B------:R-:W-:Y:S01]  /*6180*/  IMAD.MOV.U32 R247, RZ, RZ, 0x3f800000 ;  /* 0x3f800000fff77424 */ /* 0x000fe200078e00ff */
[----:B------:R-:W-:Y:S01]  /*6190*/  CS2R R42, SRZ ;  /* 0x00000000002a7805 */ /* 0x000fe2000001ff00 */
[----:B------:R-:W2:Y:S01]  /*61a0*/  LDC.64 R174, c[0x0][0x250] ;  /* 0x00009400ffae7b82 */ /* 0x000ea20000000a00 */
[----:B------:R-:W-:Y:S02]  /*61b0*/  CS2R R44, SRZ ;  /* 0x00000000002c7805 */ /* 0x000fe4000001ff00 */
[----:B------:R-:W-:Y:S02]  /*61c0*/  CS2R R46, SRZ ;  /* 0x00000000002e7805 */ /* 0x000fe4000001ff00 */
[----:B------:R-:W-:-:S02]  /*61d0*/  CS2R R48, SRZ ;  /* 0x0000000000307805 */ /* 0x000fc4000001ff00 */
[----:B------:R-:W-:Y:S02]  /*61e0*/  CS2R R50, SRZ ;  /* 0x0000000000327805 */ /* 0x000fe4000001ff00 */
[----:B------:R-:W-:Y:S02]  /*61f0*/  CS2R R52, SRZ ;  /* 0x0000000000347805 */ /* 0x000fe4000001ff00 */
[----:B------:R-:W-:Y:S02]  /*6200*/  CS2R R54, SRZ ;  /* 0x0000000000367805 */ /* 0x000fe4000001ff00 */
[----:B------:R-:W-:Y:S01]  /*6210*/  CS2R R56, SRZ ;  /* 0x0000000000387805 */ /* 0x000fe2000001ff00 */
[----:B0-----:R-:W-:Y:S01]  /*6220*/  IMAD R9, R2, R35, RZ ;  /* 0x0000002302097224 */ /* 0x001fe200078e02ff */
[----:B------:R-:W-:Y:S01]  /*6230*/  LOP3.LUT R2, R154, 0xe0, RZ, 0xc0, !PT ;  /* 0x000000e09a027812 */ /* 0x000fe200078ec0ff */
[----:B------:R-:W0:Y:S01]  /*6240*/  LDC R29, c[0x0][0x258] ;  /* 0x00009600ff1d7b82 */ /* 0x000e220000000800 */
[----:B------:R-:W-:Y:S01]  /*6250*/  CS2R R58, SRZ ;  /* 0x00000000003a7805 */ /* 0x000fe2000001ff00 */
[----:B------:R-:W-:Y:S01]  /*6260*/  IMAD R10, R35, 0x8, R9 ;  /* 0x00000008230a7824 */ /* 0x000fe200078e0209 */
[----:B------:R-:W-:-:S02]  /*6270*/  SHF.R.U32.HI R2, RZ, 0x1, R2 ;  /* 0x00000001ff027819 */ /* 0x000fc40000011602 */
[----:B------:R-:W-:Y:S02]  /*6280*/  CS2R R60, SRZ ;  /* 0x00000000003c7805 */ /* 0x000fe4000001ff00 */
[----:B------:R-:W-:Y:S01]  /*6290*/  CS2R R62, SRZ ;  /* 0x00000000003e7805 */ /* 0x000fe2000001ff00 */
[C---:B------:R-:W-:Y:S01]  /*62a0*/  IMAD R11, R35.reuse, 0x8, R10 ;  /* 0x00000008230b7824 */ /* 0x040fe200078e020a */
[----:B------:R-:W-:Y:S01]  /*62b0*/  LOP3.LUT R8, R156, R2, R3, 0xfe, !PT ;  /* 0x000000029c087212 */ /* 0x000fe200078efe03 */
[----:B------:R-:W3:Y:S01]  /*62c0*/  LDC.64 R30, c[0x0][0x220] ;  /* 0x00008800ff1e7b82 */ /* 0x000ee20000000a00 */
[----:B------:R-:W4:Y:S01]  /*62d0*/  S2R R156, SR_TID.X ;  /* 0x00000000009c7919 */ /* 0x000f220000002100 */
[C---:B------:R-:W-:Y:S01]  /*62e0*/  LOP3.LUT R2, R154.reuse, 0xc0, RZ, 0xc0, !PT ;  /* 0x000000c09a027812 */ /* 0x040fe200078ec0ff */
[C---:B------:R-:W-:Y:S01]  /*62f0*/  IMAD R12, R35.reuse, 0x8, R11 ;  /* 0x00000008230c7824 */ /* 0x040fe200078e020b */
[----:B------:R-:W-:Y:S01]  /*6300*/  CS2R R64, SRZ ;  /* 0x0000000000407805 */ /* 0x000fe2000001ff00 */
[----:B-1----:R-:W-:Y:S01]  /*6310*/  IMAD.MOV.U32 R26, RZ, RZ, R6 ;  /* 0x000000ffff1a7224 */ /* 0x002fe200078e0006 */
[----:B------:R-:W-:Y:S01]  /*6320*/  SHF.R.U32.HI R4, RZ, 0x2, R2 ;  /* 0x00000002ff047819 */ /* 0x000fe20000011602 */
[----:B------:R-:W-:Y:S01]  /*6330*/  IMAD.MOV.U32 R6, RZ, RZ, RZ ;  /* 0x000000ffff067224 */ /* 0x000fe200078e00ff */
[----:B------:R-:W-:Y:S01]  /*6340*/  LEA R13, R35, R12, 0x3 ;  /* 0x0000000c230d7211 */ /* 0x000fe200078e18ff */
[----:B------:R-:W1:Y:S01]  /*6350*/  LDC.64 R32, c[0x0][0x218] ;  /* 0x00008600ff207b82 */ /* 0x000e620000000a00 */
[----:B------:R-:W-:Y:S01]  /*6360*/  LOP3.LUT R4, R5, R4, RZ, 0x3c, !PT ;  /* 0x0000000405047212 */ /* 0x000fe200078e3cff */
[----:B------:R5:W-:Y:S01]  /*6370*/  STL [R1+0x5ec], R7 ;  /* 0x0005ec0701007387 */ /* 0x000be20000100800 */
[----:B------:R-:W-:Y:S01]  /*6380*/  LOP3.LUT R5, R154, 0x1f, RZ, 0xc0, !PT ;  /* 0x0000001f9a057812 */ /* 0x000fe200078ec0ff */
[C---:B------:R-:W-:Y:S01]  /*6390*/  IMAD R14, R35.reuse, 0x8, R13 ;  /* 0x00000008230e7824 */ /* 0x040fe200078e020d */
[----:B------:R-:W-:Y:S01]  /*63a0*/  CS2R R66, SRZ ;  /* 0x0000000000427805 */ /* 0x000fe2000001ff00 */
[----:B------:R-:W3:Y:S01]  /*63b0*/  S2R R154, SR_CTAID.Y ;  /* 0x00000000009a7919 */ /* 0x000ee20000002600 */
[----:B0-----:R-:W-:Y:S01]  /*63c0*/  IMAD R0, R0, R29, RZ ;  /* 0x0000001d00007224 */ /* 0x001fe200078e02ff */
[----:B------:R-:W-:Y:S01]  /*63d0*/  CS2R R68, SRZ ;  /* 0x0000000000447805 */ /* 0x000fe2000001ff00 */
[----:B------:R-:W-:Y:S01]  /*63e0*/  IMAD R15, R35, 0x8, R14 ;  /* 0x00000008230f7824 */ /* 0x000fe200078e020e */
[----:B------:R-:W-:Y:S01]  /*63f0*/  CS2R R70, SRZ ;  /* 0x0000000000467805 */ /* 0x000fe2000001ff00 */
[----:B--2---:R-:W-:Y:S01]  /*6400*/  IMAD R152, R175, 0xc, RZ ;  /* 0x0000000caf987824 */ /* 0x004fe200078e02ff */
[----:B------:R-:W-:Y:S01]  /*6410*/  CS2R R72, SRZ ;  /* 0x0000000000487805 */ /* 0x000fe2000001ff00 */
[----:B------:R-:W-:Y:S01]  /*6420*/  IMAD R16, R35, 0x8, R15 ;  /* 0x0000000823107824 */ /* 0x000fe200078e020f */
[----:B------:R-:W-:Y:S01]  /*6430*/  CS2R R74, SRZ ;  /* 0x00000000004a7805 */ /* 0x000fe2000001ff00 */
[----:B-----5:R-:W-:Y:S01]  /*6440*/  IMAD R7, R5, R7, RZ ;  /* 0x0000000705077224 */ /* 0x020fe200078e02ff */
[----:B------:R-:W-:Y:S01]  /*6450*/  CS2R R76, SRZ ;  /* 0x00000000004c7805 */ /* 0x000fe2000001ff00 */
[----:B------:R-:W-:Y:S01]  /*6460*/  IMAD R17, R35, 0x8, R16 ;  /* 0x0000000823117824 */ /* 0x000fe200078e0210 */
[----:B------:R-:W-:Y:S01]  /*6470*/  CS2R R78, SRZ ;  /* 0x00000000004e7805 */ /* 0x000fe2000001ff00 */
[C---:B------:R-:W-:Y:S01]  /*6480*/  IMAD R153, R175.reuse, 0xd, RZ ;  /* 0x0000000daf997824 */ /* 0x040fe200078e02ff */
[----:B------:R-:W-:Y:S01]  /*6490*/  CS2R R80, SRZ ;  /* 0x0000000000507805 */ /* 0x000fe2000001ff00 */
[----:B------:R-:W-:Y:S01]  /*64a0*/  IMAD R155, R175, 0xf, RZ ;  /* 0x0000000faf9b7824 */ /* 0x000fe200078e02ff */
[----:B------:R-:W-:Y:S01]  /*64b0*/  LEA R18, R35, R17, 0x3 ;  /* 0x0000001123127211 */ /* 0x000fe200078e18ff */
[----:B------:R-:W-:Y:S01]  /*64c0*/  IMAD R157, R175, 0x11, RZ ;  /* 0x00000011af9d7824 */ /* 0x000fe200078e02ff */
[----:B------:R-:W-:Y:S01]  /*64d0*/  CS2R R82, SRZ ;  /* 0x0000000000527805 */ /* 0x000fe2000001ff00 */
[----:B----4-:R-:W-:Y:S01]  /*64e0*/  IMAD.SHL.U32 R156, R156, 0x2, RZ ;  /* 0x000000029c9c7824 */ /* 0x010fe200078e00ff */
[----:B------:R-:W-:Y:S01]  /*64f0*/  CS2R R84, SRZ ;  /* 0x0000000000547805 */ /* 0x000fe2000001ff00 */
[----:B------:R-:W-:Y:S01]  /*6500*/  IMAD R19, R35, 0x8, R18 ;  /* 0x0000000823137824 */ /* 0x000fe200078e0212 */
[----:B------:R-:W-:Y:S01]  /*6510*/  CS2R R86, SRZ ;  /* 0x0000000000567805 */ /* 0x000fe2000001ff00 */
[C---:B------:R-:W-:Y:S01]  /*6520*/  IMAD R158, R175.reuse, 0x12, RZ ;  /* 0x00000012af9e7824 */ /* 0x040fe200078e02ff */
[----:B------:R-:W-:Y:S01]  /*6530*/  LOP3.LUT R3, R156, 0x7e, RZ, 0xc0, !PT ;  /* 0x0000007e9c037812 */ /* 0x000fe200078ec0ff */
[----:B------:R-:W-:Y:S01]  /*6540*/  IMAD.SHL.U32 R156, R175, 0x10, RZ ;  /* 0x00000010af9c7824 */ /* 0x000fe200078e00ff */
[----:B------:R-:W-:Y:S01]  /*6550*/  LEA R20, R35, R19, 0x3 ;  /* 0x0000001323147211 */ /* 0x000fe200078e18ff */
[----:B------:R-:W-:Y:S01]  /*6560*/  IMAD R159, R175, 0x13, RZ ;  /* 0x00000013af9f7824 */ /* 0x000fe200078e02ff */
[----:B------:R-:W-:Y:S01]  /*6570*/  CS2R R88, SRZ ;  /* 0x0000000000587805 */ /* 0x000fe2000001ff00 */
[----:B------:R-:W-:Y:S01]  /*6580*/  IMAD R3, R2, 0x40, R3 ;  /* 0x0000004002037824 */ /* 0x000fe200078e0203 */
[----:B------:R-:W-:Y:S01]  /*6590*/  IADD3 R2, P0, R252, 0x2, RZ ;  /* 0x00000002fc027810 */ /* 0x000fe20007f1e0ff */
[C---:B------:R-:W-:Y:S01]  /*65a0*/  IMAD R21, R35.reuse, 0x8, R20 ;  /* 0x0000000823157824 */ /* 0x040fe200078e0214 */
[----:B------:R-:W-:Y:S01]  /*65b0*/  CS2R R90, SRZ ;  /* 0x00000000005a7805 */ /* 0x000fe2000001ff00 */
[----:B---3--:R-:W-:Y:S01]  /*65c0*/  IMAD R174, R154, R174, RZ ;  /* 0x000000ae9aae7224 */ /* 0x008fe200078e02ff */
[----:B------:R-:W-:Y:S01]  /*65d0*/  R2UR UR10, R2 ;  /* 0x00000000020a72ca */ /* 0x000fe200000e0000 */
[----:B------:R-:W-:Y:S01]  /*65e0*/  IMAD R2, R154, R26, RZ ;  /* 0x0000001a9a027224 */ /* 0x000fe200078e02ff */
[C---:B------:R-:W-:Y:S01]  /*65f0*/  IADD3.X R27, R6.reuse, 0x40000040, RZ, P0, !PT ;  /* 0x40000040061b7810 */ /* 0x040fe200007fe4ff */
[----:B------:R-:W-:Y:S01]  /*6600*/  IMAD R22, R35, 0x8, R21 ;  /* 0x0000000823167824 */ /* 0x000fe200078e0215 */
[----:B------:R-:W-:Y:S01]  /*6610*/  IADD3.X R28, R6, -0x7fffffe0, RZ, P0, !PT ;  /* 0x80000020061c7810 */ /* 0x000fe200007fe4ff */
[C---:B------:R-:W-:Y:S01]  /*6620*/  IMAD.SHL.U32 R6, R7.reuse, 0x2, RZ ;  /* 0x0000000207067824 */ /* 0x040fe200078e00ff */
[----:B------:R-:W-:Y:S01]  /*6630*/  SHF.L.U32 R5, R2, 0x1, RZ ;  /* 0x0000000102057819 */ /* 0x000fe200000006ff */
[----:B------:R-:W-:Y:S01]  /*6640*/  IMAD.HI R7, R7, 0x2, RZ ;  /* 0x0000000207077827 */ /* 0x000fe200078e02ff */
[----:B-1----:R-:W-:-:S02]  /*6650*/  LEA R171, P0, R174, R32, 0x1 ;  /* 0x00000020aeab7211 */ /* 0x002fc400078008ff */
[----:B------:R-:W-:Y:S02]  /*6660*/  CS2R R92, SRZ ;  /* 0x00000000005c7805 */ /* 0x000fe4000001ff00 */
[----:B------:R-:W-:Y:S01]  /*6670*/  IADD3 R249, P2, P3, R6, R30, R5 ;  /* 0x0000001e06f97210 */ /* 0x000fe20007b5e005 */
[----:B------:R-:W-:Y:S01]  /*6680*/  IMAD.HI R6, R2, 0x2, RZ ;  /* 0x0000000202067827 */ /* 0x000fe200078e02ff */
[----:B------:R-:W-:Y:S02]  /*6690*/  LEA R23, R35, R22, 0x3 ;  /* 0x0000001623177211 */ /* 0x000fe400078e18ff */
[----:B------:R-:W-:Y:S02]  /*66a0*/  CS2R R94, SRZ ;  /* 0x00000000005e7805 */ /* 0x000fe4000001ff00 */
[----:B------:R-:W-:Y:S01]  /*66b0*/  LEA R2, R29, R0, 0x8 ;  /* 0x000000001d027211 */ /* 0x000fe200078e40ff */
[----:B------:R-:W-:Y:S01]  /*66c0*/  IMAD R154, R175, 0xe, RZ ;  /* 0x0000000eaf9a7824 */ /* 0x000fe200078e02ff */
[----:B------:R-:W-:Y:S01]  /*66d0*/  LEA.HI.X.SX32 R33, R174, R33, 0x1, P0 ;  /* 0x00000021ae217211 */ /* 0x000fe200000f0eff */
[----:B------:R-:W-:Y:S01]  /*66e0*/  IMAD R24, R35, 0x8, R23 ;  /* 0x0000000823187824 */ /* 0x000fe200078e0217 */
[-C--:B------:R-:W-:Y:S01]  /*66f0*/  LEA R172, P0, R0, R171.reuse, 0x1 ;  /* 0x000000ab00ac7211 */ /* 0x080fe200078008ff */
[----:B------:R-:W-:Y:S01]  /*6700*/  IMAD R160, R175, 0x14, RZ ;  /* 0x00000014afa07824 */ /* 0x000fe200078e02ff */
[----:B------:R-:W-:Y:S01]  /*6710*/  LEA R170, P1, R2, R171, 0x1 ;  /* 0x000000ab02aa7211 */ /* 0x000fe200078208ff */
[----:B------:R-:W-:Y:S01]  /*6720*/  IMAD R25, R35, 0x8, R24 ;  /* 0x0000000823197824 */ /* 0x000fe200078e0218 */
[----:B------:R-:W-:Y:S01]  /*6730*/  LEA.HI.X.SX32 R173, R0, R33, 0x1, P0 ;  /* 0x0000002100ad7211 */ /* 0x000fe200000f0eff */
[----:B------:R-:W-:Y:S01]  /*6740*/  IMAD R161, R175, 0x15, RZ ;  /* 0x00000015afa17824 */ /* 0x000fe200078e02ff */
[----:B------:R-:W-:Y:S01]  /*6750*/  IADD3.X R31, R7, R31, R6, P2, P3 ;  /* 0x0000001f071f7210 */ /* 0x000fe200017e6406 */
[----:B------:R-:W-:Y:S01]  /*6760*/  IMAD R26, R35, 0x8, R25 ;  /* 0x00000008231a7824 */ /* 0x000fe200078e0219 */
[----:B------:R-:W-:Y:S01]  /*6770*/  LEA.HI.X.SX32 R171, R2, R33, 0x1, P1 ;  /* 0x0000002102ab7211 */ /* 0x000fe200008f0eff */
[----:B------:R-:W-:Y:S01]  /*6780*/  IMAD R162, R175, 0x16, RZ ;  /* 0x00000016afa27824 */ /* 0x000fe200078e02ff */
[-C--:B------:R-:W-:Y:S01]  /*6790*/  LEA R40, P0, R9, R249.reuse, 0x1 ;  /* 0x000000f909287211 */ /* 0x080fe200078008ff */
[C---:B------:R-:W-:Y:S01]  /*67a0*/  IMAD R163, R175.reuse, 0x17, RZ ;  /* 0x00000017afa37824 */ /* 0x040fe200078e02ff */
[CC--:B------:R-:W-:Y:S01]  /*67b0*/  LEA R38, P1, R10.reuse, R249.reuse, 0x1 ;  /* 0x000000f90a267211 */ /* 0x0c0fe200078208ff */
[----:B------:R-:W-:Y:S01]  /*67c0*/  IMAD R164, R175, 0x18, RZ ;  /* 0x00000018afa47824 */ /* 0x000fe200078e02ff */
[----:B------:R-:W-:Y:S01]  /*67d0*/  LEA R36, P2, R11, R249, 0x1 ;  /* 0x000000f90b247211 */ /* 0x000fe200078408ff */
[----:B------:R-:W-:Y:S01]  /*67e0*/  IMAD R165, R175, 0x19, RZ ;  /* 0x00000019afa57824 */ /* 0x000fe200078e02ff */
[-C--:B------:R-:W-:Y:S01]  /*67f0*/  LEA.HI.X.SX32 R41, R9, R31.reuse, 0x1, P0 ;  /* 0x0000001f09297211 */ /* 0x080fe200000f0eff */
[C---:B------:R-:W-:Y:S01]  /*6800*/  IMAD R166, R175.reuse, 0x1a, RZ ;  /* 0x0000001aafa67824 */ /* 0x040fe200078e02ff */
[-C--:B------:R-:W-:Y:S01]  /*6810*/  LEA.HI.X.SX32 R39, R10, R31.reuse, 0x1, P1 ;  /* 0x0000001f0a277211 */ /* 0x080fe200008f0eff */
[----:B------:R-:W-:Y:S01]  /*6820*/  IMAD R167, R175, 0x1b, RZ ;  /* 0x0000001bafa77824 */ /* 0x000fe200078e02ff */
[----:B------:R-:W-:Y:S01]  /*6830*/  LEA.HI.X.SX32 R37, R11, R31, 0x1, P2 ;  /* 0x0000001f0b257211 */ /* 0x000fe200010f0eff */
[----:B------:R0:W-:Y:S01]  /*6840*/  STL.64 [R1+0x3e8], R40 ;  /* 0x0003e82801007387 */ /* 0x0001e20000100a00 */
[----:B------:R-:W-:Y:S01]  /*6850*/  R2UR UR11, R27 ;  /* 0x000000001b0b72ca */ /* 0x000fe200000e0000 */
[C---:B------:R-:W-:Y:S01]  /*6860*/  IMAD R27, R35.reuse, 0x8, R26 ;  /* 0x00000008231b7824 */ /* 0x040fe200078e021a */
[----:B------:R-:W-:Y:S01]  /*6870*/  R2UR UR4, R28 ;  /* 0x000000001c0472ca */ /* 0x000fe200000e0000 */
[----:B------:R1:W-:Y:S01]  /*6880*/  STL.64 [R1+0x3e0], R38 ;  /* 0x0003e02601007387 */ /* 0x0003e20000100a00 */
[C---:B------:R-:W-:Y:S01]  /*6890*/  LEA R32, P2, R14.reuse, R249, 0x1 ;  /* 0x000000f90e207211 */ /* 0x040fe200078408ff */
[C---:B------:R-:W-:Y:S01]  /*68a0*/  IMAD R28, R35.reuse, 0x8, R27 ;  /* 0x00000008231c7824 */ /* 0x040fe200078e021b */
[----:B------:R-:W-:Y:S01]  /*68b0*/  CS2R R96, SRZ ;  /* 0x0000000000607805 */ /* 0x000fe2000001ff00 */
[----:B------:R2:W-:Y:S01]  /*68c0*/  STL.64 [R1+0x3d8], R36 ;  /* 0x0003d82401007387 */ /* 0x0005e20000100a00 */
[----:B------:R-:W-:Y:S01]  /*68d0*/  LEA.HI.X.SX32 R33, R14, R31, 0x1, P2 ;  /* 0x0000001f0e217211 */ /* 0x000fe200010f0eff */
[----:B------:R-:W-:Y:S01]  /*68e0*/  IMAD R5, R35, 0x8, R28 ;  /* 0x0000000823057824 */ /* 0x000fe200078e021c */
[----:B------:R-:W-:Y:S01]  /*68f0*/  CS2R R98, SRZ ;  /* 0x0000000000627805 */ /* 0x000fe2000001ff00 */
[----:B------:R-:W-:Y:S01]  /*6900*/  IMAD R168, R175, 0x1c, RZ ;  /* 0x0000001cafa87824 */ /* 0x000fe200078e02ff */
[----:B0-----:R-:W-:Y:S01]  /*6910*/  CS2R R40, SRZ ;  /* 0x0000000000287805 */ /* 0x001fe2000001ff00 */
[C---:B------:R-:W-:Y:S01]  /*6920*/  IMAD R29, R35.reuse, 0x8, R5 ;  /* 0x00000008231d7824 */ /* 0x040fe200078e0205 */
[----:B------:R-:W-:Y:S01]  /*6930*/  UIADD3.64 UR6, UR10, 0x4, URZ ;  /* 0x000000040a067897 */ /* 0x000fe2000fffe03f */
[CC--:B-1----:R-:W-:Y:S01]  /*6940*/  LEA R38, P0, R12.reuse, R249.reuse, 0x1 ;  /* 0x000000f90c267211 */ /* 0x0c2fe200078008ff */
[----:B------:R-:W-:Y:S01]  /*6950*/  UMOV UR5, UR4 ;  /* 0x0000000400057c82 */ /* 0x000fe20008000000 */
[----:B------:R-:W-:Y:S01]  /*6960*/  IMAD R30, R35, 0x8, R29 ;  /* 0x00000008231e7824 */ /* 0x000fe200078e021d */
[----:B------:R-:W-:Y:S01]  /*6970*/  UMOV UR4, UR10 ;  /* 0x0000000a00047c82 */ /* 0x000fe20008000000 */
[----:B--2---:R-:W-:Y:S01]  /*6980*/  LEA R36, P1, R13, R249, 0x1 ;  /* 0x000000f90d247211 */ /* 0x004fe200078208ff */
[----:B------:R-:W-:Y:S01]  /*6990*/  IMAD R169, R175, 0x1d, RZ ;  /* 0x0000001dafa97824 */ /* 0x000fe200078e02ff */
[-C--:B------:R-:W-:Y:S01]  /*69a0*/  LEA.HI.X.SX32 R39, R12, R31.reuse, 0x1, P0 ;  /* 0x0000001f0c277211 */ /* 0x080fe200000f0eff */
[----:B------:R-:W-:Y:S01]  /*69b0*/  IMAD R0, R35, 0x8, R30 ;  /* 0x0000000823007824 */ /* 0x000fe200078e021e */
[----:B------:R-:W-:Y:S01]  /*69c0*/  LEA.HI.X.SX32 R37, R13, R31, 0x1, P1 ;  /* 0x0000001f0d257211 */ /* 0x000fe200008f0eff */
[----:B------:R-:W-:Y:S01]  /*69d0*/  IMAD R174, R175, 0x1e, RZ ;  /* 0x0000001eafae7824 */ /* 0x000fe200078e02ff */
[----:B------:R-:W-:Y:S01]  /*69e0*/  LEA R12, P2, R17, R249, 0x1 ;  /* 0x000000f9110c7211 */ /* 0x000fe200078408ff */
[----:B------:R0:W-:Y:S01]  /*69f0*/  STL.64 [R1+0x3d0], R38 ;  /* 0x0003d02601007387 */ /* 0x0001e20000100a00 */
[----:B------:R-:W-:Y:S01]  /*6a00*/  IMAD R2, R35, 0x8, R0 ;  /* 0x0000000823027824 */ /* 0x000fe200078e0200 */
[----:B------:R-:W-:Y:S01]  /*6a10*/  UIADD3.64 UR6, UR10, 0x100, URZ ;  /* 0x000001000a067897 */ /* 0x000fe2000fffe03f */
[----:B------:R-:W-:Y:S01]  /*6a20*/  LEA.HI.X.SX32 R13, R17, R31, 0x1, P2 ;  /* 0x0000001f110d7211 */ /* 0x000fe200010f0eff */
[----:B------:R1:W-:Y:S01]  /*6a30*/  STL.64 [R1+0x3c8], R36 ;  /* 0x0003c82401007387 */ /* 0x0003e20000100a00 */
[-C--:B------:R-:W-:Y:S01]  /*6a40*/  LEA R14, P2, R20, R249.reuse, 0x1 ;  /* 0x000000f9140e7211 */ /* 0x080fe200078408ff */
[----:B------:R-:W-:Y:S01]  /*6a50*/  IMAD R178, R175, 0x1f, RZ ;  /* 0x0000001fafb27824 */ /* 0x000fe200078e02ff */
[C---:B------:R-:W-:Y:S01]  /*6a60*/  LEA R6, R35.reuse, R2, 0x3 ;  /* 0x0000000223067211 */ /* 0x040fe200078e18ff */
[----:B------:R2:W-:Y:S01]  /*6a70*/  STL.64 [R1+0x3c0], R32 ;  /* 0x0003c02001007387 */ /* 0x0005e20000100a00 */
[----:B------:R-:W-:Y:S01]  /*6a80*/  UIADD3.64 UR6, UR10, 0x104, URZ ;  /* 0x000001040a067897 */ /* 0x000fe2000fffe03f */
[----:B------:R-:W-:Y:S01]  /*6a90*/  CS2R R100, SRZ ;  /* 0x0000000000647805 */ /* 0x000fe2000001ff00 */
[----:B------:R-:W-:Y:S01]  /*6aa0*/  UIADD3.64 UR6, UR10, 0x200, URZ ;  /* 0x000002000a067897 */ /* 0x000fe2000fffe03f */
[----:B------:R-:W-:Y:S01]  /*6ab0*/  IMAD R7, R35, 0x8, R6 ;  /* 0x0000000823077824 */ /* 0x000fe200078e0206 */
[----:B------:R-:W-:Y:S01]  /*6ac0*/  UIADD3.64 UR6, UR10, 0x204, URZ ;  /* 0x000002040a067897 */ /* 0x000fe2000fffe03f */
[----:B0-----:R-:W-:Y:S01]  /*6ad0*/  CS2R R38, SRZ ;  /* 0x0000000000267805 */ /* 0x001fe2000001ff00 */
[----:B------:R-:W-:Y:S01]  /*6ae0*/  UIADD3.64 UR6, UR10, 0x300, URZ ;  /* 0x000003000a067897 */ /* 0x000fe2000fffe03f */
[----:B-1----:R-:W-:Y:S01]  /*6af0*/  LEA R36, P0, R15, R249, 0x1 ;  /* 0x000000f90f247211 */ /* 0x002fe200078008ff */
[----:B------:R-:W-:Y:S01]  /*6b00*/  IMAD R9, R35, 0x8, R7 ;  /* 0x0000000823097824 */ /* 0x000fe200078e0207 */
[----:B------:R-:W-:Y:S01]  /*6b10*/  UIADD3.64 UR6, UR10, 0x304, URZ ;  /* 0x000003040a067897 */ /* 0x000fe2000fffe03f */
[----:B------:R-:W-:-:S02]  /*6b20*/  CS2R R102, SRZ ;  /* 0x0000000000667805 */ /* 0x000fc4000001ff00 */
[C---:B--2---:R-:W-:Y:S01]  /*6b30*/  LEA R32, P1, R16.reuse, R249, 0x1 ;  /* 0x000000f910207211 */ /* 0x044fe200078208ff */
[----:B------:R-:W-:Y:S01]  /*6b40*/  IMAD R10, R35, 0x8, R9 ;  /* 0x00000008230a7824 */ /* 0x000fe200078e0209 */
[-C--:B------:R-:W-:Y:S01]  /*6b50*/  LEA.HI.X.SX32 R37, R15, R31.reuse, 0x1, P0 ;  /* 0x0000001f0f257211 */ /* 0x080fe200000f0eff */
[----:B------:R-:W-:Y:S01]  /*6b60*/  UIADD3.64 UR6, UR10, 0x400, URZ ;  /* 0x000004000a067897 */ /* 0x000fe2000fffe03f */
[-C--:B------:R-:W-:Y:S01]  /*6b70*/  LEA.HI.X.SX32 R33, R16, R31.reuse, 0x1, P1 ;  /* 0x0000001f10217211 */ /* 0x080fe200008f0eff */
[----:B------:R-:W-:Y:S01]  /*6b80*/  IMAD R11, R35, 0x8, R10 ;  /* 0x00000008230b7824 */ /* 0x000fe200078e020a */
[----:B------:R-:W-:Y:S01]  /*6b90*/  LEA.HI.X.SX32 R15, R20, R31, 0x1, P2 ;  /* 0x0000001f140f7211 */ /* 0x000fe200010f0eff */
[----:B------:R0:W-:Y:S01]  /*6ba0*/  STL.64 [R1+0x3b8], R36 ;  /* 0x0003b82401007387 */ /* 0x0001e20000100a00 */
[C---:B------:R-:W-:Y:S01]  /*6bb0*/  LEA R16, P2, R23.reuse, R249, 0x1 ;  /* 0x000000f917107211 */ /* 0x040fe200078408ff */
[----:B------:R-:W-:Y:S01]  /*6bc0*/  UIADD3.64 UR6, UR10, 0x404, URZ ;  /* 0x000004040a067897 */ /* 0x000fe2000fffe03f */
[----:B------:R-:W-:Y:S01]  /*6bd0*/  CS2R R104, SRZ ;  /* 0x0000000000687805 */ /* 0x000fe2000001ff00 */
[----:B------:R1:W-:Y:S01]  /*6be0*/  STL.64 [R1+0x3b0], R32 ;  /* 0x0003b02001007387 */ /* 0x0003e20000100a00 */
[----:B------:R-:W-:Y:S01]  /*6bf0*/  LEA.HI.X.SX32 R17, R23, R31, 0x1, P2 ;  /* 0x0000001f17117211 */ /* 0x000fe200010f0eff */
[----:B------:R-:W-:Y:S01]  /*6c00*/  UIADD3.64 UR6, UR4, 0x3fe, URZ ;  /* 0x000003fe04067897 */ /* 0x000fe2000fffe03f */
[----:B------:R-:W-:Y:S01]  /*6c10*/  CS2R R106, SRZ ;  /* 0x00000000006a7805 */ /* 0x000fe2000001ff00 */
[----:B------:R2:W-:Y:S01]  /*6c20*/  STL.64 [R1+0x3a8], R12 ;  /* 0x0003a80c01007387 */ /* 0x0005e20000100a00 */
[----:B------:R-:W-:Y:S01]  /*6c30*/  UIADD3.64 UR8, UR10, 0x2, URZ ;  /* 0x000000020a087897 */ /* 0x000fe2000fffe03f */
[----:B------:R-:W-:Y:S01]  /*6c40*/  CS2R R108, SRZ ;  /* 0x00000000006c7805 */ /* 0x000fe2000001ff00 */
[----:B------:R-:W-:Y:S01]  /*6c50*/  UIADD3.64 UR8, UR10, 0xfe, URZ ;  /* 0x000000fe0a087897 */ /* 0x000fe2000fffe03f */
[CC--:B0-----:R-:W-:Y:S01]  /*6c60*/  LEA R36, P0, R18.reuse, R249.reuse, 0x1 ;  /* 0x000000f912247211 */ /* 0x0c1fe200078008ff */
[----:B------:R-:W-:Y:S01]  /*6c70*/  UIADD3.64 UR8, UR10, 0x102, URZ ;  /* 0x000001020a087897 */ /* 0x000fe2000fffe03f */
[----:B------:R-:W-:Y:S01]  /*6c80*/  CS2R R110, SRZ ;  /* 0x00000000006e7805 */ /* 0x000fe2000001ff00 */
[----:B------:R-:W-:Y:S01]  /*6c90*/  UIADD3.64 UR8, UR10, 0x1fe, URZ ;  /* 0x000001fe0a087897 */ /* 0x000fe2000fffe03f */
[----:B-1----:R-:W-:Y:S01]  /*6ca0*/  LEA R32, P1, R19, R249, 0x1 ;  /* 0x000000f913207211 */ /* 0x002fe200078208ff */
[----:B------:R-:W-:Y:S01]  /*6cb0*/  UIADD3.64 UR8, UR10, 0x202, URZ ;  /* 0x000002020a087897 */ /* 0x000fe2000fffe03f */
[----:B------:R-:W-:-:S02]  /*6cc0*/  LEA.HI.X.SX32 R37, R18, R31, 0x1, P0 ;  /* 0x0000001f12257211 */ /* 0x000fc400000f0eff */
[----:B------:R-:W-:Y:S02]  /*6cd0*/  CS2R R112, SRZ ;  /* 0x0000000000707805 */ /* 0x000fe4000001ff00 */
[----:B------:R-:W-:Y:S02]  /*6ce0*/  LEA.HI.X.SX32 R33, R19, R31, 0x1, P1 ;  /* 0x0000001f13217211 */ /* 0x000fe400008f0eff */
[----:B------:R-:W-:Y:S02]  /*6cf0*/  CS2R R114, SRZ ;  /* 0x0000000000727805 */ /* 0x000fe4000001ff00 */
[----:B------:R-:W-:Y:S01]  /*6d00*/  LEA R18, P1, R22, R249, 0x1 ;  /* 0x000000f916127211 */ /* 0x000fe200078208ff */
[----:B------:R0:W-:Y:S01]  /*6d10*/  STL.64 [R1+0x3a0], R36 ;  /* 0x0003a02401007387 */ /* 0x0001e20000100a00 */
[----:B--2---:R-:W-:Y:S02]  /*6d20*/  LEA R12, R35, R11, 0x3 ;  /* 0x0000000b230c7211 */ /* 0x004fe400078e18ff */
[----:B------:R-:W-:-:S02]  /*6d30*/  CS2R R116, SRZ ;  /* 0x0000000000747805 */ /* 0x000fc4000001ff00 */
[----:B------:R-:W-:Y:S01]  /*6d40*/  LEA.HI.X.SX32 R19, R22, R31, 0x1, P1 ;  /* 0x0000001f16137211 */ /* 0x000fe200008f0eff */
[----:B------:R1:W-:Y:S01]  /*6d50*/  STL.64 [R1+0x398], R32 ;  /* 0x0003982001007387 */ /* 0x0003e20000100a00 */
[----:B------:R-:W-:Y:S01]  /*6d60*/  LEA R20, P1, R25, R249, 0x1 ;  /* 0x000000f919147211 */ /* 0x000fe200078208ff */
[----:B------:R-:W-:Y:S01]  /*6d70*/  IMAD R13, R35, 0x8, R12 ;  /* 0x00000008230d7824 */ /* 0x000fe200078e020c */
[----:B------:R-:W-:Y:S01]  /*6d80*/  CS2R R118, SRZ ;  /* 0x0000000000767805 */ /* 0x000fe2000001ff00 */
[----:B------:R2:W-:Y:S01]  /*6d90*/  STL.64 [R1+0x390], R14 ;  /* 0x0003900e01007387 */ /* 0x0005e20000100a00 */
[----:B------:R-:W-:Y:S02]  /*6da0*/  CS2R R120, SRZ ;  /* 0x0000000000787805 */ /* 0x000fe4000001ff00 */
[----:B------:R-:W-:Y:S02]  /*6db0*/  CS2R R122, SRZ ;  /* 0x00000000007a7805 */ /* 0x000fe4000001ff00 */
[----:B------:R-:W-:-:S02]  /*6dc0*/  CS2R R124, SRZ ;  /* 0x00000000007c7805 */ /* 0x000fc4000001ff00 */
[----:B0-----:R-:W-:Y:S02]  /*6dd0*/  CS2R R36, SRZ ;  /* 0x0000000000247805 */ /* 0x001fe4000001ff00 */
[----:B------:R-:W-:Y:S02]  /*6de0*/  CS2R R126, SRZ ;  /* 0x00000000007e7805 */ /* 0x000fe4000001ff00 */
[----:B------:R-:W-:Y:S02]  /*6df0*/  CS2R R128, SRZ ;  /* 0x0000000000807805 */ /* 0x000fe4000001ff00 */
[----:B------:R-:W-:Y:S02]  /*6e00*/  CS2R R130, SRZ ;  /* 0x0000000000827805 */ /* 0x000fe4000001ff00 */
[----:B-1----:R-:W-:Y:S02]  /*6e10*/  LEA R32, P0, R21, R249, 0x1 ;  /* 0x000000f915207211 */ /* 0x002fe400078008ff */
[----:B------:R-:W-:-:S02]  /*6e20*/  CS2R R132, SRZ ;  /* 0x0000000000847805 */ /* 0x000fc4000001ff00 */
[----:B------:R-:W-:Y:S02]  /*6e30*/  CS2R R134, SRZ ;  /* 0x0000000000867805 */ /* 0x000fe4000001ff00 */
[----:B------:R-:W-:Y:S02]  /*6e40*/  CS2R R136, SRZ ;  /* 0x0000000000887805 */ /* 0x000fe4000001ff00 */
[-C--:B------:R-:W-:Y:S01]  /*6e50*/  LEA.HI.X.SX32 R33, R21, R31.reuse, 0x1, P0 ;  /* 0x0000001f15217211 */ /* 0x080fe200000f0eff */
[----:B--2---:R-:W-:Y:S01]  /*6e60*/  IMAD R14, R35, 0x8, R13 ;  /* 0x00000008230e7824 */ /* 0x004fe200078e020d */
[----:B------:R-:W-:Y:S02]  /*6e70*/  LEA.HI.X.SX32 R21, R25, R31, 0x1, P1 ;  /* 0x0000001f19157211 */ /* 0x000fe400008f0eff */
[----:B------:R-:W-:Y:S02]  /*6e80*/  CS2R R138, SRZ ;  /* 0x00000000008a7805 */ /* 0x000fe4000001ff00 */
[----:B------:R-:W-:Y:S01]  /*6e90*/  LEA R22, P1, R28, R249, 0x1 ;  /* 0x000000f91c167211 */ /* 0x000fe200078208ff */
[----:B------:R0:W-:Y:S01]  /*6ea0*/  STL.64 [R1+0x388], R32 ;  /* 0x0003882001007387 */ /* 0x0001e20000100a00 */
[----:B------:R-:W-:Y:S01]  /*6eb0*/  IMAD R15, R35, 0x8, R14 ;  /* 0x00000008230f7824 */ /* 0x000fe200078e020e */
[----:B------:R-:W-:-:S02]  /*6ec0*/  CS2R R140, SRZ ;  /* 0x00000000008c7805 */ /* 0x000fc4000001ff00 */
[----:B------:R-:W-:Y:S01]  /*6ed0*/  LEA.HI.X.SX32 R23, R28, R31, 0x1, P1 ;  /* 0x0000001f1c177211 */ /* 0x000fe200008f0eff */
[----:B------:R1:W-:Y:S01]  /*6ee0*/  STL.64 [R1+0x380], R18 ;  /* 0x0003801201007387 */ /* 0x0003e20000100a00 */
[----:B------:R-:W-:Y:S02]  /*6ef0*/  CS2R R142, SRZ ;  /* 0x00000000008e7805 */ /* 0x000fe4000001ff00 */
[----:B------:R-:W-:Y:S02]  /*6f00*/  CS2R R144, SRZ ;  /* 0x0000000000907805 */ /* 0x000fe4000001ff00 */
[----:B------:R-:W-:Y:S01]  /*6f10*/  CS2R R146, SRZ ;  /* 0x0000000000927805 */ /* 0x000fe2000001ff00 */
[----:B------:R2:W-:Y:S01]  /*6f20*/  STL.64 [R1+0x378], R16 ;  /* 0x0003781001007387 */ /* 0x0005e20000100a00 */
[----:B------:R-:W-:Y:S02]  /*6f30*/  CS2R R148, SRZ ;  /* 0x0000000000947805 */ /* 0x000fe4000001ff00 */
[----:B------:R-:W-:Y:S01]  /*6f40*/  CS2R R150, SRZ ;  /* 0x0000000000967805 */ /* 0x000fe2000001ff00 */
[----:B------:R-:W-:Y:S01]  /*6f50*/  UIADD3.64 UR8, UR10, 0x2fe, URZ ;  /* 0x000002fe0a087897 */ /* 0x000fe2000fffe03f */
[----:B0-----:R-:W-:Y:S01]  /*6f60*/  LEA R32, P0, R24, R249, 0x1 ;  /* 0x000000f918207211 */ /* 0x001fe200078008ff */
[----:B------:R-:W-:-:S02]  /*6f70*/  UIADD3.64 UR8, UR10, 0x302, URZ ;  /* 0x000003020a087897 */ /* 0x000fc4000fffe03f */
[----:B------:R-:W-:Y:S01]  /*6f80*/  UIADD3.64 UR8, UR10, 0x3fe, URZ ;  /* 0x000003fe0a087897 */ /* 0x000fe2000fffe03f */
[----:B-1----:R-:W-:Y:S01]  /*6f90*/  LEA R18, P2, R26, R249, 0x1 ;  /* 0x000000f91a127211 */ /* 0x002fe200078408ff */
[----:B------:R-:W-:Y:S01]  /*6fa0*/  UIADD3.64 UR8, UR10, 0x402, URZ ;  /* 0x000004020a087897 */ /* 0x000fe2000fffe03f */
[----:B------:R-:W-:Y:S01]  /*6fb0*/  LEA.HI.X.SX32 R33, R24, R31, 0x1, P0 ;  /* 0x0000001f18217211 */ /* 0x000fe200000f0eff */
[----:B------:R-:W-:Y:S01]  /*6fc0*/  UIADD3.64 UR14, UR10, 0x4fe, URZ ;  /* 0x000004fe0a0e7897 */ /* 0x000fe2000fffe03f */
[----:B------:R-:W-:Y:S01]  /*6fd0*/  LEA R24, P0, R27, R249, 0x1 ;  /* 0x000000f91b187211 */ /* 0x000fe200078008ff */
[----:B--2---:R-:W-:Y:S01]  /*6fe0*/  IMAD R16, R35, 0x8, R15 ;  /* 0x0000000823107824 */ /* 0x004fe200078e020f */
[-C--:B------:R-:W-:Y:S01]  /*6ff0*/  LEA.HI.X.SX32 R19, R26, R31.reuse, 0x1, P2 ;  /* 0x0000001f1a137211 */ /* 0x080fe200010f0eff */
[----:B------:R0:W-:Y:S01]  /*7000*/  STL.64 [R1+0x370], R32 ;  /* 0x0003702001007387 */ /* 0x0001e20000100a00 */
[----:B------:R-:W-:Y:S01]  /*7010*/  LEA.HI.X.SX32 R25, R27, R31, 0x1, P0 ;  /* 0x0000001f1b197211 */ /* 0x000fe200000f0eff */
[----:B------:R-:W-:Y:S01]  /*7020*/  UIADD3.64 UR18, UR10, 0x500, URZ ;  /* 0x000005000a127897 */ /* 0x000fe2000fffe03f */
[----:B------:R-:W-:Y:S01]  /*7030*/  LEA R17, R35, R16, 0x3 ;  /* 0x0000001023117211 */ /* 0x000fe200078e18ff */
[----:B------:R1:W-:Y:S01]  /*7040*/  STL.64 [R1+0x368], R20 ;  /* 0x0003681401007387 */ /* 0x0003e20000100a00 */
[----:B------:R-:W-:-:S02]  /*7050*/  UIADD3.64 UR22, UR10, 0x502, URZ ;  /* 0x000005020a167897 */ /* 0x000fc4000fffe03f */
[----:B------:R-:W-:Y:S01]  /*7060*/  UIADD3.64 UR26, UR10, 0x504, URZ ;  /* 0x000005040a1a7897 */ /* 0x000fe2000fffe03f */
[----:B------:R2:W-:Y:S01]  /*7070*/  STL.64 [R1+0x360], R18 ;  /* 0x0003601201007387 */ /* 0x0005e20000100a00 */
[----:B------:R-:W-:Y:S02]  /*7080*/  UIADD3.64 UR30, UR10, 0x5fe, URZ ;  /* 0x000005fe0a1e7897 */ /* 0x000fe4000fffe03f */
[----:B------:R-:W-:Y:S01]  /*7090*/  UIADD3.64 UR34, UR10, 0x600, URZ ;  /* 0x000006000a227897 */ /* 0x000fe2000fffe03f */
[----:B------:R3:W-:Y:S01]  /*70a0*/  STL.64 [R1+0x358], R24 ;  /* 0x0003581801007387 */ /* 0x0007e20000100a00 */
[----:B0-----:R-:W-:Y:S01]  /*70b0*/  CS2R R32, SRZ ;  /* 0x0000000000207805 */ /* 0x001fe2000001ff00 */
[----:B------:R-:W-:Y:S01]  /*70c0*/  UIADD3.64 UR38, UR10, 0x602, URZ ;  /* 0x000006020a267897 */ /* 0x000fe2000fffe03f */
[----:B-1----:R-:W-:Y:S01]  /*70d0*/  LEA R20, P2, R5, R249, 0x1 ;  /* 0x000000f905147211 */ /* 0x002fe200078408ff */
[----:B------:R0:W-:Y:S01]  /*70e0*/  STL.64 [R1+0x350], R22 ;  /* 0x0003501601007387 */ /* 0x0001e20000100a00 */
[----:B------:R-:W-:-:S02]  /*70f0*/  UIADD3.64 UR42, UR10, 0x604, URZ ;  /* 0x000006040a2a7897 */ /* 0x000fc4000fffe03f */
[----:B------:R-:W-:Y:S01]  /*7100*/  LEA.HI.X.SX32 R21, R5, R31, 0x1, P2 ;  /* 0x0000001f05157211 */ /* 0x000fe200010f0eff */
[----:B--2---:R-:W-:Y:S01]  /*7110*/  IMAD R18, R35, 0x8, R17 ;  /* 0x0000000823127824 */ /* 0x004fe200078e0211 */
[----:B------:R-:W-:Y:S01]  /*7120*/  UIADD3.64 UR46, UR10, 0x6fe, URZ ;  /* 0x000006fe0a2e7897 */ /* 0x000fe2000fffe03f */
[----:B---3--:R-:W-:Y:S02]  /*7130*/  LEA R24, P0, R29, R249, 0x1 ;  /* 0x000000f91d187211 */ /* 0x008fe400078008ff */
[----:B------:R1:W-:Y:S01]  /*7140*/  STL.64 [R1+0x348], R20 ;  /* 0x0003481401007387 */ /* 0x0003e20000100a00 */
[----:B------:R-:W-:Y:S01]  /*7150*/  IMAD R5, R35, 0x8, R18 ;  /* 0x0000000823057824 */ /* 0x000fe200078e0212 */
[----:B------:R-:W-:Y:S01]  /*7160*/  UIADD3.64 UR50, UR10, 0x700, URZ ;  /* 0x000007000a327897 */ /* 0x000fe2000fffe03f */
[----:B------:R-:W-:Y:S02]  /*7170*/  LEA.HI.X.SX32 R25, R29, R31, 0x1, P0 ;  /* 0x0000001f1d197211 */ /* 0x000fe400000f0eff */
[----:B------:R-:W-:-:S02]  /*7180*/  CS2R R28, SRZ ;  /* 0x00000000001c7805 */ /* 0x000fc4000001ff00 */
[-C--:B0-----:R-:W-:Y:S01]  /*7190*/  LEA R22, P1, R30, R249.reuse, 0x1 ;  /* 0x000000f91e167211 */ /* 0x081fe200078208ff */
[C---:B------:R-:W-:Y:S01]  /*71a0*/  IMAD R19, R35.reuse, 0x8, R5 ;  /* 0x0000000823137824 */ /* 0x040fe200078e0205 */
[----:B------:R-:W-:Y:S01]  /*71b0*/  LEA R26, P0, R2, R249, 0x1 ;  /* 0x000000f9021a7211 */ /* 0x000fe200078008ff */
[----:B------:R0:W-:Y:S01]  /*71c0*/  STL.64 [R1+0x340], R24 ;  /* 0x0003401801007387 */ /* 0x0001e20000100a00 */
[-C--:B------:R-:W-:Y:S01]  /*71d0*/  LEA.HI.X.SX32 R23, R30, R31.reuse, 0x1, P1 ;  /* 0x0000001f1e177211 */ /* 0x080fe200008f0eff */
[----:B------:R-:W-:Y:S01]  /*71e0*/  UIADD3.64 UR54, UR10, 0x702, URZ ;  /* 0x000007020a367897 */ /* 0x000fe2000fffe03f */
[----:B------:R-:W-:Y:S01]  /*71f0*/  LEA.HI.X.SX32 R27, R2, R31, 0x1, P0 ;  /* 0x0000001f021b7211 */ /* 0x000fe200000f0eff */
[----:B------:R-:W-:Y:S01]  /*7200*/  UIADD3.64 UR58, UR10, 0x704, URZ ;  /* 0x000007040a3a7897 */ /* 0x000fe2000fffe03f */
[C---:B-1----:R-:W-:Y:S01]  /*7210*/  LEA R20, P2, R0.reuse, R249, 0x1 ;  /* 0x000000f900147211 */ /* 0x042fe200078408ff */
[----:B------:R1:W-:Y:S03]  /*7220*/  STL.64 [R1+0x338], R22 ;  /* 0x0003381601007387 */ /* 0x0003e60000100a00 */
[----:B------:R-:W-:Y:S01]  /*7230*/  LEA.HI.X.SX32 R21, R0, R31, 0x1, P2 ;  /* 0x0000001f00157211 */ /* 0x000fe200010f0eff */
[----:B------:R-:W-:Y:S01]  /*7240*/  IMAD R0, R35, 0x8, R19 ;  /* 0x0000000823007824 */ /* 0x000fe200078e0213 */
[----:B0-----:R-:W-:-:S03]  /*7250*/  LEA R24, P1, R6, R249, 0x1 ;  /* 0x000000f906187211 */ /* 0x001fc600078208ff */
[----:B------:R0:W-:Y:S01]  /*7260*/  STL.64 [R1+0x330], R20 ;  /* 0x0003301401007387 */ /* 0x0001e20000100a00 */
[----:B------:R-:W-:Y:S02]  /*7270*/  LEA.HI.X.SX32 R25, R6, R31, 0x1, P1 ;  /* 0x0000001f06197211 */ /* 0x000fe400008f0eff */
[C---:B-1----:R-:W-:Y:S01]  /*7280*/  LEA R22, P2, R7.reuse, R249, 0x1 ;  /* 0x000000f907167211 */ /* 0x042fe200078408ff */
[----:B------:R1:W-:Y:S03]  /*7290*/  STL.64 [R1+0x328], R26 ;  /* 0x0003281a01007387 */ /* 0x0003e60000100a00 */
[----:B------:R-:W-:Y:S01]  /*72a0*/  LEA.HI.X.SX32 R23, R7, R31, 0x1, P2 ;  /* 0x0000001f07177211 */ /* 0x000fe200010f0eff */
[----:B------:R2:W-:Y:S01]  /*72b0*/  STL.64 [R1+0x320], R24 ;  /* 0x0003201801007387 */ /* 0x0005e20000100a00 */
[----:B0-----:R-:W-:-:S03]  /*72c0*/  LEA R20, R35, R0, 0x3 ;  /* 0x0000000023147211 */ /* 0x001fc600078e18ff */
[----:B------:R0:W-:Y:S01]  /*72d0*/  STL.64 [R1+0x318], R22 ;  /* 0x0003181601007387 */ /* 0x0001e20000100a00 */
[-C--:B-1----:R-:W-:Y:S01]  /*72e0*/  LEA R26, P0, R9, R249.reuse, 0x1 ;  /* 0x000000f9091a7211 */ /* 0x082fe200078008ff */
[----:B------:R-:W-:Y:S01]  /*72f0*/  IMAD R2, R35, 0x8, R20 ;  /* 0x0000000823027824 */ /* 0x000fe200078e0214 */
[----:B--2---:R-:W-:-:S03]  /*7300*/  LEA R24, P1, R10, R249, 0x1 ;  /* 0x000000f90a187211 */ /* 0x004fc600078208ff */
[----:B------:R-:W-:Y:S01]  /*7310*/  IMAD R6, R35, 0x8, R2 ;  /* 0x0000000823067824 */ /* 0x000fe200078e0202 */
[----:B------:R-:W-:Y:S02]  /*7320*/  LEA.HI.X.SX32 R27, R9, R31, 0x1, P0 ;  /* 0x0000001f091b7211 */ /* 0x000fe400000f0eff */
[----:B0-----:R-:W-:Y:S01]  /*7330*/  LEA R22, P2, R11, R249, 0x1 ;  /* 0x000000f90b167211 */ /* 0x001fe200078408ff */
[----:B------:R-:W-:Y:S01]  /*7340*/  IMAD R7, R35, 0x8, R6 ;  /* 0x0000000823077824 */ /* 0x000fe200078e0206 */
[-C--:B------:R-:W-:Y:S01]  /*7350*/  LEA.HI.X.SX32 R25, R10, R31.reuse, 0x1, P1 ;  /* 0x0000001f0a197211 */ /* 0x080fe200008f0eff */
[----:B------:R0:W-:Y:S01]  /*7360*/  STL.64 [R1+0x310], R26 ;  /* 0x0003101a01007387 */ /* 0x0001e20000100a00 */
[----:B------:R-:W-:Y:S01]  /*7370*/  LEA.HI.X.SX32 R23, R11, R31, 0x1, P2 ;  /* 0x0000001f0b177211 */ /* 0x000fe200010f0eff */
[C---:B------:R-:W-:Y:S02]  /*7380*/  IMAD R9, R35.reuse, 0x8, R7 ;  /* 0x0000000823097824 */ /* 0x040fe400078e0207 */
[----:B------:R1:W-:Y:S03]  /*7390*/  STL.64 [R1+0x308], R24 ;  /* 0x0003081801007387 */ /* 0x0003e60000100a00 */
[----:B------:R-:W-:Y:S01]  /*73a0*/  LEA R10, R35, R9, 0x3 ;  /* 0x00000009230a7211 */ /* 0x000fe200078e18ff */
[----:B------:R2:W-:Y:S01]  /*73b0*/  STL.64 [R1+0x300], R22 ;  /* 0x0003001601007387 */ /* 0x0005e20000100a00 */
[----:B0-----:R-:W-:-:S03]  /*73c0*/  LEA R26, P0, R12, R249, 0x1 ;  /* 0x000000f90c1a7211 */ /* 0x001fc600078008ff */
[----:B------:R-:W-:Y:S01]  /*73d0*/  IMAD R11, R35, 0x8, R10 ;  /* 0x00000008230b7824 */ /* 0x000fe200078e020a */
[C---:B-1----:R-:W-:Y:S02]  /*73e0*/  LEA R24, P1, R13.reuse, R249, 0x1 ;  /* 0x000000f90d187211 */ /* 0x042fe400078208ff */
[----:B------:R-:W-:Y:S02]  /*73f0*/  LEA.HI.X.SX32 R27, R12, R31, 0x1, P0 ;  /* 0x0000001f0c1b7211 */ /* 0x000fe400000f0eff */
[C---:B--2---:R-:W-:Y:S02]  /*7400*/  LEA R22, P2, R14.reuse, R249, 0x1 ;  /* 0x000000f90e167211 */ /* 0x044fe400078408ff */
[-C--:B------:R-:W-:Y:S01]  /*7410*/  LEA.HI.X.SX32 R25, R13, R31.reuse, 0x1, P1 ;  /* 0x0000001f0d197211 */ /* 0x080fe200008f0eff */
[----:B------:R0:W-:Y:S01]  /*7420*/  STL.64 [R1+0x2f8], R26 ;  /* 0x0002f81a01007387 */ /* 0x0001e20000100a00 */
[----:B------:R-:W-:Y:S02]  /*7430*/  LEA.HI.X.SX32 R23, R14, R31, 0x1, P2 ;  /* 0x0000001f0e177211 */ /* 0x000fe400010f0eff */
[C---:B------:R-:W-:Y:S01]  /*7440*/  LEA R12, P2, R17.reuse, R249, 0x1 ;  /* 0x000000f9110c7211 */ /* 0x040fe200078408ff */
[----:B------:R1:W-:Y:S03]  /*7450*/  STL.64 [R1+0x2f0], R24 ;  /* 0x0002f01801007387 */ /* 0x0003e60000100a00 */
[----:B------:R-:W-:Y:S01]  /*7460*/  LEA.HI.X.SX32 R13, R17, R31, 0x1, P2 ;  /* 0x0000001f110d7211 */ /* 0x000fe200010f0eff */
[----:B------:R2:W-:Y:S01]  /*7470*/  STL.64 [R1+0x2e8], R22 ;  /* 0x0002e81601007387 */ /* 0x0005e20000100a00 */
[----:B------:R-:W-:-:S03]  /*7480*/  LEA R14, P2, R19, R249, 0x1 ;  /* 0x000000f9130e7211 */ /* 0x000fc600078408ff */
[----:B------:R3:W-:Y:S01]  /*7490*/  STL.64 [R1+0x2d0], R12 ;  /* 0x0002d00c01007387 */ /* 0x0007e20000100a00 */
[----:B0-----:R-:W-:Y:S02]  /*74a0*/  CS2R R26, SRZ ;  /* 0x00000000001a7805 */ /* 0x001fe4000001ff00 */
[CC--:B-1----:R-:W-:Y:S02]  /*74b0*/  LEA R24, P0, R15.reuse, R249.reuse, 0x1 ;  /* 0x000000f90f187211 */ /* 0x0c2fe400078008ff */
[C---:B--2---:R-:W-:Y:S02]  /*74c0*/  LEA R22, P1, R16.reuse, R249, 0x1 ;  /* 0x000000f910167211 */ /* 0x044fe400078208ff */
[-C--:B------:R-:W-:Y:S02]  /*74d0*/  LEA.HI.X.SX32 R25, R15, R31.reuse, 0x1, P0 ;  /* 0x0000001f0f197211 */ /* 0x080fe400000f0eff */
[-C--:B------:R-:W-:Y:S01]  /*74e0*/  LEA.HI.X.SX32 R23, R16, R31.reuse, 0x1, P1 ;  /* 0x0000001f10177211 */ /* 0x080fe200008f0eff */
[----:B---3--:R-:W-:Y:S01]  /*74f0*/  IMAD R12, R35, 0x8, R11 ;  /* 0x00000008230c7824 */ /* 0x008fe200078e020b */
[----:B------:R-:W-:Y:S01]  /*7500*/  LEA.HI.X.SX32 R15, R19, R31, 0x1, P2 ;  /* 0x0000001f130f7211 */ /* 0x000fe200010f0eff */
[----:B------:R0:W-:Y:S01]  /*7510*/  STL.64 [R1+0x2e0], R24 ;  /* 0x0002e01801007387 */ /* 0x0001e20000100a00 */
[----:B------:R-:W-:Y:S01]  /*7520*/  LEA R16, P2, R2, R249, 0x1 ;  /* 0x000000f902107211 */ /* 0x000fe200078408ff */
[----:B------:R-:W-:-:S02]  /*7530*/  IMAD R13, R35, 0x8, R12 ;  /* 0x00000008230d7824 */ /* 0x000fc400078e020c */
[----:B------:R1:W-:Y:S01]  /*7540*/  STL.64 [R1+0x2d8], R22 ;  /* 0x0002d81601007387 */ /* 0x0003e20000100a00 */
[----:B------:R-:W-:Y:S02]  /*7550*/  LEA.HI.X.SX32 R17, R2, R31, 0x1, P2 ;  /* 0x0000001f02117211 */ /* 0x000fe400010f0eff */
[CC--:B0-----:R-:W-:Y:S02]  /*7560*/  LEA R24, P0, R18.reuse, R249.reuse, 0x1 ;  /* 0x000000f912187211 */ /* 0x0c1fe400078008ff */
[C---:B-1----:R-:W-:Y:S02]  /*7570*/  LEA R22, P1, R5.reuse, R249, 0x1 ;  /* 0x000000f905167211 */ /* 0x042fe400078208ff */
[-C--:B------:R-:W-:Y:S02]  /*7580*/  LEA.HI.X.SX32 R25, R18, R31.reuse, 0x1, P0 ;  /* 0x0000001f12197211 */ /* 0x080fe400000f0eff */
[----:B------:R-:W-:Y:S01]  /*7590*/  LEA.HI.X.SX32 R23, R5, R31, 0x1, P1 ;  /* 0x0000001f05177211 */ /* 0x000fe200008f0eff */
[----:B------:R-:W-:-:S02]  /*75a0*/  IMAD R5, R35, 0x8, R13 ;  /* 0x0000000823057824 */ /* 0x000fc400078e020d */
[----:B------:R0:W-:Y:S04]  /*75b0*/  STL.64 [R1+0x2c8], R24 ;  /* 0x0002c81801007387 */ /* 0x0001e80000100a00 */
[----:B------:R1:W-:Y:S04]  /*75c0*/  STL.64 [R1+0x2c0], R22 ;  /* 0x0002c01601007387 */ /* 0x0003e80000100a00 */
[----:B------:R2:W-:Y:S01]  /*75d0*/  STL.64 [R1+0x2b8], R14 ;  /* 0x0002b80e01007387 */ /* 0x0005e20000100a00 */
[-C--:B0-----:R-:W-:Y:S02]  /*75e0*/  LEA R24, P0, R0, R249.reuse, 0x1 ;  /* 0x000000f900187211 */ /* 0x081fe400078008ff */
[----:B-1----:R-:W-:-:S02]  /*75f0*/  LEA R22, P1, R20, R249, 0x1 ;  /* 0x000000f914167211 */ /* 0x002fc400078208ff */
[-C--:B------:R-:W-:Y:S02]  /*7600*/  LEA.HI.X.SX32 R25, R0, R31.reuse, 0x1, P0 ;  /* 0x0000001f00197211 */ /* 0x080fe400000f0eff */
[----:B------:R-:W-:Y:S02]  /*7610*/  LEA.HI.X.SX32 R23, R20, R31, 0x1, P1 ;  /* 0x0000001f14177211 */ /* 0x000fe400008f0eff */
[CC--:B------:R-:W-:Y:S01]  /*7620*/  LEA R20, P0, R6.reuse, R249.reuse, 0x1 ;  /* 0x000000f906147211 */ /* 0x0c0fe200078008ff */
[----:B------:R0:W-:Y:S01]  /*7630*/  STL.64 [R1+0x2b0], R24 ;  /* 0x0002b01801007387 */ /* 0x0001e20000100a00 */
[C---:B------:R-:W-:Y:S02]  /*7640*/  LEA R18, P1, R7.reuse, R249, 0x1 ;  /* 0x000000f907127211 */ /* 0x040fe400078208ff */
[-C--:B------:R-:W-:Y:S01]  /*7650*/  LEA.HI.X.SX32 R21, R6, R31.reuse, 0x1, P0 ;  /* 0x0000001f06157211 */ /* 0x080fe200000f0eff */
[----:B------:R1:W-:Y:S01]  /*7660*/  STL.64 [R1+0x2a8], R22 ;  /* 0x0002a81601007387 */ /* 0x0003e20000100a00 */
[----:B------:R-:W-:-:S02]  /*7670*/  LEA.HI.X.SX32 R19, R7, R31, 0x1, P1 ;  /* 0x0000001f07137211 */ /* 0x000fc400008f0eff */
[C---:B--2---:R-:W-:Y:S01]  /*7680*/  LEA R14, R35.reuse, R5, 0x3 ;  /* 0x00000005230e7211 */ /* 0x044fe200078e18ff */
[----:B------:R2:W-:Y:S04]  /*7690*/  STL.64 [R1+0x2a0], R16 ;  /* 0x0002a01001007387 */ /* 0x0005e80000100a00 */
[----:B------:R3:W-:Y:S01]  /*76a0*/  STL.64 [R1+0x298], R20 ;  /* 0x0002981401007387 */ /* 0x0007e20000100a00 */
[C---:B------:R-:W-:Y:S01]  /*76b0*/  IMAD R0, R35.reuse, 0x8, R14 ;  /* 0x0000000823007824 */ /* 0x040fe200078e020e */
[----:B0-----:R-:W-:Y:S02]  /*76c0*/  CS2R R24, SRZ ;  /* 0x0000000000187805 */ /* 0x001fe4000001ff00 */
[----:B------:R0:W-:Y:S01]  /*76d0*/  STL.64 [R1+0x290], R18 ;  /* 0x0002901201007387 */ /* 0x0001e20000100a00 */
[----:B------:R-:W-:-:S02]  /*76e0*/  IMAD R2, R35, 0x8, R0 ;  /* 0x0000000823027824 */ /* 0x000fc400078e0200 */
[----:B-1----:R-:W-:Y:S01]  /*76f0*/  IMAD R22, R175, 0xa, RZ ;  /* 0x0000000aaf167824 */ /* 0x002fe200078e02ff */
[----:B--2---:R-:W-:Y:S01]  /*7700*/  LEA R16, P2, R9, R249, 0x1 ;  /* 0x000000f909107211 */ /* 0x004fe200078408ff */
[----:B------:R-:W-:Y:S02]  /*7710*/  IMAD R6, R35, 0x8, R2 ;  /* 0x0000000823067824 */ /* 0x000fe400078e0202 */
[----:B------:R-:W-:Y:S01]  /*7720*/  IMAD R23, R175, 0xb, RZ ;  /* 0x0000000baf177824 */ /* 0x000fe200078e02ff */
[----:B------:R-:W-:Y:S01]  /*7730*/  LEA.HI.X.SX32 R17, R9, R31, 0x1, P2 ;  /* 0x0000001f09117211 */ /* 0x000fe200010f0eff */
[----:B------:R-:W-:Y:S01]  /*7740*/  IMAD R7, R35, 0x8, R6 ;  /* 0x0000000823077824 */ /* 0x000fe200078e0206 */
[CC--:B---3--:R-:W-:Y:S02]  /*7750*/  LEA R20, P0, R10.reuse, R249.reuse, 0x1 ;  /* 0x000000f90a147211 */ /* 0x0c8fe400078008ff */
[----:B0-----:R-:W-:Y:S01]  /*7760*/  LEA R18, P1, R11, R249, 0x1 ;  /* 0x000000f90b127211 */ /* 0x001fe200078208ff */
[----:B------:R0:W-:Y:S01]  /*7770*/  STL.64 [R1+0x288], R16 ;  /* 0x0002881001007387 */ /* 0x0001e20000100a00 */
[----:B------:R-:W-:-:S02]  /*7780*/  LEA.HI.X.SX32 R21, R10, R31, 0x1, P0 ;  /* 0x0000001f0a157211 */ /* 0x000fc400000f0eff */
[----:B------:R-:W-:Y:S02]  /*7790*/  LEA.HI.X.SX32 R19, R11, R31, 0x1, P1 ;  /* 0x0000001f0b137211 */ /* 0x000fe400008f0eff */
[C---:B------:R-:W-:Y:S01]  /*77a0*/  LEA R9, R35.reuse, R7, 0x3 ;  /* 0x0000000723097211 */ /* 0x040fe200078e18ff */
[----:B------:R1:W-:Y:S04]  /*77b0*/  STL.64 [R1+0x280], R20 ;  /* 0x0002801401007387 */ /* 0x0003e80000100a00 */
[----:B------:R2:W-:Y:S01]  /*77c0*/  STL.64 [R1+0x278], R18 ;  /* 0x0002781201007387 */ /* 0x0005e20000100a00 */
[----:B------:R-:W-:Y:S01]  /*77d0*/  IMAD R10, R35, 0x8, R9 ;  /* 0x00000008230a7824 */ /* 0x000fe200078e0209 */
[----:B0-----:R-:W-:-:S04]  /*77e0*/  LEA R16, P2, R12, R249, 0x1 ;  /* 0x000000f90c107211 */ /* 0x001fc800078408ff */
[----:B------:R-:W-:Y:S02]  /*77f0*/  LEA.HI.X.SX32 R17, R12, R31, 0x1, P2 ;  /* 0x0000001f0c117211 */ /* 0x000fe400010f0eff */
[----:B-1----:R-:W-:-:S03]  /*7800*/  LEA R20, P0, R13, R249, 0x1 ;  /* 0x000000f90d147211 */ /* 0x002fc600078008ff */
[----:B------:R0:W-:Y:S01]  /*7810*/  STL.64 [R1+0x270], R16 ;  /* 0x0002701001007387 */ /* 0x0001e20000100a00 */
[----:B--2---:R-:W-:Y:S02]  /*7820*/  LEA R18, P1, R5, R249, 0x1 ;  /* 0x000000f905127211 */ /* 0x004fe400078208ff */
[-C--:B------:R-:W-:Y:S02]  /*7830*/  LEA.HI.X.SX32 R21, R13, R31.reuse, 0x1, P0 ;  /* 0x0000001f0d157211 */ /* 0x080fe400000f0eff */
[----:B------:R-:W-:Y:S01]  /*7840*/  LEA.HI.X.SX32 R19, R5, R31, 0x1, P1 ;  /* 0x0000001f05137211 */ /* 0x000fe200008f0eff */
[C---:B------:R-:W-:Y:S02]  /*7850*/  IMAD R5, R35.reuse, 0x8, R10 ;  /* 0x0000000823057824 */ /* 0x040fe400078e020a */
[----:B------:R1:W-:Y:S02]  /*7860*/  STL.64 [R1+0x268], R20 ;  /* 0x0002681401007387 */ /* 0x0003e40000100a00 */
[----:B------:R-:W-:Y:S01]  /*7870*/  IMAD R11, R35, 0x8, R5 ;  /* 0x00000008230b7824 */ /* 0x000fe200078e0205 */
[C---:B0-----:R-:W-:Y:S01]  /*7880*/  LEA R16, P2, R14.reuse, R249, 0x1 ;  /* 0x000000f90e107211 */ /* 0x041fe200078408ff */
[----:B------:R0:W-:Y:S03]  /*7890*/  STL.64 [R1+0x260], R18 ;  /* 0x0002601201007387 */ /* 0x0001e60000100a00 */
[----:B------:R-:W-:-:S02]  /*78a0*/  LEA.HI.X.SX32 R17, R14, R31, 0x1, P2 ;  /* 0x0000001f0e117211 */ /* 0x000fc400010f0eff */
[C---:B------:R-:W-:Y:S01]  /*78b0*/  LEA R12, P2, R6.reuse, R249, 0x1 ;  /* 0x000000f9060c7211 */ /* 0x040fe200078408ff */
[C---:B-1----:R-:W-:Y:S02]  /*78c0*/  IMAD.SHL.U32 R20, R175.reuse, 0x8, RZ ;  /* 0x00000008af147824 */ /* 0x042fe400078e00ff */
[----:B------:R1:W-:Y:S01]  /*78d0*/  STL.64 [R1+0x258], R16 ;  /* 0x0002581001007387 */ /* 0x0003e20000100a00 */
[----:B------:R-:W-:Y:S01]  /*78e0*/  LEA.HI.X.SX32 R13, R6, R31, 0x1, P2 ;  /* 0x0000001f060d7211 */ /* 0x000fe200010f0eff */
[----:B------:R-:W-:Y:S01]  /*78f0*/  IMAD R21, R175, 0x9, RZ ;  /* 0x00000009af157824 */ /* 0x000fe200078e02ff */
[----:B0-----:R-:W-:-:S04]  /*7900*/  LEA R18, P0, R0, R249, 0x1 ;  /* 0x000000f900127211 */ /* 0x001fc800078008ff */
[----:B------:R-:W-:Y:S01]  /*7910*/  LEA.HI.X.SX32 R19, R0, R31, 0x1, P0 ;  /* 0x0000001f00137211 */ /* 0x000fe200000f0eff */
[----:B------:R-:W-:Y:S01]  /*7920*/  IMAD R0, R35, 0x8, R11 ;  /* 0x0000000823007824 */ /* 0x000fe200078e020b */
[----:B-1----:R-:W-:-:S03]  /*7930*/  LEA R16, P1, R2, R249, 0x1 ;  /* 0x000000f902107211 */ /* 0x002fc600078208ff */
[----:B------:R0:W-:Y:S01]  /*7940*/  STL.64 [R1+0x250], R18 ;  /* 0x0002501201007387 */ /* 0x0001e20000100a00 */
[----:B------:R-:W-:Y:S02]  /*7950*/  LEA.HI.X.SX32 R17, R2, R31, 0x1, P1 ;  /* 0x0000001f02117211 */ /* 0x000fe400008f0eff */
[----:B------:R-:W-:Y:S02]  /*7960*/  LEA R14, P1, R9, R249, 0x1 ;  /* 0x000000f9090e7211 */ /* 0x000fe400078208ff */
[----:B------:R-:W-:Y:S01]  /*7970*/  LEA R2, R35, R0, 0x3 ;  /* 0x0000000023027211 */ /* 0x000fe200078e18ff */
[----:B------:R1:W-:Y:S01]  /*7980*/  STL.64 [R1+0x248], R16 ;  /* 0x0002481001007387 */ /* 0x0003e20000100a00 */
[----:B------:R-:W-:Y:S02]  /*7990*/  LEA.HI.X.SX32 R15, R9, R31, 0x1, P1 ;  /* 0x0000001f090f7211 */ /* 0x000fe400008f0eff */
[----:B------:R-:W-:Y:S01]  /*79a0*/  LOP3.LUT R9, R3, 0x70, RZ, 0x3c, !PT ;  /* 0x0000007003097812 */ /* 0x000fe200078e3cff */
[----:B------:R2:W-:Y:S01]  /*79b0*/  STL.64 [R1+0x240], R12 ;  /* 0x0002400c01007387 */ /* 0x0005e20000100a00 */
[----:B------:R-:W-:-:S02]  /*79c0*/  IMAD R6, R35, 0x8, R2 ;  /* 0x0000000823067824 */ /* 0x000fc400078e0202 */
[C---:B0-----:R-:W-:Y:S02]  /*79d0*/  IMAD R18, R175.reuse, 0x6, RZ ;  /* 0x00000006af127824 */ /* 0x041fe400078e02ff */
[----:B------:R-:W-:Y:S02]  /*79e0*/  IMAD R19, R175, 0x7, RZ ;  /* 0x00000007af137824 */ /* 0x000fe400078e02ff */
[----:B------:R-:W-:Y:S01]  /*79f0*/  IMAD.IADD R9, R245, 0x1, R9 ;  /* 0x00000001f5097824 */ /* 0x000fe200078e0209 */
[CC--:B-1----:R-:W-:Y:S02]  /*7a00*/  LEA R16, P0, R7.reuse, R249.reuse, 0x1 ;  /* 0x000000f907107211 */ /* 0x0c2fe400078008ff */
[C---:B--2---:R-:W-:Y:S02]  /*7a10*/  LEA R12, P2, R10.reuse, R249, 0x1 ;  /* 0x000000f90a0c7211 */ /* 0x044fe400078408ff */
[-C--:B------:R-:W-:Y:S01]  /*7a20*/  LEA.HI.X.SX32 R17, R7, R31.reuse, 0x1, P0 ;  /* 0x0000001f07117211 */ /* 0x080fe200000f0eff */
[----:B------:R-:W-:Y:S01]  /*7a30*/  IMAD R7, R35, 0x8, R6 ;  /* 0x0000000823077824 */ /* 0x000fe200078e0206 */
[----:B------:R-:W-:-:S03]  /*7a40*/  LEA.HI.X.SX32 R13, R10, R31, 0x1, P2 ;  /* 0x0000001f0a0d7211 */ /* 0x000fc600010f0eff */
[----:B------:R0:W-:Y:S04]  /*7a50*/  STL.64 [R1+0x238], R16 ;  /* 0x0002381001007387 */ /* 0x0001e80000100a00 */
[----:B------:R1:W-:Y:S04]  /*7a60*/  STL.64 [R1+0x230], R14 ;  /* 0x0002300e01007387 */ /* 0x0003e80000100a00 */
[----:B------:R2:W-:Y:S01]  /*7a70*/  STL.64 [R1+0x228], R12 ;  /* 0x0002280c01007387 */ /* 0x0005e20000100a00 */
[----:B0-----:R-:W-:-:S04]  /*7a80*/  LEA R16, P0, R5, R249, 0x1 ;  /* 0x000000f905107211 */ /* 0x001fc800078008ff */
[----:B------:R-:W-:Y:S02]  /*7a90*/  LEA.HI.X.SX32 R17, R5, R31, 0x1, P0 ;  /* 0x0000001f05117211 */ /* 0x000fe400000f0eff */
[CC--:B-1----:R-:W-:Y:S02]  /*7aa0*/  LEA R14, P1, R11.reuse, R249.reuse, 0x1 ;  /* 0x000000f90b0e7211 */ /* 0x0c2fe400078208ff */
[C---:B--2---:R-:W-:Y:S01]  /*7ab0*/  LEA R12, P2, R0.reuse, R249, 0x1 ;  /* 0x000000f9000c7211 */ /* 0x044fe200078408ff */
[----:B------:R0:W-:Y:S01]  /*7ac0*/  STL.64 [R1+0x220], R16 ;  /* 0x0002201001007387 */ /* 0x0001e20000100a00 */
[-C--:B------:R-:W-:Y:S02]  /*7ad0*/  LEA.HI.X.SX32 R15, R11, R31.reuse, 0x1, P1 ;  /* 0x0000001f0b0f7211 */ /* 0x080fe400008f0eff */
[----:B------:R-:W-:Y:S01]  /*7ae0*/  LEA.HI.X.SX32 R13, R0, R31, 0x1, P2 ;  /* 0x0000001f000d7211 */ /* 0x000fe200010f0eff */
[----:B------:R-:W-:Y:S01]  /*7af0*/  IMAD R0, R35, 0x8, R7 ;  /* 0x0000000823007824 */ /* 0x000fe200078e0207 */
[----:B------:R-:W-:-:S02]  /*7b00*/  LEA R10, P1, R6, R249, 0x1 ;  /* 0x000000f9060a7211 */ /* 0x000fc400078208ff */
[----:B------:R-:W-:Y:S02]  /*7b10*/  CS2R R34, SRZ ;  /* 0x0000000000227805 */ /* 0x000fe4000001ff00 */
[C---:B------:R-:W-:Y:S01]  /*7b20*/  SHF.L.U32 R5, R175.reuse, 0x1, RZ ;  /* 0x00000001af057819 */ /* 0x040fe200000006ff */
[----:B------:R1:W-:Y:S01]  /*7b30*/  STL.64 [R1+0x210], R12 ;  /* 0x0002100c01007387 */ /* 0x0003e20000100a00 */
[----:B------:R-:W-:Y:S01]  /*7b40*/  LEA.HI.X.SX32 R11, R6, R31, 0x1, P1 ;  /* 0x0000001f060b7211 */ /* 0x000fe200008f0eff */
[----:B------:R-:W-:Y:S01]  /*7b50*/  IMAD R6, R175, 0x3, RZ ;  /* 0x00000003af067824 */ /* 0x000fe200078e02ff */
[-C--:B------:R-:W-:Y:S01]  /*7b60*/  LEA R250, P2, R7, R249.reuse, 0x1 ;  /* 0x000000f907fa7211 */ /* 0x080fe200078408ff */
[----:B------:R2:W-:Y:S01]  /*7b70*/  STL.64 [R1+0x218], R14 ;  /* 0x0002180e01007387 */ /* 0x0005e20000100a00 */
[----:B0-----:R-:W-:Y:S01]  /*7b80*/  IMAD.IADD R16, R245, 0x1, R3 ;  /* 0x00000001f5107824 */ /* 0x001fe200078e0203 */
[----:B------:R-:W-:Y:S01]  /*7b90*/  LEA R248, P3, R0, R249, 0x1 ;  /* 0x000000f900f87211 */ /* 0x000fe200078608ff */
[----:B------:R-:W-:Y:S01]  /*7ba0*/  IMAD.WIDE R184, R5, 0x2, R172 ;  /* 0x0000000205b87825 */ /* 0x000fe200078e02ac */
[----:B------:R-:W-:-:S03]  /*7bb0*/  LEA.HI.X.SX32 R251, R7, R31, 0x1, P2 ;  /* 0x0000001f07fb7211 */ /* 0x000fc600010f0eff */
[----:B------:R-:W-:Y:S01]  /*7bc0*/  IMAD.WIDE R180, R5, 0x2, R170 ;  /* 0x0000000205b47825 */ /* 0x000fe200078e02aa */
[----:B-1----:R-:W-:Y:S02]  /*7bd0*/  LEA R12, P0, R2, R249, 0x1 ;  /* 0x000000f9020c7211 */ /* 0x002fe400078008ff */
[-C--:B------:R-:W-:Y:S01]  /*7be0*/  LEA.HI.X.SX32 R249, R0, R31.reuse, 0x1, P3 ;  /* 0x0000001f00f97211 */ /* 0x080fe200018f0eff */
[----:B------:R-:W-:Y:S01]  /*7bf0*/  IMAD.WIDE R182, R6, 0x2, R172 ;  /* 0x0000000206b67825 */ /* 0x000fe200078e02ac */
[----:B------:R-:W-:Y:S02]  /*7c00*/  LEA.HI.X.SX32 R13, R2, R31, 0x1, P0 ;  /* 0x0000001f020d7211 */ /* 0x000fe400000f0eff */
[----:B------:R-:W-:Y:S02]  /*7c10*/  CS2R R30, SRZ ;  /* 0x00000000001e7805 */ /* 0x000fe4000001ff00 */
[----:B--2---:R-:W-:Y:S01]  /*7c20*/  LOP3.LUT R15, R3, 0x10, RZ, 0x3c, !PT ;  /* 0x00000010030f7812 */ /* 0x004fe200078e3cff */
[----:B------:R-:W-:Y:S01]  /*7c30*/  IMAD.SHL.U32 R7, R175, 0x4, RZ ;  /* 0x00000004af077824 */ /* 0x000fe200078e00ff */
[----:B------:R-:W-:Y:S01]  /*7c40*/  LOP3.LUT R14, R3, 0x20, RZ, 0x3c, !PT ;  /* 0x00000020030e7812 */ /* 0x000fe200078e3cff */
[----:B------:R0:W-:Y:S01]  /*7c50*/  STL.64 [R1+0x208], R12 ;  /* 0x0002080c01007387 */ /* 0x0001e20000100a00 */
[----:B------:R-:W-:-:S02]  /*7c60*/  IMAD R17, R175, 0x5, RZ ;  /* 0x00000005af117824 */ /* 0x000fc400078e02ff */
[----:B------:R-:W-:Y:S01]  /*7c70*/  IMAD.MOV.U32 R2, RZ, RZ, RZ ;  /* 0x000000ffff027224 */ /* 0x000fe200078e00ff */
[----:B------:R1:W-:Y:S01]  /*7c80*/  STL.64 [R1+0x200], R10 ;  /* 0x0002000a01007387 */ /* 0x0003e20000100a00 */
[----:B------:R-:W-:Y:S02]  /*7c90*/  IMAD.MOV.U32 R0, RZ, RZ, RZ ;  /* 0x000000ffff007224 */ /* 0x000fe400078e00ff */
[C---:B------:R-:W-:Y:S01]  /*7ca0*/  IMAD.IADD R15, R245.reuse, 0x1, R15 ;  /* 0x00000001f50f7824 */ /* 0x040fe200078e020f */
[----:B------:R-:W-:Y:S01]  /*7cb0*/  STL [R1], RZ ;  /* 0x000000ff01007387 */ /* 0x000fe20000100800 */
[----:B------:R-:W-:-:S03]  /*7cc0*/  IMAD.IADD R14, R245, 0x1, R14 ;  /* 0x00000001f50e7824 */ /* 0x000fc600078e020e */
[----:B------:R-:W-:Y:S01]  /*7cd0*/  STL [R1+0x4], RZ ;  /* 0x000004ff01007387 */ /* 0x000fe20000100800 */
[C---:B0-----:R-:W-:Y:S02]  /*7ce0*/  LOP3.LUT R13, R3.reuse, 0x30, RZ, 0x3c, !PT ;  /* 0x00000030030d7812 */ /* 0x041fe400078e3cff */
[C---:B------:R-:W-:Y:S01]  /*7cf0*/  LOP3.LUT R12, R3.reuse, 0x40, RZ, 0x3c, !PT ;  /* 0x00000040030c7812 */ /* 0x040fe200078e3cff */
[----:B------:R-:W-:Y:S01]  /*7d00*/  STL [R1+0x8], RZ ;  /* 0x000008ff01007387 */ /* 0x000fe20000100800 */
[----:B-1----:R-:W-:Y:S01]  /*7d10*/  LOP3.LUT R11, R3, 0x50, RZ, 0x3c, !PT ;  /* 0x00000050030b7812 */ /* 0x002fe200078e3cff */
[----:B------:R-:W-:Y:S01]  /*7d20*/  IMAD.IADD R13, R245, 0x1, R13 ;  /* 0x00000001f50d7824 */ /* 0x000fe200078e020d */
[----:B------:R-:W-:Y:S01]  /*7d30*/  LOP3.LUT R10, R3, 0x60, RZ, 0x3c, !PT ;  /* 0x00000060030a7812 */ /* 0x000fe200078e3cff */
[----:B------:R-:W-:Y:S01]  /*7d40*/  STL [R1+0xc], RZ ;  /* 0x00000cff01007387 */ /* 0x000fe20000100800 */
[C---:B------:R-:W-:Y:S01]  /*7d50*/  IADD3 R3, R245.reuse, R4, RZ ;  /* 0x00000004f5037210 */ /* 0x040fe20007ffe0ff */
[C---:B------:R-:W-:Y:S01]  /*7d60*/  IMAD.IADD R12, R245.reuse, 0x1, R12 ;  /* 0x00000001f50c7824 */ /* 0x040fe200078e020c */
[----:B------:R-:W-:Y:S01]  /*7d70*/  LOP3.LUT R4, R8, 0x8, RZ, 0xfc, !PT ;  /* 0x0000000808047812 */ /* 0x000fe200078efcff */
[----:B------:R-:W-:Y:S01]  /*7d80*/  STL [R1+0x10], RZ ;  /* 0x000010ff01007387 */ /* 0x000fe20000100800 */
[----:B------:R-:W-:Y:S01]  /*7d90*/  IMAD.WIDE R4, R6, 0x2, R170 ;  /* 0x0000000206047825 */ /* 0x000fe200078e02aa */
[----:B------:R-:W-:-:S02]  /*7da0*/  IADD3 R11, R245, R11, RZ ;  /* 0x0000000bf50b7210 */ /* 0x000fc40007ffe0ff */
[----:B------:R-:W-:Y:S01]  /*7db0*/  STL [R1+0x14], RZ ;  /* 0x000014ff01007387 */ /* 0x000fe20000100800 */
[----:B------:R-:W-:-:S03]  /*7dc0*/  IMAD.IADD R10, R245, 0x1, R10 ;  /* 0x00000001f50a7824 */ /* 0x000fc600078e020a */
        /* <DEDUP_REMOVED lines=122> */
[----:B------:R-:W-:Y:S04]  /*8570*/  STL.64 [R1+0x5c8], R184 ;  /* 0x0005c8b801007387 */ /* 0x000fe80000100a00 */
[----:B------:R0:W-:Y:S04]  /*8580*/  STL.64 [R1+0x5c0], R180 ;  /* 0x0005c0b401007387 */ /* 0x0001e80000100a00 */
[----:B------:R-:W-:Y:S04]  /*8590*/  STL.64 [R1+0x5b8], R182 ;  /* 0x0005b8b601007387 */ /* 0x000fe80000100a00 */
[----:B------:R1:W-:Y:S01]  /*85a0*/  STL.64 [R1+0x5b0], R4 ;  /* 0x0005b00401007387 */ /* 0x0003e20000100a00 */
[----:B0-----:R-:W-:-:S04]  /*85b0*/  IMAD.WIDE R180, R7, 0x2, R172 ;  /* 0x0000000207b47825 */ /* 0x001fc800078e02ac */
[----:B------:R-:W-:Y:S01]  /*85c0*/  IMAD.WIDE R6, R7, 0x2, R170 ;  /* 0x0000000207067825 */ /* 0x000fe200078e02aa */
[----:B------:R0:W-:Y:S03]  /*85d0*/  STL.64 [R1+0x5a8], R180 ;  /* 0x0005a8b401007387 */ /* 0x0001e60000100a00 */
[C---:B-1----:R-:W-:Y:S01]  /*85e0*/  IMAD.WIDE R4, R17.reuse, 0x2, R172 ;  /* 0x0000000211047825 */ /* 0x042fe200078e02ac */
[----:B------:R1:W-:Y:S04]  /*85f0*/  STL.64 [R1+0x5a0], R6 ;  /* 0x0005a00601007387 */ /* 0x0003e80000100a00 */
[----:B------:R2:W-:Y:S01]  /*8600*/  STL.64 [R1+0x598], R4 ;  /* 0x0005980401007387 */ /* 0x0005e20000100a00 */
[----:B0-----:R-:W-:-:S04]  /*8610*/  IMAD.WIDE R180, R17, 0x2, R170 ;  /* 0x0000000211b47825 */ /* 0x001fc800078e02aa */
[C---:B-1----:R-:W-:Y:S01]  /*8620*/  IMAD.WIDE R6, R18.reuse, 0x2, R172 ;  /* 0x0000000212067825 */ /* 0x042fe200078e02ac */
[----:B------:R0:W-:Y:S03]  /*8630*/  STL.64 [R1+0x590], R180 ;  /* 0x000590b401007387 */ /* 0x0001e60000100a00 */
[----:B--2---:R-:W-:Y:S01]  /*8640*/  IMAD.WIDE R4, R18, 0x2, R170 ;  /* 0x0000000212047825 */ /* 0x004fe200078e02aa */
[----:B------:R1:W-:Y:S04]  /*8650*/  STL.64 [R1+0x588], R6 ;  /* 0x0005880601007387 */ /* 0x0003e80000100a00 */
[----:B------:R2:W-:Y:S01]  /*8660*/  STL.64 [R1+0x580], R4 ;  /* 0x0005800401007387 */ /* 0x0005e20000100a00 */
[----:B0-----:R-:W-:-:S04]  /*8670*/  IMAD.WIDE R180, R19, 0x2, R172 ;  /* 0x0000000213b47825 */ /* 0x001fc800078e02ac */
[----:B-1----:R-:W-:Y:S01]  /*8680*/  IMAD.WIDE R6, R19, 0x2, R170 ;  /* 0x0000000213067825 */ /* 0x002fe200078e02aa */
[----:B------:R-:W-:Y:S03]  /*8690*/  STL.64 [R1+0x578], R180 ;  /* 0x000578b401007387 */ /* 0x000fe60000100a00 */
[C---:B--2---:R-:W-:Y:S01]  /*86a0*/  IMAD.WIDE R4, R20.reuse, 0x2, R172 ;  /* 0x0000000214047825 */ /* 0x044fe200078e02ac */
[----:B------:R0:W-:Y:S03]  /*86b0*/  STL.64 [R1+0x570], R6 ;  /* 0x0005700601007387 */ /* 0x0001e60000100a00 */
[----:B------:R-:W-:Y:S01]  /*86c0*/  IMAD.WIDE R18, R20, 0x2, R170 ;  /* 0x0000000214127825 */ /* 0x000fe200078e02aa */
[----:B------:R1:W-:Y:S04]  /*86d0*/  STL.64 [R1+0x568], R4 ;  /* 0x0005680401007387 */ /* 0x0003e80000100a00 */
[----:B------:R2:W-:Y:S01]  /*86e0*/  STL.64 [R1+0x560], R18 ;  /* 0x0005601201007387 */ /* 0x0005e20000100a00 */
[----:B0-----:R-:W-:-:S04]  /*86f0*/  IMAD.WIDE R6, R21, 0x2, R172 ;  /* 0x0000000215067825 */ /* 0x001fc800078e02ac */
[----:B-1----:R-:W-:Y:S01]  /*8700*/  IMAD.WIDE R4, R21, 0x2, R170 ;  /* 0x0000000215047825 */ /* 0x002fe200078e02aa */
[----:B------:R0:W-:Y:S03]  /*8710*/  STL.64 [R1+0x558], R6 ;  /* 0x0005580601007387 */ /* 0x0001e60000100a00 */
[----:B--2---:R-:W-:Y:S01]  /*8720*/  IMAD.U32 R18, RZ, RZ, UR4 ;  /* 0x00000004ff127e24 */ /* 0x004fe2000f8e00ff */
[----:B------:R1:W-:Y:S01]  /*8730*/  STL.64 [R1+0x550], R4 ;  /* 0x0005500401007387 */ /* 0x0003e20000100a00 */
[----:B------:R-:W-:Y:S01]  /*8740*/  IMAD.U32 R19, RZ, RZ, UR5 ;  /* 0x00000005ff137e24 */ /* 0x000fe2000f8e00ff */
[----:B------:R-:W-:Y:S01]  /*8750*/  UIADD3.64 UR4, UR4, 0x400, URZ ;  /* 0x0000040004047897 */ /* 0x000fe2000fffe03f */
[----:B0-----:R-:W-:-:S04]  /*8760*/  IMAD.WIDE R6, R22, 0x2, R172 ;  /* 0x0000000216067825 */ /* 0x001fc800078e02ac */
[----:B-1----:R-:W-:Y:S01]  /*8770*/  IMAD.WIDE R4, R22, 0x2, R170 ;  /* 0x0000000216047825 */ /* 0x002fe200078e02aa */
[----:B------:R0:W-:Y:S04]  /*8780*/  STL.64 [R1+0x548], R6 ;  /* 0x0005480601007387 */ /* 0x0001e80000100a00 */
[----:B------:R1:W-:Y:S01]  /*8790*/  STL.64 [R1+0x540], R4 ;  /* 0x0005400401007387 */ /* 0x0003e20000100a00 */
        /* <DEDUP_REMOVED lines=47> */
[----:B------:R1:W-:Y:S04]  /*8a90*/  STL.64 [R1+0x480], R4 ;  /* 0x0004800401007387 */ /* 0x0003e80000100a00 */
[----:B------:R2:W-:Y:S01]  /*8aa0*/  STL.64 [R1+0x5d0], R18 ;  /* 0x0005d01201007387 */ /* 0x0005e20000100a00 */
[----:B0-----:R-:W-:-:S04]  /*8ab0*/  IMAD.WIDE R6, R163, 0x2, R172 ;  /* 0x00000002a3067825 */ /* 0x001fc800078e02ac */
[----:B-1----:R-:W-:Y:S01]  /*8ac0*/  IMAD.WIDE R4, R163, 0x2, R170 ;  /* 0x00000002a3047825 */ /* 0x002fe200078e02aa */
[----:B------:R0:W-:Y:S03]  /*8ad0*/  STL.64 [R1+0x478], R6 ;  /* 0x0004780601007387 */ /* 0x0001e60000100a00 */
[C---:B--2---:R-:W-:Y:S01]  /*8ae0*/  IMAD.WIDE R18, R164.reuse, 0x2, R172 ;  /* 0x00000002a4127825 */ /* 0x044fe200078e02ac */
        /* <DEDUP_REMOVED lines=31> */
[----:B------:R-:W-:Y:S01]  /*8ce0*/  STL.64 [R1+0x3f0], R18 ;  /* 0x0003f01201007387 */ /* 0x000fe20000100a00 */
[----:B0-----:R-:W-:-:S04]  /*8cf0*/  IMAD.WIDE R6, R175, 0x2, R172 ;  /* 0x00000002af067825 */ /* 0x001fc800078e02ac */
[----:B-1----:R-:W-:Y:S01]  /*8d00*/  IMAD.WIDE R4, R175, 0x2, R170 ;  /* 0x00000002af047825 */ /* 0x002fe200078e02aa */
[----:B------:R0:W-:Y:S04]  /*8d10*/  STL.64 [R1+0x600], R6 ;  /* 0x0006000601007387 */ /* 0x0001e80000100a00 */
[----:B------:R1:W-:Y:S01]  /*8d20*/  STL.64 [R1+0x5f8], R4 ;  /* 0x0005f80401007387 */ /* 0x0003e20000100a00 */
[----:B0-----:R-:W-:Y:S01]  /*8d30*/  MOV R6, UR4 ;  /* 0x0000000400067c02 */ /* 0x001fe20008000f00 */
[----:B------:R-:W-:Y:S02]  /*8d40*/  IMAD.U32 R7, RZ, RZ, UR5 ;  /* 0x00000005ff077e24 */ /* 0x000fe4000f8e00ff */
[----:B-1----:R-:W-:Y:S02]  /*8d50*/  IMAD.U32 R4, RZ, RZ, UR6 ;  /* 0x00000006ff047e24 */ /* 0x002fe4000f8e00ff */
[----:B------:R-:W-:-:S05]  /*8d60*/  IMAD.U32 R5, RZ, RZ, UR7 ;  /* 0x00000007ff057e24 */ /* 0x000fca000f8e00ff */
[----:B------:R0:W-:Y:S04]  /*8d70*/  STL.64 [R1+0x5e0], R4 ;  /* 0x0005e00401007387 */ /* 0x0001e80000100a00 */
[----:B------:R0:W-:Y:S02]  /*8d80*/  STL.64 [R1+0x5d8], R6 ;  /* 0x0005d80601007387 */ /* 0x0001e40000100a00 */
.L_x_1:
[----:B------:R-:W2:Y:S04]  /*8d90*/  LDL.64 R22, [R1+0x600] ;  /* 0x0006000001167983 */ /* 0x000ea80000100a00 */
[----:B------:R-:W3:Y:S04]  /*8da0*/  LDL.64 R20, [R1+0x5f8] ;  /* 0x0005f80001147983 */ /* 0x000ee80000100a00 */
[----:B------:R-:W4:Y:S04]  /*8db0*/  LDL.64 R18, [R1+0x5c8] ;  /* 0x0005c80001127983 */ /* 0x000f280000100a00 */
[----:B------:R-:W3:Y:S04]  /*8dc0*/  LDL.64 R164, [R1+0x5c0] ;  /* 0x0005c00001a47983 */ /* 0x000ee80000100a00 */
[----:B------:R-:W4:Y:S04]  /*8dd0*/  LDL.64 R162, [R1+0x5b8] ;  /* 0x0005b80001a27983 */ /* 0x000f280000100a00 */
[----:B------:R-:W4:Y:S04]  /*8de0*/  LDL.64 R160, [R1+0x5b0] ;  /* 0x0005b00001a07983 */ /* 0x000f280000100a00 */
[----:B------:R-:W4:Y:S04]  /*8df0*/  LDL.64 R158, [R1+0x5a8] ;  /* 0x0005a800019e7983 */ /* 0x000f280000100a00 */
[----:B------:R-:W4:Y:S04]  /*8e00*/  LDL.64 R156, [R1+0x5a0] ;  /* 0x0005a000019c7983 */ /* 0x000f280000100a00 */
[----:B------:R-:W4:Y:S04]  /*8e10*/  LDL.64 R154, [R1+0x598] ;  /* 0x00059800019a7983 */ /* 0x000f280000100a00 */
[----:B------:R-:W4:Y:S01]  /*8e20*/  LDL.64 R152, [R1+0x590] ;  /* 0x0005900001987983 */ /* 0x000f220000100a00 */
[----:B0----5:R-:W-:Y:S01]  /*8e30*/  IMAD.WIDE R6, R2, 0x2, R172 ;  /* 0x0000000202067825 */ /* 0x021fe200078e02ac */
[----:B------:R-:W-:-:S02]  /*8e40*/  MOV R216, UR55 ;  /* 0x0000003700d87c02 */ /* 0x000fc40008000f00 */
[----:B------:R-:W-:Y:S01]  /*8e50*/  STL.64 [R1+0xa90], R150 ;  /* 0x000a909601007387 */ /* 0x000fe20000100a00 */
[C---:B------:R-:W-:Y:S01]  /*8e60*/  IMAD.WIDE R4, R2.reuse, 0x2, R170 ;  /* 0x0000000202047825 */ /* 0x040fe200078e02aa */
[----:B------:R-:W-:Y:S02]  /*8e70*/  MOV R215, UR54 ;  /* 0x0000003600d77c02 */ /* 0x000fe40008000f00 */
[----:B------:R-:W-:Y:S01]  /*8e80*/  STL.64 [R1+0xa88], R148 ;  /* 0x000a889401007387 */ /* 0x000fe20000100a00 */
[----:B------:R-:W-:Y:S02]  /*8e90*/  MOV R218, UR51 ;  /* 0x0000003300da7c02 */ /* 0x000fe40008000f00 */
[----:B------:R-:W-:Y:S01]  /*8ea0*/  MOV R217, UR50 ;  /* 0x0000003200d97c02 */ /* 0x000fe20008000f00 */
[----:B------:R-:W-:Y:S01]  /*8eb0*/  STL.64 [R1+0xa80], R146 ;  /* 0x000a809201007387 */ /* 0x000fe20000100a00 */
[----:B------:R-:W-:Y:S02]  /*8ec0*/  MOV R214, UR59 ;  /* 0x0000003b00d67c02 */ /* 0x000fe40008000f00 */
[----:B------:R-:W-:Y:S01]  /*8ed0*/  MOV R213, UR58 ;  /* 0x0000003a00d57c02 */ /* 0x000fe20008000f00 */
[----:B------:R-:W-:Y:S04]  /*8ee0*/  STL.64 [R1+0xa78], R144 ;  /* 0x000a789001007387 */ /* 0x000fe80000100a00 */
        /* <DEDUP_REMOVED lines=59> */
[----:B------:R0:W-:Y:S04]  /*92a0*/  STL.64 [R1+0x898], R24 ;  /* 0x0008981801007387 */ /* 0x0001e80000100a00 */
[----:B------:R-:W-:Y:S04]  /*92b0*/  STL [R1+0x818], R247 ;  /* 0x000818f701007387 */ /* 0x000fe80000100800 */
[----:B------:R-:W-:Y:S01]  /*92c0*/  STL [R1+0x814], R246 ;  /* 0x000814f601007387 */ /* 0x000fe20000100800 */
[----:B--2---:R-:W-:-:S03]  /*92d0*/  IMAD.WIDE R22, R2, 0x2, R22 ;  /* 0x0000000202167825 */ /* 0x004fc600078e0216 */
[----:B------:R-:W-:Y:S04]  /*92e0*/  STL [R1+0x810], R175 ;  /* 0x000810af01007387 */ /* 0x000fe80000100800 */
[----:B------:R-:W-:Y:S04]  /*92f0*/  STL [R1+0x820], R172 ;  /* 0x000820ac01007387 */ /* 0x000fe80000100800 */
[----:B------:R-:W-:Y:S04]  /*9300*/  STL [R1+0x81c], R173 ;  /* 0x00081cad01007387 */ /* 0x000fe80000100800 */
[----:B------:R-:W-:Y:S04]  /*9310*/  STL [R1+0x828], R170 ;  /* 0x000828aa01007387 */ /* 0x000fe80000100800 */
[----:B------:R-:W-:Y:S04]  /*9320*/  STL [R1+0x824], R171 ;  /* 0x000824ab01007387 */ /* 0x000fe80000100800 */
[----:B0-----:R-:W2:Y:S04]  /*9330*/  LDL.64 R24, [R1+0x570] ;  /* 0x0005700001187983 */ /* 0x001ea80000100a00 */
[----:B------:R-:W2:Y:S04]  /*9340*/  LDL.64 R38, [R1+0x580] ;  /* 0x0005800001267983 */ /* 0x000ea80000100a00 */
[----:B------:R-:W2:Y:S04]  /*9350*/  LDL.64 R36, [R1+0x578] ;  /* 0x0005780001247983 */ /* 0x000ea80000100a00 */
[----:B------:R-:W2:Y:S04]  /*9360*/  LDL.64 R34, [R1+0x550] ;  /* 0x0005500001227983 */ /* 0x000ea80000100a00 */
[----:B------:R-:W2:Y:S04]  /*9370*/  LDL.64 R46, [R1+0x588] ;  /* 0x00058800012e7983 */ /* 0x000ea80000100a00 */
[----:B------:R-:W2:Y:S04]  /*9380*/  LDL.64 R44, [R1+0x568] ;  /* 0x00056800012c7983 */ /* 0x000ea80000100a00 */
[----:B------:R-:W2:Y:S04]  /*9390*/  LDL.64 R32, [R1+0x548] ;  /* 0x0005480001207983 */ /* 0x000ea80000100a00 */
[----:B------:R-:W2:Y:S04]  /*93a0*/  LDL.64 R42, [R1+0x560] ;  /* 0x00056000012a7983 */ /* 0x000ea80000100a00 */
[----:B------:R-:W2:Y:S04]  /*93b0*/  LDL.64 R30, [R1+0x540] ;  /* 0x00054000011e7983 */ /* 0x000ea80000100a00 */
[----:B------:R3:W2:Y:S04]  /*93c0*/  LDG.E.U16 R212, desc[UR60][R6.64] ;  /* 0x0000003c06d47981 */ /* 0x0006a8000c1e1500 */
[----:B------:R-:W2:Y:S04]  /*93d0*/  LDL.64 R40, [R1+0x558] ;  /* 0x0005580001287983 */ /* 0x000ea80000100a00 */
[----:B------:R-:W2:Y:S01]  /*93e0*/  LDL.64 R28, [R1+0x538] ;  /* 0x00053800011c7983 */ /* 0x000ea20000100a00 */
[----:B---3--:R-:W-:-:S03]  /*93f0*/  IMAD.WIDE R6, R2, 0x2, R164 ;  /* 0x0000000202067825 */ /* 0x008fc600078e02a4 */
[----:B------:R-:W3:Y:S04]  /*9400*/  LDL.64 R26, [R1+0x530] ;  /* 0x00053000011a7983 */ /* 0x000ee80000100a00 */
[----:B------:R4:W3:Y:S01]  /*9410*/  LDG.E.U16 R207, desc[UR60][R6.64] ;  /* 0x0000003c06cf7981 */ /* 0x0008e2000c1e1500 */
[----:B------:R-:W-:-:S03]  /*9420*/  IMAD.WIDE R20, R2, 0x2, R20 ;  /* 0x0000000202147825 */ /* 0x000fc600078e0214 */
[----:B------:R-:W3:Y:S04]  /*9430*/  LDG.E.U16 R211, desc[UR60][R4.64] ;  /* 0x0000003c04d37981 */ /* 0x000ee8000c1e1500 */
[----:B------:R0:W3:Y:S01]  /*9440*/  LDG.E.U16 R209, desc[UR60][R20.64] ;  /* 0x0000003c14d17981 */ /* 0x0000e2000c1e1500 */
[----:B----4-:R-:W-:-:S03]  /*9450*/  IMAD.WIDE R6, R2, 0x2, R154 ;  /* 0x0000000202067825 */ /* 0x010fc600078e029a */
[----:B------:R-:W4:Y:S04]  /*9460*/  LDG.E.U16 R210, desc[UR60][R22.64] ;  /* 0x0000003c16d27981 */ /* 0x000f28000c1e1500 */
[----:B------:R2:W4:Y:S01]  /*9470*/  LDG.E.U16 R202, desc[UR60][R6.64] ;  /* 0x0000003c06ca7981 */ /* 0x000522000c1e1500 */
[----:B------:R-:W-:-:S03]  /*9480*/  IMAD.WIDE R18, R2, 0x2, R18 ;  /* 0x0000000202127825 */ /* 0x000fc600078e0212 */
[----:B------:R-:W4:Y:S01]  /*9490*/  LDL.64 R52, [R1+0x510] ;  /* 0x0005100001347983 */ /* 0x000f220000100a00 */
[----:B0-----:R-:W-:-:S03]  /*94a0*/  IMAD.WIDE R20, R2, 0x2, R158 ;  /* 0x0000000202147825 */ /* 0x001fc600078e029e */
[----:B------:R-:W4:Y:S04]  /*94b0*/  LDG.E.U16 R208, desc[UR60][R18.64] ;  /* 0x0000003c12d07981 */ /* 0x000f28000c1e1500 */
[----:B------:R0:W4:Y:S04]  /*94c0*/  LDG.E.U16 R204, desc[UR60][R20.64] ;  /* 0x0000003c14cc7981 */ /* 0x000128000c1e1500 */
[----:B------:R-:W4:Y:S04]  /*94d0*/  LDL.64 R50, [R1+0x508] ;  /* 0x0005080001327983 */ /* 0x000f280000100a00 */
[----:B------:R-:W4:Y:S01]  /*94e0*/  LDL.64 R48, [R1+0x500] ;  /* 0x0005000001307983 */ /* 0x000f220000100a00 */
[----:B--2---:R-:W-:-:S03]  /*94f0*/  IMAD.WIDE R6, R2, 0x2, R24 ;  /* 0x0000000202067825 */ /* 0x004fc600078e0218 */
[----:B------:R-:W2:Y:S01]  /*9500*/  LDL.64 R24, [R1+0x518] ;  /* 0x0005180001187983 */ /* 0x000ea20000100a00 */
[----:B0-----:R-:W-:-:S03]  /*9510*/  IMAD.WIDE R20, R2, 0x2, R38 ;  /* 0x0000000202147825 */ /* 0x001fc600078e0226 */
[----:B------:R-:W4:Y:S01]  /*9520*/  LDL.64 R38, [R1+0x528] ;  /* 0x0005280001267983 */ /* 0x000f220000100a00 */
[----:B------:R-:W-:-:S03]  /*9530*/  IMAD.WIDE R18, R2, 0x2, R156 ;  /* 0x0000000202127825 */ /* 0x000fc600078e029c */
[----:B------:R-:W4:Y:S04]  /*9540*/  LDG.E.U16 R197, desc[UR60][R6.64] ;  /* 0x0000003c06c57981 */ /* 0x000f28000c1e1500 */
[----:B------:R0:W4:Y:S01]  /*9550*/  LDG.E.U16 R203, desc[UR60][R18.64] ;  /* 0x0000003c12cb7981 */ /* 0x000122000c1e1500 */
[----:B------:R-:W-:-:S03]  /*9560*/  IMAD.WIDE R4, R2, 0x2, R162 ;  /* 0x0000000202047825 */ /* 0x000fc600078e02a2 */
[----:B------:R-:W4:Y:S01]  /*9570*/  LDG.E.U16 R199, desc[UR60][R20.64] ;  /* 0x0000003c14c77981 */ /* 0x000f22000c1e1500 */
[----:B------:R-:W-:-:S03]  /*9580*/  IMAD.WIDE R22, R2, 0x2, R160 ;  /* 0x0000000202167825 */ /* 0x000fc600078e02a0 */
[----:B------:R1:W4:Y:S01]  /*9590*/  LDG.E.U16 R206, desc[UR60][R4.64] ;  /* 0x0000003c04ce7981 */ /* 0x000322000c1e1500 */
[----:B0-----:R-:W-:-:S03]  /*95a0*/  IMAD.WIDE R18, R2, 0x2, R36 ;  /* 0x0000000202127825 */ /* 0x001fc600078e0224 */
[----:B------:R-:W4:Y:S04]  /*95b0*/  LDL.64 R36, [R1+0x520] ;  /* 0x0005200001247983 */ /* 0x000f280000100a00 */
[----:B------:R0:W4:Y:S01]  /*95c0*/  LDG.E.U16 R198, desc[UR60][R18.64] ;  /* 0x0000003c12c67981 */ /* 0x000122000c1e1500 */
[----:B-1----:R-:W-:-:S03]  /*95d0*/  IMAD.WIDE R4, R2, 0x2, R152 ;  /* 0x0000000202047825 */ /* 0x002fc600078e0298 */
[----:B------:R1:W4:Y:S01]  /*95e0*/  LDG.E.U16 R205, desc[UR60][R22.64] ;  /* 0x0000003c16cd7981 */ /* 0x000322000c1e1500 */
[----:B------:R-:W-:-:S03]  /*95f0*/  IMAD.WIDE R6, R2, 0x2, R32 ;  /* 0x0000000202067825 */ /* 0x000fc600078e0220 */
[----:B------:R1:W4:Y:S01]  /*9600*/  LDG.E.U16 R201, desc[UR60][R4.64] ;  /* 0x0000003c04c97981 */ /* 0x000322000c1e1500 */
[----:B0-----:R-:W-:-:S03]  /*9610*/  IMAD.WIDE R18, R2, 0x2, R34 ;  /* 0x0000000202127825 */ /* 0x001fc600078e0222 */
[----:B------:R-:W4:Y:S01]  /*9620*/  LDL.64 R34, [R1+0x4f8] ;  /* 0x0004f80001227983 */ /* 0x000f220000100a00 */
[----:B-1----:R-:W-:-:S03]  /*9630*/  IMAD.WIDE R22, R2, 0x2, R46 ;  /* 0x0000000202167825 */ /* 0x002fc600078e022e */
[----:B------:R-:W4:Y:S01]  /*9640*/  LDL.64 R32, [R1+0x4f0] ;  /* 0x0004f00001207983 */ /* 0x000f220000100a00 */
[----:B------:R-:W-:-:S03]  /*9650*/  IMAD.WIDE R4, R2, 0x2, R44 ;  /* 0x0000000202047825 */ /* 0x000fc600078e022c */
[----:B------:R0:W4:Y:S04]  /*9660*/  LDG.E.U16 R200, desc[UR60][R22.64] ;  /* 0x0000003c16c87981 */ /* 0x000128000c1e1500 */
[----:B------:R1:W4:Y:S01]  /*9670*/  LDG.E.U16 R196, desc[UR60][R4.64] ;  /* 0x0000003c04c47981 */ /* 0x000322000c1e1500 */
[----:B------:R-:W-:-:S03]  /*9680*/  IMAD.WIDE R20, R2, 0x2, R40 ;  /* 0x0000000202147825 */ /* 0x000fc600078e0228 */
[----:B------:R-:W4:Y:S01]  /*9690*/  LDL.64 R46, [R1+0x4e0] ;  /* 0x0004e000012e7983 */ /* 0x000f220000100a00 */
[----:B0-----:R-:W-:-:S03]  /*96a0*/  IMAD.WIDE R22, R2, 0x2, R42 ;  /* 0x0000000202167825 */ /* 0x001fc600078e022a */
[----:B------:R3:W4:Y:S01]  /*96b0*/  LDG.E.U16 R194, desc[UR60][R20.64] ;  /* 0x0000003c14c27981 */ /* 0x000722000c1e1500 */
[----:B-1----:R-:W-:-:S03]  /*96c0*/  IMAD.WIDE R4, R2, 0x2, R30 ;  /* 0x0000000202047825 */ /* 0x002fc600078e021e */
[----:B------:R-:W4:Y:S04]  /*96d0*/  LDL.64 R30, [R1+0x4e8] ;  /* 0x0004e800011e7983 */ /* 0x000f280000100a00 */
[----:B------:R0:W4:Y:S01]  /*96e0*/  LDG.E.U16 R195, desc[UR60][R22.64] ;  /* 0x0000003c16c37981 */ /* 0x000122000c1e1500 */
[----:B---3--:R-:W-:-:S03]  /*96f0*/  IMAD.WIDE R20, R2, 0x2, R26 ;  /* 0x0000000202147825 */ /* 0x008fc600078e021a */
[----:B------:R-:W3:Y:S04]  /*9700*/  LDL.64 R26, [R1+0x4c8] ;  /* 0x0004c800011a7983 */ /* 0x000ee80000100a00 */
[----:B------:R2:W3:Y:S01]  /*9710*/  LDG.E.U16 R191, desc[UR60][R4.64] ;  /* 0x0000003c04bf7981 */ /* 0x0004e2000c1e1500 */
[----:B0-----:R-:W-:-:S03]  /*9720*/  IMAD.WIDE R22, R2, 0x2, R28 ;  /* 0x0000000202167825 */ /* 0x001fc600078e021c */
[----:B------:R-:W3:Y:S04]  /*9730*/  LDL.64 R28, [R1+0x4d0] ;  /* 0x0004d000011c7983 */ /* 0x000ee80000100a00 */
[----:B------:R-:W3:Y:S04]  /*9740*/  LDL.64 R44, [R1+0x4d8] ;  /* 0x0004d800012c7983 */ /* 0x000ee80000100a00 */
[----:B------:R-:W3:Y:S04]  /*9750*/  LDL.64 R42, [R1+0x4c0] ;  /* 0x0004c000012a7983 */ /* 0x000ee80000100a00 */
[----:B------:R-:W3:Y:S04]  /*9760*/  LDL.64 R40, [R1+0x4b8] ;  /* 0x0004b80001287983 */ /* 0x000ee80000100a00 */
[----:B------:R4:W3:Y:S04]  /*9770*/  LDG.E.U16 R193, desc[UR60][R18.64] ;  /* 0x0000003c12c17981 */ /* 0x0008e8000c1e1500 */
[----:B------:R0:W3:Y:S04]  /*9780*/  LDG.E.U16 R192, desc[UR60][R6.64] ;  /* 0x0000003c06c07981 */ /* 0x0000e8000c1e1500 */
[----:B------:R1:W3:Y:S04]  /*9790*/  LDG.E.U16 R190, desc[UR60][R22.64] ;  /* 0x0000003c16be7981 */ /* 0x0002e8000c1e1500 */
[----:B------:R-:W3:Y:S01]  /*97a0*/  LDG.E.U16 R189, desc[UR60][R20.64] ;  /* 0x0000003c14bd7981 */ /* 0x000ee2000c1e1500 */
[----:B--2---:R-:W-:-:S03]  /*97b0*/  IMAD.WIDE R4, R2, 0x2, R24 ;  /* 0x0000000202047825 */ /* 0x004fc600078e0218 */
[----:B------:R-:W2:Y:S01]  /*97c0*/  LDL.64 R24, [R1+0x4a8] ;  /* 0x0004a80001187983 */ /* 0x000ea20000100a00 */
[----:B----4-:R-:W-:-:S03]  /*97d0*/  IMAD.WIDE R18, R2, 0x2, R38 ;  /* 0x0000000202127825 */ /* 0x010fc600078e0226 */
[----:B------:R-:W4:Y:S01]  /*97e0*/  LDL.64 R38, [R1+0x4b0] ;  /* 0x0004b00001267983 */ /* 0x000f220000100a00 */
[----:B0-----:R-:W-:-:S03]  /*97f0*/  IMAD.WIDE R6, R2, 0x2, R36 ;  /* 0x0000000202067825 */ /* 0x001fc600078e0224 */
[----:B------:R-:W4:Y:S04]  /*9800*/  LDG.E.U16 R186, desc[UR60][R4.64] ;  /* 0x0000003c04ba7981 */ /* 0x000f28000c1e1500 */
[----:B------:R-:W4:Y:S04]  /*9810*/  LDL.64 R36, [R1+0x4a0] ;  /* 0x0004a00001247983 */ /* 0x000f280000100a00 */
[----:B------:R0:W4:Y:S01]  /*9820*/  LDG.E.U16 R187, desc[UR60][R6.64] ;  /* 0x0000003c06bb7981 */ /* 0x000122000c1e1500 */
[----:B-1----:R-:W-:-:S03]  /*9830*/  IMAD.WIDE R22, R2, 0x2, R52 ;  /* 0x0000000202167825 */ /* 0x002fc600078e0234 */
[----:B------:R-:W4:Y:S04]  /*9840*/  LDG.E.U16 R188, desc[UR60][R18.64] ;  /* 0x0000003c12bc7981 */ /* 0x000f28000c1e1500 */
[----:B------:R1:W4:Y:S01]  /*9850*/  LDG.E.U16 R185, desc[UR60][R22.64] ;  /* 0x0000003c16b97981 */ /* 0x000322000c1e1500 */
[----:B0-----:R-:W-:-:S03]  /*9860*/  IMAD.WIDE R6, R2, 0x2, R34 ;  /* 0x0000000202067825 */ /* 0x001fc600078e0222 */
[----:B------:R-:W4:Y:S01]  /*9870*/  LDL.64 R34, [R1+0x498] ;  /* 0x0004980001227983 */ /* 0x000f220000100a00 */
[----:B------:R-:W-:-:S03]  /*9880*/  IMAD.WIDE R4, R2, 0x2, R32 ;  /* 0x0000000202047825 */ /* 0x000fc600078e0220 */
[----:B------:R-:W4:Y:S04]  /*9890*/  LDL.64 R32, [R1+0x490] ;  /* 0x0004900001207983 */ /* 0x000f280000100a00 */
[----:B------:R-:W4:Y:S04]  /*98a0*/  LDG.E.U16 R182, desc[UR60][R6.64] ;  /* 0x0000003c06b67981 */ /* 0x000f28000c1e1500 */
[----:B------:R3:W4:Y:S01]  /*98b0*/  LDG.E.U16 R181, desc[UR60][R4.64] ;  /* 0x0000003c04b57981 */ /* 0x000722000c1e1500 */
[----:B-1----:R-:W-:-:S03]  /*98c0*/  IMAD.WIDE R22, R2, 0x2, R30 ;  /* 0x0000000202167825 */ /* 0x002fc600078e021e */
[----:B------:R-:W4:Y:S01]  /*98d0*/  LDL.64 R30, [R1+0x488] ;  /* 0x00048800011e7983 */ /* 0x000f220000100a00 */
[----:B------:R-:W-:-:S03]  /*98e0*/  IMAD.WIDE R20, R2, 0x2, R50 ;  /* 0x0000000202147825 */ /* 0x000fc600078e0232 */
[----:B------:R0:W4:Y:S01]  /*98f0*/  LDG.E.U16 R180, desc[UR60][R22.64] ;  /* 0x0000003c16b47981 */ /* 0x000122000c1e1500 */
[----:B---3--:R-:W-:-:S03]  /*9900*/  IMAD.WIDE R4, R2, 0x2, R26 ;  /* 0x0000000202047825 */ /* 0x008fc600078e021a */
[----:B------:R-:W3:Y:S01]  /*9910*/  LDL.64 R26, [R1+0x478] ;  /* 0x00047800011a7983 */ /* 0x000ee20000100a00 */
[----:B------:R-:W-:-:S03]  /*9920*/  IMAD.WIDE R18, R2, 0x2, R48 ;  /* 0x0000000202127825 */ /* 0x000fc600078e0230 */
[----:B------:R-:W3:Y:S01]  /*9930*/  LDL.64 R48, [R1+0x468] ;  /* 0x0004680001307983 */ /* 0x000ee20000100a00 */
[----:B------:R-:W-:-:S03]  /*9940*/  IMAD.WIDE R6, R2, 0x2, R28 ;  /* 0x0000000202067825 */ /* 0x000fc600078e021c */
[----:B------:R-:W3:Y:S04]  /*9950*/  LDL.64 R28, [R1+0x480] ;  /* 0x00048000011c7983 */ /* 0x000ee80000100a00 */
[----:B------:R2:W3:Y:S04]  /*9960*/  LDG.E.U16 R174, desc[UR60][R6.64] ;  /* 0x0000003c06ae7981 */ /* 0x0004e8000c1e1500 */
[----:B------:R1:W3:Y:S04]  /*9970*/  LDG.E.U16 R184, desc[UR60][R20.64] ;  /* 0x0000003c14b87981 */ /* 0x0002e8000c1e1500 */
[----:B------:R1:W3:Y:S01]  /*9980*/  LDG.E.U16 R183, desc[UR60][R18.64] ;  /* 0x0000003c12b77981 */ /* 0x0002e2000c1e1500 */
[----:B0-----:R-:W-:-:S03]  /*9990*/  IMAD.WIDE R22, R2, 0x2, R42 ;  /* 0x0000000202167825 */ /* 0x001fc600078e022a */
[----:B------:R-:W3:Y:S04]  /*99a0*/  LDL.64 R42, [R1+0x450] ;  /* 0x00045000012a7983 */ /* 0x000ee80000100a00 */
[----:B------:R-:W3:Y:S01]  /*99b0*/  LDG.E.U16 R169, desc[UR60][R4.64] ;  /* 0x0000003c04a97981 */ /* 0x000ee2000c1e1500 */
[----:B--2---:R-:W-:-:S03]  /*99c0*/  IMAD.WIDE R6, R2, 0x2, R24 ;  /* 0x0000000202067825 */ /* 0x004fc600078e0218 */
[----:B------:R-:W2:Y:S04]  /*99d0*/  LDG.E.U16 R168, desc[UR60][R22.64] ;  /* 0x0000003c16a87981 */ /* 0x000ea8000c1e1500 */
[----:B------:R-:W2:Y:S01]  /*99e0*/  LDL.64 R24, [R1+0x470] ;  /* 0x0004700001187983 */ /* 0x000ea20000100a00 */
[----:B-1----:R-:W-:-:S03]  /*99f0*/  IMAD.WIDE R20, R2, 0x2, R46 ;  /* 0x0000000202147825 */ /* 0x002fc600078e022e */
[----:B------:R-:W2:Y:S01]  /*9a00*/  LDL.64 R46, [R1+0x460] ;  /* 0x00046000012e7983 */ /* 0x000ea20000100a00 */
[----:B------:R-:W-:-:S03]  /*9a10*/  IMAD.WIDE R18, R2, 0x2, R44 ;  /* 0x0000000202127825 */ /* 0x000fc600078e022c */
[----:B------:R-:W2:Y:S04]  /*9a20*/  LDL.64 R44, [R1+0x458] ;  /* 0x00045800012c7983 */ /* 0x000ea80000100a00 */
[----:B------:R0:W2:Y:S04]  /*9a30*/  LDG.E.U16 R179, desc[UR60][R20.64] ;  /* 0x0000003c14b37981 */ /* 0x0000a8000c1e1500 */
[----:B------:R4:W2:Y:S04]  /*9a40*/  LDG.E.U16 R178, desc[UR60][R18.64] ;  /* 0x0000003c12b27981 */ /* 0x0008a8000c1e1500 */
[----:B------:R-:W2:Y:S01]  /*9a50*/  LDL.64 R22, [R1+0x438] ;  /* 0x0004380001167983 */ /* 0x000ea20000100a00 */
[----:B0-----:R-:W-:-:S03]  /*9a60*/  IMAD.WIDE R20, R2, 0x2, R40 ;  /* 0x0000000202147825 */ /* 0x001fc600078e0228 */
[----:B------:R-:W2:Y:S01]  /*9a70*/  LDL.64 R40, [R1+0x448] ;  /* 0x0004480001287983 */ /* 0x000ea20000100a00 */
[----:B----4-:R-:W-:-:S03]  /*9a80*/  IMAD.WIDE R18, R2, 0x2, R38 ;  /* 0x0000000202127825 */ /* 0x010fc600078e0226 */
[----:B------:R-:W4:Y:S01]  /*9a90*/  LDL.64 R38, [R1+0x440] ;  /* 0x0004400001267983 */ /* 0x000f220000100a00 */
[----:B------:R-:W-:-:S03]  /*9aa0*/  IMAD.WIDE R4, R2, 0x2, R36 ;  /* 0x0000000202047825 */ /* 0x000fc600078e0224 */
[----:B------:R-:W4:Y:S04]  /*9ab0*/  LDL.64 R36, [R1+0x430] ;  /* 0x0004300001247983 */ /* 0x000f280000100a00 */
[----:B------:R-:W4:Y:S04]  /*9ac0*/  LDG.E.U16 R167, desc[UR60][R20.64] ;  /* 0x0000003c14a77981 */ /* 0x000f28000c1e1500 */
[----:B------:R0:W4:Y:S04]  /*9ad0*/  LDG.E.U16 R166, desc[UR60][R18.64] ;  /* 0x0000003c12a67981 */ /* 0x000128000c1e1500 */
[----:B------:R1:W4:Y:S04]  /*9ae0*/  LDG.E.U16 R165, desc[UR60][R6.64] ;  /* 0x0000003c06a57981 */ /* 0x000328000c1e1500 */
[----:B------:R-:W4:Y:S01]  /*9af0*/  LDL.64 R20, [R1+0x428] ;  /* 0x0004280001147983 */ /* 0x000f220000100a00 */
[----:B0-----:R-:W-:-:S03]  /*9b00*/  IMAD.WIDE R18, R2, 0x2, R34 ;  /* 0x0000000202127825 */ /* 0x001fc600078e0222 */
[----:B------:R-:W4:Y:S04]  /*9b10*/  LDL.64 R34, [R1+0x420] ;  /* 0x0004200001227983 */ /* 0x000f280000100a00 */
[----:B------:R-:W4:Y:S01]  /*9b20*/  LDG.E.U16 R163, desc[UR60][R18.64] ;  /* 0x0000003c12a37981 */ /* 0x000f22000c1e1500 */
[----:B-1----:R-:W-:-:S03]  /*9b30*/  IMAD.WIDE R6, R2, 0x2, R32 ;  /* 0x0000000202067825 */ /* 0x002fc600078e0220 */
[----:B------:R-:W4:Y:S04]  /*9b40*/  LDL.64 R32, [R1+0x410] ;  /* 0x0004100001207983 */ /* 0x000f280000100a00 */
[----:B------:R0:W4:Y:S04]  /*9b50*/  LDG.E.U16 R164, desc[UR60][R4.64] ;  /* 0x0000003c04a47981 */ /* 0x000128000c1e1500 */
[----:B------:R-:W4:Y:S04]  /*9b60*/  LDL.64 R18, [R1+0x418] ;  /* 0x0004180001127983 */ /* 0x000f280000100a00 */
[----:B------:R3:W4:Y:S01]  /*9b70*/  LDG.E.U16 R162, desc[UR60][R6.64] ;  /* 0x0000003c06a27981 */ /* 0x000722000c1e1500 */
[----:B0-----:R-:W-:-:S03]  /*9b80*/  IMAD.WIDE R4, R2, 0x2, R30 ;  /* 0x0000000202047825 */ /* 0x001fc600078e021e */
[----:B------:R-:W4:Y:S04]  /*9b90*/  LDL.64 R30, [R1+0x408] ;  /* 0x00040800011e7983 */ /* 0x000f280000100a00 */
[----:B------:R0:W4:Y:S01]  /*9ba0*/  LDG.E.U16 R161, desc[UR60][R4.64] ;  /* 0x0000003c04a17981 */ /* 0x000122000c1e1500 */
[----:B---3--:R-:W-:-:S03]  /*9bb0*/  IMAD.WIDE R6, R2, 0x2, R28 ;  /* 0x0000000202067825 */ /* 0x008fc600078e021c */
[----:B------:R-:W3:Y:S04]  /*9bc0*/  LDL.64 R28, [R1+0x400] ;  /* 0x00040000011c7983 */ /* 0x000ee80000100a00 */
[----:B------:R-:W3:Y:S01]  /*9bd0*/  LDG.E.U16 R160, desc[UR60][R6.64] ;  /* 0x0000003c06a07981 */ /* 0x000ee2000c1e1500 */
[----:B0-----:R-:W-:-:S03]  /*9be0*/  IMAD.WIDE R4, R2, 0x2, R26 ;  /* 0x0000000202047825 */ /* 0x001fc600078e021a */
[----:B------:R-:W3:Y:S04]  /*9bf0*/  LDL.64 R26, [R1+0x3f8] ;  /* 0x0003f800011a7983 */ /* 0x000ee80000100a00 */
[----:B------:R2:W3:Y:S02]  /*9c00*/  LDG.E.U16 R159, desc[UR60][R4.64] ;  /* 0x0000003c049f7981 */ /* 0x0004e4000c1e1500 */
[C---:B--2---:R-:W-:Y:S02]  /*9c10*/  IMAD.WIDE R4, R2.reuse, 0x2, R24 ;  /* 0x0000000202047825 */ /* 0x044fe400078e0218 */
[----:B------:R-:W2:Y:S04]  /*9c20*/  LDL.64 R24, [R1+0x3f0] ;  /* 0x0003f00001187983 */ /* 0x000ea80000100a00 */
[----:B------:R0:W2:Y:S02]  /*9c30*/  LDG.E.U16 R158, desc[UR60][R4.64] ;  /* 0x0000003c049e7981 */ /* 0x0000a4000c1e1500 */
[----:B0-----:R-:W-:-:S05]  /*9c40*/  IMAD.WIDE R4, R2, 0x2, R48 ;  /* 0x0000000202047825 */ /* 0x001fca00078e0230 */
        /* <DEDUP_REMOVED lines=9> */
[----:B----4-:R-:W-:-:S05]  /*9ce0*/  IMAD.WIDE R4, R2, 0x2, R38 ;  /* 0x0000000202047825 */ /* 0x010fca00078e0226 */
[----:B------:R0:W4:Y:S02]  /*9cf0*/  LDG.E.U16 R152, desc[UR60][R4.64] ;  /* 0x0000003c04987981 */ /* 0x000124000c1e1500 */
[----:B0-----:R-:W-:-:S05]  /*9d00*/  IMAD.WIDE R4, R2, 0x2, R22 ;  /* 0x0000000202047825 */ /* 0x001fca00078e0216 */
        /* <DEDUP_REMOVED lines=13> */
[----:B---3--:R-:W-:-:S05]  /*9de0*/  IMAD.WIDE R4, R2, 0x2, R28 ;  /* 0x0000000202047825 */ /* 0x008fca00078e021c */
[----:B------:R0:W3:Y:S02]  /*9df0*/  LDG.E.U16 R7, desc[UR60][R4.64] ;  /* 0x0000003c04077981 */ /* 0x0000e4000c1e1500 */
[----:B0-----:R-:W-:-:S05]  /*9e00*/  IMAD.WIDE R4, R2, 0x2, R26 ;  /* 0x0000000202047825 */ /* 0x001fca00078e021a */
[----:B------:R2:W3:Y:S02]  /*9e10*/  LDG.E.U16 R6, desc[UR60][R4.64] ;  /* 0x0000003c04067981 */ /* 0x0004e4000c1e1500 */
[----:B--2---:R-:W-:-:S06]  /*9e20*/  IMAD.WIDE R4, R2, 0x2, R24 ;  /* 0x0000000202047825 */ /* 0x004fcc00078e0218 */
[----:B------:R-:W2:Y:S01]  /*9e30*/  LDG.E.U16 R5, desc[UR60][R4.64] ;  /* 0x0000003c04057981 */ /* 0x000ea2000c1e1500 */
[----:B------:R-:W-:Y:S06]  /*9e40*/  BAR.SYNC.DEFER_BLOCKING 0x0 ;  /* 0x0000000000007b1d */ /* 0x000fec0000010000 */
[----:B------:R-:W0:Y:S01]  /*9e50*/  S2R R219, SR_TID.X ;  /* 0x0000000000db7919 */ /* 0x000e220000002100 */
        /* <DEDUP_REMOVED lines=23> */
[----:B----4-:R-:W-:Y:S04]  /*9fd0*/  STS.U16 [R14+0x24d00], R152 ;  /* 0x024d00980e007388 */ /* 0x010fe80000000400 */
        /* <DEDUP_REMOVED lines=37> */
[----:B------:R1:W-:Y:S04]  /*a230*/  STS.U16 [R9+0x24b80], R158 ;  /* 0x024b809e09007388 */ /* 0x0003e80000000400 */
[----:B------:R3:W-:Y:S01]  /*a240*/  STS.U16 [R9+0x20f80], R6 ;  /* 0x020f800609007388 */ /* 0x0007e20000000400 */
[----:B0-----:R-:W-:-:S03]  /*a250*/  SHF.R.U32.HI R24, RZ, 0x5, R219 ;  /* 0x00000005ff187819 */ /* 0x001fc600000116db */
[----:B--2---:R0:W-:Y:S01]  /*a260*/  STS.U16 [R9+0x24f80], R5 ;  /* 0x024f800509007388 */ /* 0x0041e20000000400 */
[----:B------:R2:W-:Y:S06]  /*a270*/  MEMBAR.ALL.CTA ;  /* 0x0000000000007992 */ /* 0x0005ec0000008000 */
[----:B--2---:R-:W2:Y:S01]  /*a280*/  FENCE.VIEW.ASYNC.S ;  /* 0x00000000000073c6 */ /* 0x004ea20000000000 */
[----:B------:R-:W-:-:S05]  /*a290*/  IMAD.SHL.U32 R4, R24, 0x200, RZ ;  /* 0x0000020018047824 */ /* 0x000fca00078e00ff */
[----:B------:R-:W-:-:S04]  /*a2a0*/  LOP3.LUT R4, R4, 0x800, RZ, 0xc0, !PT ;  /* 0x0000080004047812 */ /* 0x000fc800078ec0ff */
[----:B------:R-:W-:Y:S01]  /*a2b0*/  LEA.HI R4, R245, R4, RZ, 0x1c ;  /* 0x00000004f5047211 */ /* 0x000fe200078fe0ff */
[----:B--2---:R-:W-:Y:S03]  /*a2c0*/  BAR.SYNC.DEFER_BLOCKING 0x0 ;  /* 0x0000000000007b1d */ /* 0x004fe60000010000 */
[----:B------:R-:W-:Y:S02]  /*a2d0*/  LOP3.LUT R4, R4, 0x3fff, RZ, 0xc0, !PT ;  /* 0x00003fff04047812 */ /* 0x000fe400078ec0ff */
[----:B------:R-:W-:Y:S02]  /*a2e0*/  R2UR UR6, R252 ;  /* 0x00000000fc0672ca */ /* 0x000fe400000e0000 */
[----:B------:R-:W-:Y:S01]  /*a2f0*/  R2UR UR4, R4 ;  /* 0x00000000040472ca */ /* 0x000fe200000e0000 */
[----:B------:R-:W-:Y:S01]  /*a300*/  UMOV UR5, 0x40000040 ;  /* 0x4000004000057882 */ /* 0x000fe20000000000 */
[----:B------:R-:W-:Y:S01]  /*a310*/  UMOV UR7, 0x40000040 ;  /* 0x4000004000077882 */ /* 0x000fe20000000000 */
[----:B-1----:R-:W-:-:S10]  /*a320*/  WARPGROUP.ARRIVE ;  /* 0x00000000000079c5 */ /* 0x002fd40000000000 */
[----:B------:R-:W-:Y:S01]  /*a330*/  HGMMA.64x32x16.F32 R152, gdesc[UR4].tnspA, RZ, !UPT, gsb0 ;  /* 0x20600000049879f0 */ /* 0x000fe2000c0008ff */
[----:B---3--:R-:W-:Y:S02]  /*a340*/  MOV R6, RZ ;  /* 0x000000ff00067202 */ /* 0x008fe40000000f00 */
[----:B0-----:R-:W-:-:S04]  /*a350*/  IADD3 R5, P0, R4, 0x80, RZ ;  /* 0x0000008004057810 */ /* 0x001fc80007f1e0ff */
[----:B------:R-:W-:Y:S02]  /*a360*/  IADD3.X R4, R6, 0x40000040, RZ, P0, !PT ;  /* 0x4000004006047810 */ /* 0x000fe400007fe4ff */
[----:B------:R-:W-:Y:S02]  /*a370*/  R2UR UR9, R5 ;  /* 0x00000000050972ca */ /* 0x000fe400000e0000 */
[----:B------:R-:W-:-:S13]  /*a380*/  R2UR UR8, R4 ;  /* 0x00000000040872ca */ /* 0x000fda00000e0000 */
[----:B------:R-:W-:-:S04]  /*a390*/  ULOP3.LUT UR9, UR9, UR8, URZ, 0x3c, !UPT ;  /* 0x0000000809097292 */ /* 0x000fc8000f8e3c3f */
[----:B------:R-:W-:-:S04]  /*a3a0*/  ULOP3.LUT UR8, UR9, UR8, URZ, 0x3c, !UPT ;  /* 0x0000000809087292 */ /* 0x000fc8000f8e3c3f */
[----:B------:R-:W-:Y:S01]  /*a3b0*/  ULOP3.LUT UR9, UR9, UR8, URZ, 0x3c, !UPT ;  /* 0x0000000809097292 */ /* 0x000fe2000f8e3c3f */
[----:B------:R-:W-:Y:S02]  /*a3c0*/  WARPGROUP.DEPBAR.LE gsb0, 0x0 ;  /* 0x00008000000079c5 */ /* 0x000fe40000010000 */
[----:B------:R-:W-:-:S06]  /*a3d0*/  WARPGROUP.ARRIVE ;  /* 0x00000000000079c5 */ /* 0x000fcc0000000000 */
[----:B------:R-:W-:Y:S01]  /*a3e0*/  HGMMA.64x32x16.F32 R152, gdesc[UR8].tnspA, R152, gsb0 ;  /* 0x20600000089879f0 */ /* 0x000fe20008000898 */
[----:B------:R-:W-:Y:S02]  /*a3f0*/  UIADD3.64 UR54, UR10, 0x2, URZ ;  /* 0x000000020a367897 */ /* 0x000fe4000fffe03f */
[----:B------:R-:W-:Y:S01]  /*a400*/  UIADD3.64 UR52, UR8, 0x80, URZ ;  /* 0x0000008008347897 */ /* 0x000fe2000fffe03f */
        /* <DEDUP_REMOVED lines=65> */
[----:B------:R-:W-:Y:S04]  /*a820*/  STL [R1+0x82c], R2 ;  /* 0x00082c0201007387 */ /* 0x000fe80000100800 */
[----:B------:R-:W-:Y:S04]  /*a830*/  STL [R1+0x830], R16 ;  /* 0x0008301001007387 */ /* 0x000fe80000100800 */
[----:B------:R-:W-:Y:S04]  /*a840*/  STL [R1+0x834], R15 ;  /* 0x0008340f01007387 */ /* 0x000fe80000100800 */
[----:B------:R-:W-:Y:S04]  /*a850*/  STL [R1+0x838], R14 ;  /* 0x0008380e01007387 */ /* 0x000fe80000100800 */
[----:B------:R-:W-:Y:S01]  /*a860*/  STL [R1+0x83c], R13 ;  /* 0x00083c0d01007387 */ /* 0x000fe20000100800 */
[----:B------:R-:W-:-:S02]  /*a870*/  WARPGROUP.DEPBAR.LE gsb0, 0x0 ;  /* 0x00008000000079c5 */ /* 0x000fc40000010000 */
[----:B------:R-:W-:-:S06]  /*a880*/  WARPGROUP.ARRIVE ;  /* 0x00000000000079c5 */ /* 0x000fcc0000000000 */
[----:B------:R-:W-:Y:S01]  /*a890*/  HGMMA.64x32x16.F32 R152, gdesc[UR48].tnspA, R152, gsb0 ;  /* 0x20600000309879f0 */ /* 0x000fe20008000898 */
[----:B------:R0:W-:Y:S04]  /*a8a0*/  STL [R1+0x840], R12 ;  /* 0x0008400c01007387 */ /* 0x0001e80000100800 */
[----:B------:R-:W-:Y:S04]  /*a8b0*/  STL [R1+0x844], R11 ;  /* 0x0008440b01007387 */ /* 0x000fe80000100800 */
[----:B0-----:R-:W2:Y:S01]  /*a8c0*/  LDL.64 R12, [R1+0x5d0] ;  /* 0x0005d000010c7983 */ /* 0x001ea20000100a00 */
[----:B------:R-:W-:-:S02]  /*a8d0*/  UIADD3.64 UR54, UR10, 0x3fe, URZ ;  /* 0x000003fe0a367897 */ /* 0x000fc4000fffe03f */
        /* <DEDUP_REMOVED lines=19> */
[----:B------:R-:W-:Y:S01]  /*aa10*/  UIADD3.64 UR12, UR8, 0x1180, URZ ;  /* 0x00001180080c7897 */ /* 0x000fe2000fffe03f */
[----:B------:R-:W-:Y:S01]  /*aa20*/  MOV R244, UR15 ;  /* 0x0000000f00f47c02 */ /* 0x000fe20008000f00 */
[----:B------:R0:W-:Y:S01]  /*aa30*/  STL [R1+0x848], R10 ;  /* 0x0008480a01007387 */ /* 0x0001e20000100800 */
[----:B------:R-:W-:-:S03]  /*aa40*/  MOV R243, UR14 ;  /* 0x0000000e00f37c02 */ /* 0x000fc60008000f00 */
[----:B------:R-:W-:Y:S04]  /*aa50*/  STL [R1+0x84c], R245 ;  /* 0x00084cf501007387 */ /* 0x000fe80000100800 */
[----:B------:R-:W-:Y:S04]  /*aa60*/  STL [R1+0x850], R9 ;  /* 0x0008500901007387 */ /* 0x000fe80000100800 */
[----:B------:R-:W-:Y:S04]  /*aa70*/  STL [R1+0x854], R252 ;  /* 0x000854fc01007387 */ /* 0x000fe80000100800 */
[----:B------:R-:W-:Y:S04]  /*aa80*/  STL [R1+0x858], R244 ;  /* 0x000858f401007387 */ /* 0x000fe80000100800 */
[----:B------:R-:W-:Y:S04]  /*aa90*/  STL [R1+0x85c], R243 ;  /* 0x00085cf301007387 */ /* 0x000fe80000100800 */
[----:B0-----:R-:W3:Y:S04]  /*aaa0*/  LDL.64 R10, [R1+0x3d8] ;  /* 0x0003d800010a7983 */ /* 0x001ee80000100a00 */
[----:B------:R-:W4:Y:S04]  /*aab0*/  LDL.64 R4, [R1+0x3e8] ;  /* 0x0003e80001047983 */ /* 0x000f280000100a00 */
[----:B------:R-:W4:Y:S04]  /*aac0*/  LDL.64 R24, [R1+0x3c0] ;  /* 0x0003c00001187983 */ /* 0x000f280000100a00 */
[----:B------:R-:W4:Y:S04]  /*aad0*/  LDL.64 R18, [R1+0x3d0] ;  /* 0x0003d00001127983 */ /* 0x000f280000100a00 */
[----:B------:R-:W4:Y:S04]  /*aae0*/  LDL.64 R32, [R1+0x3b8] ;  /* 0x0003b80001207983 */ /* 0x000f280000100a00 */
[----:B------:R-:W4:Y:S04]  /*aaf0*/  LDL.64 R16, [R1+0x3b0] ;  /* 0x0003b00001107983 */ /* 0x000f280000100a00 */
[----:B------:R-:W4:Y:S04]  /*ab00*/  LDL.64 R40, [R1+0x3a8] ;  /* 0x0003a80001287983 */ /* 0x000f280000100a00 */
[----:B------:R-:W4:Y:S04]  /*ab10*/  LDL.64 R14, [R1+0x398] ;  /* 0x00039800010e7983 */ /* 0x000f280000100a00 */
[----:B------:R-:W4:Y:S01]  /*ab20*/  LDL.64 R6, [R1+0x3c8] ;  /* 0x0003c80001067983 */ /* 0x000f220000100a00 */
[----:B------:R-:W-:-:S02]  /*ab30*/  WARPGROUP.DEPBAR.LE gsb0, 0x0 ;  /* 0x00008000000079c5 */ /* 0x000fc40000010000 */
[----:B------:R-:W-:Y:S01]  /*ab40*/  WARPGROUP.ARRIVE ;  /* 0x00000000000079c5 */ /* 0x000fe20000000000 */
[----:B------:R-:W4:Y:S04]  /*ab50*/  LDL.64 R30, [R1+0x3a0] ;  /* 0x0003a000011e7983 */ /* 0x000f280000100a00 */
[----:B------:R-:W4:Y:S01]  /*ab60*/  LDL.64 R28, [R1+0x390] ;  /* 0x00039000011c7983 */ /* 0x000f220000100a00 */
[----:B------:R-:W-:Y:S01]  /*ab70*/  HGMMA.64x32x16.F32 R152, gdesc[UR12].tnspA, R152, gsb0 ;  /* 0x206000000c9879f0 */ /* 0x000fe20008000898 */
[----:B--2---:R-:W-:Y:S02]  /*ab80*/  R2UR UR14, R12 ;  /* 0x000000000c0e72ca */ /* 0x004fe400000e0000 */
[----:B------:R-:W-:Y:S01]  /*ab90*/  R2UR UR15, R13 ;  /* 0x000000000d0f72ca */ /* 0x000fe200000e0000 */
[----:B------:R-:W2:Y:S04]  /*aba0*/  LDL.64 R26, [R1+0x370] ;  /* 0x00037000011a7983 */ /* 0x000ea80000100a00 */
[----:B------:R-:W2:Y:S04]  /*abb0*/  LDL.64 R12, [R1+0x3e0] ;  /* 0x0003e000010c7983 */ /* 0x000ea80000100a00 */
[----:B------:R-:W2:Y:S04]  /*abc0*/  LDL.64 R38, [R1+0x378] ;  /* 0x0003780001267983 */ /* 0x000ea80000100a00 */
[----:B------:R-:W2:Y:S04]  /*abd0*/  LDL.64 R36, [R1+0x360] ;  /* 0x0003600001247983 */ /* 0x000ea80000100a00 */
[----:B------:R-:W2:Y:S01]  /*abe0*/  LDL.64 R34, [R1+0x358] ;  /* 0x0003580001227983 */ /* 0x000ea20000100a00 */
[----:B------:R-:W-:-:S02]  /*abf0*/  R2UR UR55, R216 ;  /* 0x00000000d83772ca */ /* 0x000fc400000e0000 */
[----:B------:R-:W-:Y:S01]  /*ac00*/  R2UR UR51, R218 ;  /* 0x00000000da3372ca */ /* 0x000fe200000e0000 */
[----:B------:R-:W-:Y:S02]  /*ac10*/  UIADD3.64 UR16, UR8, 0x1200, URZ ;  /* 0x0000120008107897 */ /* 0x000fe4000fffe03f */
[----:B------:R-:W-:Y:S01]  /*ac20*/  UIADD3.64 UR20, UR8, 0x1280, URZ ;  /* 0x0000128008147897 */ /* 0x000fe2000fffe03f */
[----:B------:R-:W-:Y:S01]  /*ac30*/  R2UR UR50, R217 ;  /* 0x00000000d93272ca */ /* 0x000fe200000e0000 */
[----:B------:R-:W-:Y:S01]  /*ac40*/  UIADD3.64 UR24, UR8, 0x1300, URZ ;  /* 0x0000130008187897 */ /* 0x000fe2000fffe03f */
[----:B------:R-:W-:Y:S01]  /*ac50*/  R2UR UR54, R215 ;  /* 0x00000000d73672ca */ /* 0x000fe200000e0000 */
[----:B------:R-:W-:Y:S01]  /*ac60*/  UIADD3.64 UR28, UR8, 0x1380, URZ ;  /* 0x00001380081c7897 */ /* 0x000fe2000fffe03f */
[----:B------:R-:W-:Y:S01]  /*ac70*/  R2UR UR59, R214 ;  /* 0x00000000d63b72ca */ /* 0x000fe200000e0000 */
[----:B------:R-:W-:Y:S01]  /*ac80*/  UIADD3.64 UR32, UR8, 0x1400, URZ ;  /* 0x0000140008207897 */ /* 0x000fe2000fffe03f */
[----:B------:R-:W-:Y:S01]  /*ac90*/  R2UR UR58, R213 ;  /* 0x00000000d53a72ca */ /* 0x000fe200000e0000 */
[----:B------:R-:W-:Y:S01]  /*aca0*/  UIADD3.64 UR36, UR8, 0x1480, URZ ;  /* 0x0000148008247897 */ /* 0x000fe2000fffe03f */
[----:B------:R-:W2:Y:S01]  /*acb0*/  LDL.64 R42, [R1+0x278] ;  /* 0x00027800012a7983 */ /* 0x000ea20000100a00 */
[----:B---3--:R-:W-:-:S03]  /*acc0*/  IMAD.WIDE R20, R0, 0x2, R10 ;  /* 0x0000000200147825 */ /* 0x008fc600078e020a */
[----:B------:R-:W3:Y:S01]  /*acd0*/  LDL.64 R10, [R1+0x380] ;  /* 0x00038000010a7983 */ /* 0x000ee20000100a00 */
[----:B----4-:R-:W-:-:S03]  /*ace0*/  IMAD.WIDE R4, R0, 0x2, R4 ;  /* 0x0000000200047825 */ /* 0x010fc600078e0204 */
[----:B------:R-:W4:Y:S04]  /*acf0*/  LDG.E.U16 R233, desc[UR60][R20.64] ;  /* 0x0000003c14e97981 */ /* 0x000f28000c1e1500 */
[----:B------:R0:W4:Y:S01]  /*ad00*/  LDG.E.U16 R238, desc[UR60][R4.64] ;  /* 0x0000003c04ee7981 */ /* 0x000122000c1e1500 */
[----:B--2---:R-:W-:-:S03]  /*ad10*/  IMAD.WIDE R22, R0, 0x2, R12 ;  /* 0x0000000200167825 */ /* 0x004fc600078e020c */
[----:B------:R-:W2:Y:S01]  /*ad20*/  LDL.64 R12, [R1+0x388] ;  /* 0x00038800010c7983 */ /* 0x000ea20000100a00 */
[----:B0-----:R-:W-:-:S03]  /*ad30*/  IMAD.WIDE R4, R0, 0x2, R24 ;  /* 0x0000000200047825 */ /* 0x001fc600078e0218 */
[----:B------:R-:W4:Y:S01]  /*ad40*/  LDL.64 R24, [R1+0x368] ;  /* 0x0003680001187983 */ /* 0x000f220000100a00 */
[----:B------:R-:W-:-:S03]  /*ad50*/  IMAD.WIDE R18, R0, 0x2, R18 ;  /* 0x0000000200127825 */ /* 0x000fc600078e0212 */
[----:B------:R0:W4:Y:S01]  /*ad60*/  LDG.E.U16 R235, desc[UR60][R22.64] ;  /* 0x0000003c16eb7981 */ /* 0x000122000c1e1500 */
[----:B------:R-:W-:-:S03]  /*ad70*/  IMAD.WIDE R20, R0, 0x2, R16 ;  /* 0x0000000200147825 */ /* 0x000fc600078e0210 */
[----:B------:R1:W4:Y:S04]  /*ad80*/  LDG.E.U16 R231, desc[UR60][R18.64] ;  /* 0x0000003c12e77981 */ /* 0x000328000c1e1500 */
[----:B------:R1:W4:Y:S01]  /*ad90*/  LDG.E.U16 R227, desc[UR60][R4.64] ;  /* 0x0000003c04e37981 */ /* 0x000322000c1e1500 */
[----:B0-----:R-:W-:-:S03]  /*ada0*/  IMAD.WIDE R22, R0, 0x2, R32 ;  /* 0x0000000200167825 */ /* 0x001fc600078e0220 */
[----:B------:R-:W4:Y:S01]  /*adb0*/  LDL.64 R32, [R1+0x350] ;  /* 0x0003500001207983 */ /* 0x000f220000100a00 */
[----:B-1----:R-:W-:-:S03]  /*adc0*/  IMAD.WIDE R18, R0, 0x2, R40 ;  /* 0x0000000200127825 */ /* 0x002fc600078e0228 */
[----:B------:R-:W4:Y:S01]  /*add0*/  LDL.64 R16, [R1+0x348] ;  /* 0x0003480001107983 */ /* 0x000f220000100a00 */
[----:B------:R-:W-:-:S03]  /*ade0*/  IMAD.WIDE R4, R0, 0x2, R14 ;  /* 0x0000000200047825 */ /* 0x000fc600078e020e */
[----:B------:R-:W4:Y:S04]  /*adf0*/  LDL.64 R14, [R1+0x338] ;  /* 0x00033800010e7983 */ /* 0x000f280000100a00 */
[----:B------:R-:W4:Y:S04]  /*ae00*/  LDG.E.U16 R222, desc[UR60][R20.64] ;  /* 0x0000003c14de7981 */ /* 0x000f28000c1e1500 */
[----:B------:R3:W4:Y:S01]  /*ae10*/  LDG.E.U16 R221, desc[UR60][R18.64] ;  /* 0x0000003c12dd7981 */ /* 0x000722000c1e1500 */
[----:B------:R-:W-:-:S03]  /*ae20*/  IMAD.WIDE R6, R0, 0x2, R6 ;  /* 0x0000000200067825 */ /* 0x000fc600078e0206 */
[----:B------:R-:W4:Y:S04]  /*ae30*/  LDG.E.U16 R224, desc[UR60][R22.64] ;  /* 0x0000003c16e07981 */ /* 0x000f28000c1e1500 */
[----:B------:R0:W4:Y:S04]  /*ae40*/  LDG.E.U16 R229, desc[UR60][R6.64] ;  /* 0x0000003c06e57981 */ /* 0x000128000c1e1500 */
[----:B------:R1:W4:Y:S01]  /*ae50*/  LDG.E.U16 R218, desc[UR60][R4.64] ;  /* 0x0000003c04da7981 */ /* 0x000322000c1e1500 */
[----:B------:R-:W-:-:S03]  /*ae60*/  WARPGROUP.DEPBAR.LE gsb0, 0x0 ;  /* 0x00008000000079c5 */ /* 0x000fc60000010000 */
[----:B------:R-:W4:Y:S01]  /*ae70*/  LDL.64 R40, [R1+0x270] ;  /* 0x0002700001287983 */ /* 0x000f220000100a00 */
[----:B---3--:R-:W-:-:S03]  /*ae80*/  IMAD.WIDE R18, R0, 0x2, R10 ;  /* 0x0000000200127825 */ /* 0x008fc600078e020a */
[----:B------:R-:W3:Y:S01]  /*ae90*/  LDL.64 R10, [R1+0x320] ;  /* 0x00032000010a7983 */ /* 0x000ee20000100a00 */
[----:B--2---:R-:W-:-:S03]  /*aea0*/  IMAD.WIDE R20, R0, 0x2, R12 ;  /* 0x0000000200147825 */ /* 0x004fc600078e020c */
[----:B------:R2:W3:Y:S04]  /*aeb0*/  LDG.E.U16 R242, desc[UR60][R18.64] ;  /* 0x0000003c12f27981 */ /* 0x0004e8000c1e1500 */
[----:B------:R-:W3:Y:S01]  /*aec0*/  LDL.64 R12, [R1+0x328] ;  /* 0x00032800010c7983 */ /* 0x000ee20000100a00 */
[----:B0-----:R-:W-:-:S03]  /*aed0*/  IMAD.WIDE R6, R0, 0x2, R30 ;  /* 0x0000000200067825 */ /* 0x001fc600078e021e */
[----:B------:R-:W3:Y:S01]  /*aee0*/  LDL.64 R30, [R1+0x340] ;  /* 0x00034000011e7983 */ /* 0x000ee20000100a00 */
[----:B------:R-:W-:-:S03]  /*aef0*/  IMAD.WIDE R22, R0, 0x2, R28 ;  /* 0x0000000200167825 */ /* 0x000fc600078e021c */
[----:B------:R-:W3:Y:S01]  /*af00*/  LDL.64 R28, [R1+0x330] ;  /* 0x00033000011c7983 */ /* 0x000ee20000100a00 */
[----:B-1----:R-:W-:-:S03]  /*af10*/  IMAD.WIDE R4, R0, 0x2, R26 ;  /* 0x0000000200047825 */ /* 0x002fc600078e021a */
[----:B------:R4:W3:Y:S04]  /*af20*/  LDG.E.U16 R216, desc[UR60][R22.64] ;  /* 0x0000003c16d87981 */ /* 0x0008e8000c1e1500 */
[----:B------:R-:W3:Y:S01]  /*af30*/  LDL.64 R26, [R1+0x318] ;  /* 0x00031800011a7983 */ /* 0x000ee20000100a00 */
[----:B--2---:R-:W-:-:S03]  /*af40*/  IMAD.WIDE R18, R0, 0x2, R34 ;  /* 0x0000000200127825 */ /* 0x004fc600078e0222 */
[----:B------:R0:W2:Y:S01]  /*af50*/  LDG.E.U16 R219, desc[UR60][R6.64] ;  /* 0x0000003c06db7981 */ /* 0x0000a2000c1e1500 */
[----:B----4-:R-:W-:-:S03]  /*af60*/  IMAD.WIDE R22, R0, 0x2, R24 ;  /* 0x0000000200167825 */ /* 0x010fc600078e0218 */
[----:B------:R-:W4:Y:S04]  /*af70*/  LDL.64 R24, [R1+0x310] ;  /* 0x0003100001187983 */ /* 0x000f280000100a00 */
[----:B------:R1:W2:Y:S01]  /*af80*/  LDG.E.U16 R241, desc[UR60][R20.64] ;  /* 0x0000003c14f17981 */ /* 0x0002a2000c1e1500 */
[----:B0-----:R-:W-:-:S03]  /*af90*/  IMAD.WIDE R6, R0, 0x2, R38 ;  /* 0x0000000200067825 */ /* 0x001fc600078e0226 */
[----:B------:R-:W2:Y:S04]  /*afa0*/  LDL.64 R38, [R1+0x308] ;  /* 0x0003080001267983 */ /* 0x000ea80000100a00 */
[----:B------:R-:W2:Y:S01]  /*afb0*/  LDL.64 R34, [R1+0x2f8] ;  /* 0x0002f80001227983 */ /* 0x000ea20000100a00 */
[----:B-1----:R-:W-:-:S03]  /*afc0*/  IMAD.WIDE R20, R0, 0x2, R36 ;  /* 0x0000000200147825 */ /* 0x002fc600078e0224 */
[----:B------:R-:W2:Y:S04]  /*afd0*/  LDL.64 R36, [R1+0x300] ;  /* 0x0003000001247983 */ /* 0x000ea80000100a00 */
[----:B------:R0:W2:Y:S04]  /*afe0*/  LDG.E.U16 R240, desc[UR60][R6.64] ;  /* 0x0000003c06f07981 */ /* 0x0000a8000c1e1500 */
[----:B------:R1:W2:Y:S04]  /*aff0*/  LDG.E.U16 R239, desc[UR60][R4.64] ;  /* 0x0000003c04ef7981 */ /* 0x0002a8000c1e1500 */
[----:B------:R1:W2:Y:S01]  /*b000*/  LDG.E.U16 R234, desc[UR60][R20.64] ;  /* 0x0000003c14ea7981 */ /* 0x0002a2000c1e1500 */
[----:B0-----:R-:W-:-:S03]  /*b010*/  IMAD.WIDE R6, R0, 0x2, R32 ;  /* 0x0000000200067825 */ /* 0x001fc600078e0220 */
[----:B------:R-:W2:Y:S01]  /*b020*/  LDL.64 R32, [R1+0x2e8] ;  /* 0x0002e80001207983 */ /* 0x000ea20000100a00 */
[----:B-1----:R-:W-:-:S03]  /*b030*/  IMAD.WIDE R4, R0, 0x2, R16 ;  /* 0x0000000200047825 */ /* 0x002fc600078e0210 */
[----:B------:R-:W2:Y:S01]  /*b040*/  LDL.64 R16, [R1+0x2f0] ;  /* 0x0002f00001107983 */ /* 0x000ea20000100a00 */
[----:B------:R-:W-:-:S03]  /*b050*/  IMAD.WIDE R20, R0, 0x2, R14 ;  /* 0x0000000200147825 */ /* 0x000fc600078e020e */
[----:B------:R-:W2:Y:S04]  /*b060*/  LDL.64 R14, [R1+0x2e0] ;  /* 0x0002e000010e7983 */ /* 0x000ea80000100a00 */
[----:B------:R-:W2:Y:S04]  /*b070*/  LDG.E.U16 R230, desc[UR60][R6.64] ;  /* 0x0000003c06e67981 */ /* 0x000ea8000c1e1500 */
[----:B------:R3:W2:Y:S01]  /*b080*/  LDG.E.U16 R228, desc[UR60][R4.64] ;  /* 0x0000003c04e47981 */ /* 0x0006a2000c1e1500 */
[----:B------:R-:W-:-:S03]  /*b090*/  WARPGROUP.ARRIVE ;  /* 0x00000000000079c5 */ /* 0x000fc60000000000 */
[----:B------:R0:W2:Y:S03]  /*b0a0*/  LDG.E.U16 R237, desc[UR60][R22.64] ;  /* 0x0000003c16ed7981 */ /* 0x0000a6000c1e1500 */
[----:B------:R-:W-:Y:S01]  /*b0b0*/  HGMMA.64x32x16.F32 R152, gdesc[UR16].tnspA, R152, gsb0 ;  /* 0x20600000109879f0 */ /* 0x000fe20008000898 */
[----:B------:R1:W2:Y:S04]  /*b0c0*/  LDG.E.U16 R232, desc[UR60][R18.64] ;  /* 0x0000003c12e87981 */ /* 0x0002a8000c1e1500 */
[----:B------:R-:W2:Y:S04]  /*b0d0*/  LDG.E.U16 R223, desc[UR60][R20.64] ;  /* 0x0000003c14df7981 */ /* 0x000ea8000c1e1500 */
[----:B------:R-:W2:Y:S01]  /*b0e0*/  LDL.64 R20, [R1+0x2a0] ;  /* 0x0002a00001147983 */ /* 0x000ea20000100a00 */
[----:B---3--:R-:W-:-:S03]  /*b0f0*/  IMAD.WIDE R4, R0, 0x2, R10 ;  /* 0x0000000200047825 */ /* 0x008fc600078e020a */
[----:B------:R-:W3:Y:S01]  /*b100*/  LDL.64 R10, [R1+0x2c8] ;  /* 0x0002c800010a7983 */ /* 0x000ee20000100a00 */
[C---:B------:R-:W-:Y:S01]  /*b110*/  IMAD.WIDE R6, R0.reuse, 0x2, R12 ;  /* 0x0000000200067825 */ /* 0x040fe200078e020c */
[----:B------:R-:W-:Y:S02]  /*b120*/  WARPGROUP.DEPBAR.LE gsb0, 0x0 ;  /* 0x00008000000079c5 */ /* 0x000fe40000010000 */
[----:B------:R-:W3:Y:S01]  /*b130*/  LDL.64 R12, [R1+0x2d0] ;  /* 0x0002d000010c7983 */ /* 0x000ee20000100a00 */
[----:B------:R-:W-:Y:S01]  /*b140*/  WARPGROUP.ARRIVE ;  /* 0x00000000000079c5 */ /* 0x000fe20000000000 */
[C---:B0-----:R-:W-:Y:S02]  /*b150*/  IMAD.WIDE R22, R0.reuse, 0x2, R30 ;  /* 0x0000000200167825 */ /* 0x041fe400078e021e */
[----:B------:R-:W3:Y:S03]  /*b160*/  LDL.64 R30, [R1+0x2d8] ;  /* 0x0002d800011e7983 */ /* 0x000ee60000100a00 */
[----:B------:R-:W-:Y:S01]  /*b170*/  HGMMA.64x32x16.F32 R152, gdesc[UR20].tnspA, R152, gsb0 ;  /* 0x20600000149879f0 */ /* 0x000fe20008000898 */
[C---:B-1----:R-:W-:Y:S01]  /*b180*/  IMAD.WIDE R18, R0.reuse, 0x2, R28 ;  /* 0x0000000200127825 */ /* 0x042fe200078e021c */
[----:B------:R4:W3:Y:S04]  /*b190*/  LDG.E.U16 R217, desc[UR60][R6.64] ;  /* 0x0000003c06d97981 */ /* 0x0008e8000c1e1500 */
[----:B------:R0:W3:Y:S04]  /*b1a0*/  LDG.E.U16 R220, desc[UR60][R18.64] ;  /* 0x0000003c12dc7981 */ /* 0x0000e8000c1e1500 */
[----:B------:R-:W3:Y:S01]  /*b1b0*/  LDL.64 R28, [R1+0x2c0] ;  /* 0x0002c000011c7983 */ /* 0x000ee20000100a00 */
[----:B----4-:R-:W-:-:S03]  /*b1c0*/  IMAD.WIDE R6, R0, 0x2, R24 ;  /* 0x0000000200067825 */ /* 0x010fc600078e0218 */
[----:B------:R2:W4:Y:S01]  /*b1d0*/  LDG.E.U16 R215, desc[UR60][R4.64] ;  /* 0x0000003c04d77981 */ /* 0x000522000c1e1500 */
[----:B0-----:R-:W-:-:S03]  /*b1e0*/  IMAD.WIDE R18, R0, 0x2, R26 ;  /* 0x0000000200127825 */ /* 0x001fc600078e021a */
[----:B------:R-:W4:Y:S04]  /*b1f0*/  LDL.64 R24, [R1+0x2b0] ;  /* 0x0002b00001187983 */ /* 0x000f280000100a00 */
[----:B------:R-:W4:Y:S01]  /*b200*/  LDL.64 R26, [R1+0x2b8] ;  /* 0x0002b800011a7983 */ /* 0x000f220000100a00 */
[----:B--2---:R-:W-:-:S03]  /*b210*/  IMAD.WIDE R4, R0, 0x2, R38 ;  /* 0x0000000200047825 */ /* 0x004fc600078e0226 */
[----:B------:R0:W2:Y:S04]  /*b220*/  LDG.E.U16 R214, desc[UR60][R18.64] ;  /* 0x0000003c12d67981 */ /* 0x0000a8000c1e1500 */
[----:B------:R1:W2:Y:S04]  /*b230*/  LDG.E.U16 R213, desc[UR60][R6.64] ;  /* 0x0000003c06d57981 */ /* 0x0002a8000c1e1500 */
[----:B------:R1:W2:Y:S01]  /*b240*/  LDG.E.U16 R210, desc[UR60][R4.64] ;  /* 0x0000003c04d27981 */ /* 0x0002a2000c1e1500 */
[----:B0-----:R-:W-:-:S03]  /*b250*/  IMAD.WIDE R18, R0, 0x2, R36 ;  /* 0x0000000200127825 */ /* 0x001fc600078e0224 */
[----:B------:R-:W2:Y:S01]  /*b260*/  LDG.E.U16 R226, desc[UR60][R22.64] ;  /* 0x0000003c16e27981 */ /* 0x000ea2000c1e1500 */
[----:B-1----:R-:W-:-:S03]  /*b270*/  IMAD.WIDE R6, R0, 0x2, R34 ;  /* 0x0000000200067825 */ /* 0x002fc600078e0222 */
[----:B------:R0:W2:Y:S04]  /*b280*/  LDG.E.U16 R208, desc[UR60][R18.64] ;  /* 0x0000003c12d07981 */ /* 0x0000a8000c1e1500 */
[----:B------:R1:W2:Y:S01]  /*b290*/  LDG.E.U16 R204, desc[UR60][R6.64] ;  /* 0x0000003c06cc7981 */ /* 0x0002a2000c1e1500 */
[----:B------:R-:W-:-:S03]  /*b2a0*/  IMAD.WIDE R4, R0, 0x2, R16 ;  /* 0x0000000200047825 */ /* 0x000fc600078e0210 */
[----:B------:R-:W2:Y:S01]  /*b2b0*/  LDL.64 R22, [R1+0x2a8] ;  /* 0x0002a80001167983 */ /* 0x000ea20000100a00 */
[----:B0-----:R-:W-:-:S03]  /*b2c0*/  IMAD.WIDE R18, R0, 0x2, R32 ;  /* 0x0000000200127825 */ /* 0x001fc600078e0220 */
[----:B------:R-:W2:Y:S01]  /*b2d0*/  LDL.64 R16, [R1+0x298] ;  /* 0x0002980001107983 */ /* 0x000ea20000100a00 */
[----:B-1----:R-:W-:-:S03]  /*b2e0*/  IMAD.WIDE R6, R0, 0x2, R14 ;  /* 0x0000000200067825 */ /* 0x002fc600078e020e */
[----:B------:R-:W2:Y:S04]  /*b2f0*/  LDG.E.U16 R168, desc[UR60][R18.64] ;  /* 0x0000003c12a87981 */ /* 0x000ea8000c1e1500 */
[----:B------:R3:W2:Y:S01]  /*b300*/  LDG.E.U16 R205, desc[UR60][R6.64] ;  /* 0x0000003c06cd7981 */ /* 0x0006a2000c1e1500 */
[----:B------:R-:W-:-:S03]  /*b310*/  WARPGROUP.DEPBAR.LE gsb0, 0x0 ;  /* 0x00008000000079c5 */ /* 0x000fc60000010000 */
[----:B------:R-:W2:Y:S01]  /*b320*/  LDL.64 R14, [R1+0x290] ;  /* 0x00029000010e7983 */ /* 0x000ea20000100a00 */
[----:B------:R-:W-:-:S03]  /*b330*/  WARPGROUP.ARRIVE ;  /* 0x00000000000079c5 */ /* 0x000fc60000000000 */
[----:B------:R-:W2:Y:S03]  /*b340*/  LDL.64 R36, [R1+0x260] ;  /* 0x0002600001247983 */ /* 0x000ea60000100a00 */
[----:B------:R-:W-:Y:S01]  /*b350*/  HGMMA.64x32x16.F32 R152, gdesc[UR24].tnspA, R152, gsb0 ;  /* 0x20600000189879f0 */ /* 0x000fe20008000898 */
[----:B------:R-:W2:Y:S04]  /*b360*/  LDL.64 R38, [R1+0x268] ;  /* 0x0002680001267983 */ /* 0x000ea80000100a00 */
[----:B------:R0:W2:Y:S04]  /*b370*/  LDG.E.U16 R203, desc[UR60][R4.64] ;  /* 0x0000003c04cb7981 */ /* 0x0000a8000c1e1500 */
[----:B------:R-:W2:Y:S04]  /*b380*/  LDL.64 R32, [R1+0x250] ;  /* 0x0002500001207983 */ /* 0x000ea80000100a00 */
[----:B------:R-:W2:Y:S01]  /*b390*/  LDL.64 R34, [R1+0x258] ;  /* 0x0002580001227983 */ /* 0x000ea20000100a00 */
[----:B------:R-:W-:-:S02]  /*b3a0*/  WARPGROUP.DEPBAR.LE gsb0, 0x0 ;  /* 0x00008000000079c5 */ /* 0x000fc40000010000 */
[----:B------:R-:W-:-:S06]  /*b3b0*/  WARPGROUP.ARRIVE ;  /* 0x00000000000079c5 */ /* 0x000fcc0000000000 */
[----:B------:R-:W-:Y:S01]  /*b3c0*/  HGMMA.64x32x16.F32 R152, gdesc[UR28].tnspA, R152, gsb0 ;  /* 0x206000001c9879f0 */ /* 0x000fe20008000898 */
[C---:B---3--:R-:W-:Y:S02]  /*b3d0*/  IMAD.WIDE R6, R0.reuse, 0x2, R10 ;  /* 0x0000000200067825 */ /* 0x048fe400078e020a */
[----:B------:R-:W3:Y:S02]  /*b3e0*/  LDL.64 R10, [R1+0x280] ;  /* 0x00028000010a7983 */ /* 0x000ee40000100a00 */
[C---:B------:R-:W-:Y:S01]  /*b3f0*/  IMAD.WIDE R18, R0.reuse, 0x2, R12 ;  /* 0x0000000200127825 */ /* 0x040fe200078e020c */
[----:B------:R-:W-:Y:S02]  /*b400*/  WARPGROUP.DEPBAR.LE gsb0, 0x0 ;  /* 0x00008000000079c5 */ /* 0x000fe40000010000 */
[----:B------:R-:W3:Y:S01]  /*b410*/  LDL.64 R12, [R1+0x288] ;  /* 0x00028800010c7983 */ /* 0x000ee20000100a00 */
[----:B------:R-:W-:Y:S01]  /*b420*/  WARPGROUP.ARRIVE ;  /* 0x00000000000079c5 */ /* 0x000fe20000000000 */
[----:B0-----:R-:W-:-:S02]  /*b430*/  IMAD.WIDE R4, R0, 0x2, R30 ;  /* 0x0000000200047825 */ /* 0x001fc400078e021e */
[----:B------:R-:W3:Y:S03]  /*b440*/  LDL.64 R30, [R1+0x248] ;  /* 0x00024800011e7983 */ /* 0x000ee60000100a00 */
[----:B------:R-:W-:Y:S01]  /*b450*/  HGMMA.64x32x16.F32 R152, gdesc[UR32].tnspA, R152, gsb0 ;  /* 0x20600000209879f0 */ /* 0x000fe20008000898 */
[----:B------:R4:W3:Y:S01]  /*b460*/  LDG.E.U16 R212, desc[UR60][R6.64] ;  /* 0x0000003c06d47981 */ /* 0x0008e2000c1e1500 */
[----:B------:R-:W-:-:S03]  /*b470*/  UIADD3.64 UR40, UR8, 0x1500, URZ ;  /* 0x0000150008287897 */ /* 0x000fc6000fffe03f */
[----:B------:R0:W3:Y:S04]  /*b480*/  LDG.E.U16 R209, desc[UR60][R18.64] ;  /* 0x0000003c12d17981 */ /* 0x0000e8000c1e1500 */
[----:B------:R1:W3:Y:S01]  /*b490*/  LDG.E.U16 R207, desc[UR60][R4.64] ;  /* 0x0000003c04cf7981 */ /* 0x0002e2000c1e1500 */
[----:B------:R-:W-:Y:S02]  /*b4a0*/  WARPGROUP.DEPBAR.LE gsb0, 0x0 ;  /* 0x00008000000079c5 */ /* 0x000fe40000010000 */
[----:B------:R-:W-:-:S06]  /*b4b0*/  WARPGROUP.ARRIVE ;  /* 0x00000000000079c5 */ /* 0x000fcc0000000000 */
[----:B------:R-:W-:Y:S01]  /*b4c0*/  HGMMA.64x32x16.F32 R152, gdesc[UR36].tnspA, R152, gsb0 ;  /* 0x20600000249879f0 */ /* 0x000fe20008000898 */
[C---:B----4-:R-:W-:Y:S02]  /*b4d0*/  IMAD.WIDE R6, R0.reuse, 0x2, R24 ;  /* 0x0000000200067825 */ /* 0x050fe400078e0218 */
[----:B------:R-:W4:Y:S02]  /*b4e0*/  LDL.64 R24, [R1+0x230] ;  /* 0x0002300001187983 */ /* 0x000f240000100a00 */
[C---:B0-----:R-:W-:Y:S02]  /*b4f0*/  IMAD.WIDE R18, R0.reuse, 0x2, R26 ;  /* 0x0000000200127825 */ /* 0x041fe400078e021a */
[----:B------:R-:W4:Y:S02]  /*b500*/  LDL.64 R26, [R1+0x238] ;  /* 0x00023800011a7983 */ /* 0x000f240000100a00 */
[C---:B-1----:R-:W-:Y:S02]  /*b510*/  IMAD.WIDE R4, R0.reuse, 0x2, R28 ;  /* 0x0000000200047825 */ /* 0x042fe400078e021c */
[----:B------:R-:W4:Y:S04]  /*b520*/  LDL.64 R28, [R1+0x240] ;  /* 0x00024000011c7983 */ /* 0x000f280000100a00 */
[----:B------:R0:W4:Y:S04]  /*b530*/  LDG.E.U16 R206, desc[UR60][R18.64] ;  /* 0x0000003c12ce7981 */ /* 0x000128000c1e1500 */
[----:B------:R2:W4:Y:S04]  /*b540*/  LDG.E.U16 R202, desc[UR60][R6.64] ;  /* 0x0000003c06ca7981 */ /* 0x000528000c1e1500 */
[----:B------:R1:W4:Y:S01]  /*b550*/  LDG.E.U16 R211, desc[UR60][R4.64] ;  /* 0x0000003c04d37981 */ /* 0x000322000c1e1500 */
[----:B0-----:R-:W-:-:S03]  /*b560*/  IMAD.WIDE R18, R0, 0x2, R20 ;  /* 0x0000000200127825 */ /* 0x001fc600078e0214 */
[----:B------:R-:W4:Y:S01]  /*b570*/  LDL.64 R20, [R1+0x220] ;  /* 0x0002200001147983 */ /* 0x000f220000100a00 */
[----:B--2---:R-:W-:-:S03]  /*b580*/  IMAD.WIDE R6, R0, 0x2, R16 ;  /* 0x0000000200067825 */ /* 0x004fc600078e0210 */
[----:B------:R-:W2:Y:S01]  /*b590*/  LDL.64 R16, [R1+0x218] ;  /* 0x0002180001107983 */ /* 0x000ea20000100a00 */
[----:B-1----:R-:W-:-:S03]  /*b5a0*/  IMAD.WIDE R4, R0, 0x2, R22 ;  /* 0x0000000200047825 */ /* 0x002fc600078e0216 */
[----:B------:R-:W2:Y:S04]  /*b5b0*/  LDG.E.U16 R200, desc[UR60][R18.64] ;  /* 0x0000003c12c87981 */ /* 0x000ea8000c1e1500 */
[----:B------:R-:W2:Y:S04]  /*b5c0*/  LDG.E.U16 R199, desc[UR60][R6.64] ;  /* 0x0000003c06c77981 */ /* 0x000ea8000c1e1500 */
[----:B------:R-:W2:Y:S04]  /*b5d0*/  LDL.64 R22, [R1+0x228] ;  /* 0x0002280001167983 */ /* 0x000ea80000100a00 */
[----:B------:R0:W2:Y:S01]  /*b5e0*/  LDG.E.U16 R201, desc[UR60][R4.64] ;  /* 0x0000003c04c97981 */ /* 0x0000a2000c1e1500 */
[----:B------:R-:W-:-:S02]  /*b5f0*/  WARPGROUP.DEPBAR.LE gsb0, 0x0 ;  /* 0x00008000000079c5 */ /* 0x000fc40000010000 */
[----:B------:R-:W-:-:S06]  /*b600*/  WARPGROUP.ARRIVE ;  /* 0x00000000000079c5 */ /* 0x000fcc0000000000 */
[----:B------:R-:W-:Y:S01]  /*b610*/  HGMMA.64x32x16.F32 R152, gdesc[UR40].tnspA, R152, gsb0 ;  /* 0x20600000289879f0 */ /* 0x000fe20008000898 */
[C---:B0-----:R-:W-:Y:S02]  /*b620*/  IMAD.WIDE R4, R0.reuse, 0x2, R14 ;  /* 0x0000000200047825 */ /* 0x041fe400078e020e */
[----:B------:R-:W2:Y:S01]  /*b630*/  LDL.64 R14, [R1+0x210] ;  /* 0x00021000010e7983 */ /* 0x000ea20000100a00 */
[----:B------:R-:W-:Y:S02]  /*b640*/  UIADD3.64 UR44, UR8, 0x1580, URZ ;  /* 0x00001580082c7897 */ /* 0x000fe4000fffe03f */
[----:B------:R-:W-:Y:S01]  /*b650*/  UIADD3.64 UR48, UR8, 0x1600, URZ ;  /* 0x0000160008307897 */ /* 0x000fe2000fffe03f */
[----:B------:R0:W2:Y:S01]  /*b660*/  LDG.E.U16 R198, desc[UR60][R4.64] ;  /* 0x0000003c04c67981 */ /* 0x0000a2000c1e1500 */
[----:B---3--:R-:W-:-:S03]  /*b670*/  IMAD.WIDE R6, R0, 0x2, R10 ;  /* 0x0000000200067825 */ /* 0x008fc600078e020a */
[----:B------:R-:W3:Y:S01]  /*b680*/  LDL.64 R10, [R1+0x200] ;  /* 0x00020000010a7983 */ /* 0x000ee20000100a00 */
[----:B------:R-:W-:Y:S02]  /*b690*/  WARPGROUP.DEPBAR.LE gsb0, 0x0 ;  /* 0x00008000000079c5 */ /* 0x000fe40000010000 */
[----:B------:R-:W-:Y:S01]  /*b6a0*/  WARPGROUP.ARRIVE ;  /* 0x00000000000079c5 */ /* 0x000fe20000000000 */
[----:B------:R-:W-:-:S05]  /*b6b0*/  IMAD.WIDE R18, R0, 0x2, R12 ;  /* 0x0000000200127825 */ /* 0x000fca00078e020c */
[----:B------:R-:W-:Y:S01]  /*b6c0*/  HGMMA.64x32x16.F32 R152, gdesc[UR44].tnspA, R152, gsb0 ;  /* 0x206000002c9879f0 */ /* 0x000fe20008000898 */
[----:B------:R-:W3:Y:S01]  /*b6d0*/  LDL.64 R12, [R1+0x208] ;  /* 0x00020800010c7983 */ /* 0x000ee20000100a00 */
[----:B------:R-:W-:Y:S02]  /*b6e0*/  UIADD3.64 UR52, UR8, 0x1680, URZ ;  /* 0x0000168008347897 */ /* 0x000fe4000fffe03f */
[----:B------:R-:W-:Y:S01]  /*b6f0*/  UIADD3.64 UR56, UR8, 0x1700, URZ ;  /* 0x0000170008387897 */ /* 0x000fe2000fffe03f */
[----:B0-----:R-:W-:Y:S01]  /*b700*/  IMAD.WIDE R4, R0, 0x2, R42 ;  /* 0x0000000200047825 */ /* 0x001fe200078e022a */
[----:B------:R-:W3:Y:S04]  /*b710*/  LDG.E.U16 R196, desc[UR60][R6.64] ;  /* 0x0000003c06c47981 */ /* 0x000ee8000c1e1500 */
[----:B------:R0:W3:Y:S04]  /*b720*/  LDG.E.U16 R195, desc[UR60][R4.64] ;  /* 0x0000003c04c37981 */ /* 0x0000e8000c1e1500 */
[----:B------:R1:W3:Y:S01]  /*b730*/  LDG.E.U16 R197, desc[UR60][R18.64] ;  /* 0x0000003c12c57981 */ /* 0x0002e2000c1e1500 */
[----:B------:R-:W-:-:S02]  /*b740*/  WARPGROUP.DEPBAR.LE gsb0, 0x0 ;  /* 0x00008000000079c5 */ /* 0x000fc40000010000 */
[----:B------:R-:W-:-:S06]  /*b750*/  WARPGROUP.ARRIVE ;  /* 0x00000000000079c5 */ /* 0x000fcc0000000000 */
[----:B------:R-:W-:Y:S03]  /*b760*/  HGMMA.64x32x16.F32 R152, gdesc[UR48].tnspA, R152, gsb0 ;  /* 0x20600000309879f0 */ /* 0x000fe60008000898 */
[----:B------:R-:W-:Y:S02]  /*b770*/  WARPGROUP.DEPBAR.LE gsb0, 0x0 ;  /* 0x00008000000079c5 */ /* 0x000fe40000010000 */
[----:B------:R-:W-:-:S06]  /*b780*/  WARPGROUP.ARRIVE ;  /* 0x00000000000079c5 */ /* 0x000fcc0000000000 */
[----:B------:R-:W-:Y:S01]  /*b790*/  HGMMA.64x32x16.F32 R152, gdesc[UR52].tnspA, R152, gsb0 ;  /* 0x20600000349879f0 */ /* 0x000fe20008000898 */
[----:B0-----:R-:W-:-:S04]  /*b7a0*/  IMAD.WIDE R4, R0, 0x2, R36 ;  /* 0x0000000200047825 */ /* 0x001fc800078e0224 */
[C---:B------:R-:W-:Y:S01]  /*b7b0*/  IMAD.WIDE R6, R0.reuse, 0x2, R38 ;  /* 0x0000000200067825 */ /* 0x040fe200078e0226 */
[----:B------:R0:W3:Y:S03]  /*b7c0*/  LDG.E.U16 R192, desc[UR60][R4.64] ;  /* 0x0000003c04c07981 */ /* 0x0000e6000c1e1500 */
[C---:B-1----:R-:W-:Y:S01]  /*b7d0*/  IMAD.WIDE R18, R0.reuse, 0x2, R40 ;  /* 0x0000000200127825 */ /* 0x042fe200078e0228 */
[----:B------:R-:W-:Y:S04]  /*b7e0*/  STL [R1+0x864], R250 ;  /* 0x000864fa01007387 */ /* 0x000fe80000100800 */
[----:B------:R1:W3:Y:S01]  /*b7f0*/  LDG.E.U16 R193, desc[UR60][R6.64] ;  /* 0x0000003c06c17981 */ /* 0x0002e2000c1e1500 */
[----:B0-----:R-:W-:-:S03]  /*b800*/  IMAD.WIDE R4, R0, 0x2, R30 ;  /* 0x0000000200047825 */ /* 0x001fc600078e021e */
[----:B------:R-:W-:Y:S04]  /*b810*/  STL [R1+0x860], R251 ;  /* 0x000860fb01007387 */ /* 0x000fe80000100800 */
[----:B------:R0:W3:Y:S01]  /*b820*/  LDG.E.U16 R194, desc[UR60][R18.64] ;  /* 0x0000003c12c27981 */ /* 0x0000e2000c1e1500 */
[----:B-1----:R-:W-:-:S03]  /*b830*/  IMAD.WIDE R6, R0, 0x2, R32 ;  /* 0x0000000200067825 */ /* 0x002fc600078e0220 */
[----:B------:R1:W-:Y:S04]  /*b840*/  STL [R1+0x870], R0 ;  /* 0x0008700001007387 */ /* 0x0003e80000100800 */
[----:B------:R-:W-:Y:S01]  /*b850*/  STL [R1+0x86c], R248 ;  /* 0x00086cf801007387 */ /* 0x000fe20000100800 */
[----:B0-----:R-:W-:-:S03]  /*b860*/  IMAD.WIDE R18, R0, 0x2, R34 ;  /* 0x0000000200127825 */ /* 0x001fc600078e0222 */
[----:B------:R-:W-:Y:S01]  /*b870*/  STL [R1+0x868], R249 ;  /* 0x000868f901007387 */ /* 0x000fe20000100800 */
[----:B------:R-:W-:Y:S02]  /*b880*/  WARPGROUP.DEPBAR.LE gsb0, 0x0 ;  /* 0x00008000000079c5 */ /* 0x000fe40000010000 */
[----:B------:R-:W-:Y:S01]  /*b890*/  WARPGROUP.ARRIVE ;  /* 0x00000000000079c5 */ /* 0x000fe20000000000 */
[----:B------:R4:W3:Y:S04]  /*b8a0*/  LDG.E.U16 R189, desc[UR60][R4.64] ;  /* 0x0000003c04bd7981 */ /* 0x0008e8000c1e1500 */
[----:B------:R0:W3:Y:S01]  /*b8b0*/  LDG.E.U16 R190, desc[UR60][R6.64] ;  /* 0x0000003c06be7981 */ /* 0x0000e2000c1e1500 */
[----:B------:R-:W-:Y:S03]  /*b8c0*/  HGMMA.64x32x16.F32 R152, gdesc[UR56].tnspA, R152, gsb0 ;  /* 0x20600000389879f0 */ /* 0x000fe60008000898 */
[----:B------:R-:W-:Y:S01]  /*b8d0*/  STL [R1+0x874], R176 ;  /* 0x000874b001007387 */ /* 0x000fe20000100800 */
[----:B----4-:R-:W-:-:S03]  /*b8e0*/  IMAD.WIDE R4, R0, 0x2, R24 ;  /* 0x0000000200047825 */ /* 0x010fc600078e0218 */
[----:B------:R-:W-:Y:S01]  /*b8f0*/  STL [R1+0x878], R177 ;  /* 0x000878b101007387 */ /* 0x000fe20000100800 */
[----:B0-----:R-:W-:-:S03]  /*b900*/  IMAD.WIDE R6, R0, 0x2, R26 ;  /* 0x0000000200067825 */ /* 0x001fc600078e021a */
[----:B------:R-:W-:Y:S04]  /*b910*/  STL [R1+0x87c], R8 ;  /* 0x00087c0801007387 */ /* 0x000fe80000100800 */
[----:B------:R0:W4:Y:S04]  /*b920*/  LDG.E.U16 R191, desc[UR60][R18.64] ;  /* 0x0000003c12bf7981 */ /* 0x000128000c1e1500 */
[----:B------:R-:W4:Y:S04]  /*b930*/  LDL.LU.64 R24, [R1] ;  /* 0x0000000001187983 */ /* 0x000f280000300a00 */
[----:B------:R-:W4:Y:S01]  /*b940*/  LDL.LU.64 R26, [R1+0x8] ;  /* 0x00000800011a7983 */ /* 0x000f220000300a00 */
[----:B0-----:R-:W-:-:S03]  /*b950*/  IMAD.WIDE R18, R0, 0x2, R28 ;  /* 0x0000000200127825 */ /* 0x001fc600078e021c */
[----:B------:R-:W4:Y:S04]  /*b960*/  LDL.LU.64 R28, [R1+0x10] ;  /* 0x00001000011c7983 */ /* 0x000f280000300a00 */
        /* <DEDUP_REMOVED lines=17> */
[----:B------:R0:W4:Y:S04]  /*ba80*/  LDG.E.U16 R187, desc[UR60][R6.64] ;  /* 0x0000003c06bb7981 */ /* 0x000128000c1e1500 */
[----:B------:R2:W4:Y:S04]  /*ba90*/  LDG.E.U16 R186, desc[UR60][R4.64] ;  /* 0x0000003c04ba7981 */ /* 0x000528000c1e1500 */
[----:B------:R-:W4:Y:S01]  /*baa0*/  LDL.LU.64 R64, [R1+0xa0] ;  /* 0x0000a00001407983 */ /* 0x000f220000300a00 */
[----:B0-----:R-:W-:-:S03]  /*bab0*/  IMAD.WIDE R6, R0, 0x2, R20 ;  /* 0x0000000200067825 */ /* 0x001fc600078e0214 */
[----:B------:R-:W4:Y:S01]  /*bac0*/  LDL.LU.64 R66, [R1+0xa8] ;  /* 0x0000a80001427983 */ /* 0x000f220000300a00 */
[----:B--2---:R-:W-:-:S03]  /*bad0*/  IMAD.WIDE R4, R0, 0x2, R16 ;  /* 0x0000000200047825 */ /* 0x004fc600078e0210 */
[----:B------:R-:W2:Y:S04]  /*bae0*/  LDL.LU.64 R68, [R1+0xb0] ;  /* 0x0000b00001447983 */ /* 0x000ea80000300a00 */
[----:B------:R-:W2:Y:S04]  /*baf0*/  LDL.LU.64 R70, [R1+0xb8] ;  /* 0x0000b80001467983 */ /* 0x000ea80000300a00 */
[----:B------:R-:W2:Y:S01]  /*bb00*/  LDL.LU.64 R72, [R1+0xc0] ;  /* 0x0000c00001487983 */ /* 0x000ea20000300a00 */
[----:B------:R-:W0:Y:S03]  /*bb10*/  S2R R151, SR_TID.X ;  /* 0x0000000000977919 */ /* 0x000e260000002100 */
[----:B------:R-:W2:Y:S04]  /*bb20*/  LDL.LU.64 R74, [R1+0xc8] ;  /* 0x0000c800014a7983 */ /* 0x000ea80000300a00 */
[----:B------:R1:W2:Y:S04]  /*bb30*/  LDG.E.U16 R188, desc[UR60][R18.64] ;  /* 0x0000003c12bc7981 */ /* 0x0002a8000c1e1500 */
[----:B------:R3:W2:Y:S04]  /*bb40*/  LDG.E.U16 R184, desc[UR60][R6.64] ;  /* 0x0000003c06b87981 */ /* 0x0006a8000c1e1500 */
[----:B------:R3:W2:Y:S01]  /*bb50*/  LDG.E.U16 R183, desc[UR60][R4.64] ;  /* 0x0000003c04b77981 */ /* 0x0006a2000c1e1500 */
[----:B-1----:R-:W-:-:S03]  /*bb60*/  IMAD.WIDE R18, R0, 0x2, R22 ;  /* 0x0000000200127825 */ /* 0x002fc600078e0216 */
[----:B------:R-:W2:Y:S01]  /*bb70*/  LDL.LU.64 R76, [R1+0xd0] ;  /* 0x0000d000014c7983 */ /* 0x000ea20000300a00 */
[----:B---3--:R-:W-:-:S03]  /*bb80*/  IMAD.WIDE R6, R0, 0x2, R12 ;  /* 0x0000000200067825 */ /* 0x008fc600078e020c */
[----:B------:R-:W3:Y:S01]  /*bb90*/  LDL.LU.64 R78, [R1+0xd8] ;  /* 0x0000d800014e7983 */ /* 0x000ee20000300a00 */
[----:B------:R-:W-:-:S03]  /*bba0*/  IMAD.WIDE R4, R0, 0x2, R10 ;  /* 0x0000000200047825 */ /* 0x000fc600078e020a */
[----:B------:R-:W3:Y:S04]  /*bbb0*/  LDL.LU.64 R80, [R1+0xe0] ;  /* 0x0000e00001507983 */ /* 0x000ee80000300a00 */
[----:B------:R-:W3:Y:S04]  /*bbc0*/  LDL.LU.64 R82, [R1+0xe8] ;  /* 0x0000e80001527983 */ /* 0x000ee80000300a00 */
[----:B------:R-:W3:Y:S04]  /*bbd0*/  LDL.LU.64 R84, [R1+0xf0] ;  /* 0x0000f00001547983 */ /* 0x000ee80000300a00 */
[----:B------:R-:W3:Y:S04]  /*bbe0*/  LDL.LU.64 R86, [R1+0xf8] ;  /* 0x0000f80001567983 */ /* 0x000ee80000300a00 */
[----:B------:R1:W3:Y:S04]  /*bbf0*/  LDG.E.U16 R185, desc[UR60][R18.64] ;  /* 0x0000003c12b97981 */ /* 0x0002e8000c1e1500 */
[----:B------:R0:W3:Y:S04]  /*bc00*/  LDG.E.U16 R181, desc[UR60][R6.64] ;  /* 0x0000003c06b57981 */ /* 0x0000e8000c1e1500 */
[----:B------:R0:W3:Y:S01]  /*bc10*/  LDG.E.U16 R180, desc[UR60][R4.64] ;  /* 0x0000003c04b47981 */ /* 0x0000e2000c1e1500 */
[----:B-1----:R-:W-:-:S03]  /*bc20*/  IMAD.WIDE R18, R0, 0x2, R14 ;  /* 0x0000000200127825 */ /* 0x002fc600078e020e */
[----:B------:R-:W3:Y:S01]  /*bc30*/  LDL.LU.64 R88, [R1+0x100] ;  /* 0x0001000001587983 */ /* 0x000ee20000300a00 */
[----:B0-----:R-:W-:-:S03]  /*bc40*/  IMAD.WIDE R6, R0, 0x2, R250 ;  /* 0x0000000200067825 */ /* 0x001fc600078e02fa */
[----:B------:R-:W3:Y:S01]  /*bc50*/  LDL.LU.64 R90, [R1+0x108] ;  /* 0x00010800015a7983 */ /* 0x000ee20000300a00 */
[----:B------:R-:W-:-:S03]  /*bc60*/  IMAD.WIDE R4, R0, 0x2, R248 ;  /* 0x0000000200047825 */ /* 0x000fc600078e02f8 */
[----:B------:R-:W3:Y:S01]  /*bc70*/  LDL.LU.64 R92, [R1+0x110] ;  /* 0x00011000015c7983 */ /* 0x000ee20000300a00 */
[----:B------:R-:W-:Y:S02]  /*bc80*/  WARPGROUP.DEPBAR.LE gsb0, 0x0 ;  /* 0x00008000000079c5 */ /* 0x000fe40000010000 */
[----:B------:R-:W-:Y:S01]  /*bc90*/  IMAD.SHL.U32 R151, R151, 0x2, RZ ;  /* 0x0000000297977824 */ /* 0x000fe200078e00ff */
[----:B------:R-:W3:Y:S01]  /*bca0*/  LDL.LU.64 R94, [R1+0x118] ;  /* 0x00011800015e7983 */ /* 0x000ee20000300a00 */
[----:B------:R-:W0:Y:S03]  /*bcb0*/  LDC R0, c[0x0][0x238] ;  /* 0x00008e00ff007b82 */ /* 0x000e260000000800 */
[----:B------:R-:W3:Y:S04]  /*bcc0*/  LDL.LU.64 R96, [R1+0x120] ;  /* 0x0001200001607983 */ /* 0x000ee80000300a00 */
[----:B------:R-:W3:Y:S04]  /*bcd0*/  LDL.LU.64 R98, [R1+0x128] ;  /* 0x0001280001627983 */ /* 0x000ee80000300a00 */
[----:B------:R-:W3:Y:S04]  /*bce0*/  LDG.E.U16 R182, desc[UR60][R18.64] ;  /* 0x0000003c12b67981 */ /* 0x000ee8000c1e1500 */
[----:B------:R-:W3:Y:S04]  /*bcf0*/  LDG.E.U16 R179, desc[UR60][R6.64] ;  /* 0x0000003c06b37981 */ /* 0x000ee8000c1e1500 */
[----:B------:R1:W3:Y:S04]  /*bd00*/  LDG.E.U16 R178, desc[UR60][R4.64] ;  /* 0x0000003c04b27981 */ /* 0x0002e8000c1e1500 */
[----:B------:R-:W3:Y:S01]  /*bd10*/  LDL.LU.64 R100, [R1+0x130] ;  /* 0x0001300001647983 */ /* 0x000ee20000300a00 */
[----:B------:R-:W-:Y:S06]  /*bd20*/  BAR.SYNC.DEFER_BLOCKING 0x0 ;  /* 0x0000000000007b1d */ /* 0x000fec0000010000 */
[----:B------:R-:W3:Y:S04]  /*bd30*/  LDL.LU.64 R102, [R1+0x138] ;  /* 0x0001380001667983 */ /* 0x000ee80000300a00 */
        /* <DEDUP_REMOVED lines=18> */
[----:B------:R-:W3:Y:S01]  /*be60*/  LDL.LU.64 R140, [R1+0x1d0] ;  /* 0x0001d000018c7983 */ /* 0x000ee20000300a00 */
[----:B------:R-:W-:-:S03]  /*be70*/  LOP3.LUT R2, R151, 0x6, RZ, 0xc0, !PT ;  /* 0x0000000697027812 */ /* 0x000fc600078ec0ff */
[----:B------:R-:W3:Y:S04]  /*be80*/  LDL.LU.64 R142, [R1+0x1d8] ;  /* 0x0001d800018e7983 */ /* 0x000ee80000300a00 */
[----:B------:R-:W3:Y:S04]  /*be90*/  LDL.LU.64 R144, [R1+0x1e0] ;  /* 0x0001e00001907983 */ /* 0x000ee80000300a00 */
[----:B------:R-:W3:Y:S04]  /*bea0*/  LDL.LU.64 R146, [R1+0x1e8] ;  /* 0x0001e80001927983 */ /* 0x000ee80000300a00 */
[----:B------:R-:W3:Y:S04]  /*beb0*/  LDL.LU.64 R148, [R1+0x1f0] ;  /* 0x0001f00001947983 */ /* 0x000ee80000300a00 */
[----:B------:R-:W-:Y:S04]  /*bec0*/  STS.U16 [R3+0x21200], R219 ;  /* 0x021200db03007388 */ /* 0x000fe80000000400 */
[----:B------:R1:W-:Y:S04]  /*bed0*/  STS.U16 [R3+0x21400], R218 ;  /* 0x021400da03007388 */ /* 0x0003e80000000400 */
[----:B------:R-:W3:Y:S04]  /*bee0*/  LDL.LU.64 R150, [R1+0x1f8] ;  /* 0x0001f80001967983 */ /* 0x000ee80000300a00 */
[----:B-1----:R-:W4:Y:S01]  /*bef0*/  LDL.64 R218, [R1+0x5d8] ;  /* 0x0005d80001da7983 */ /* 0x002f220000100a00 */
[----:B------:R-:W-:-:S02]  /*bf00*/  IADD3 R4, P0, R2, R176, RZ ;  /* 0x000000b002047210 */ /* 0x000fc40007f1e0ff */
[----:B------:R-:W-:Y:S02]  /*bf10*/  LOP3.LUT R2, R8, 0x8, RZ, 0xfc, !PT ;  /* 0x0000000808027812 */ /* 0x000fe400078efcff */
[----:B------:R-:W-:Y:S01]  /*bf20*/  IADD3 R5, P1, R4, 0x9, RZ ;  /* 0x0000000904057810 */ /* 0x000fe20007f3e0ff */
[----:B------:R-:W-:-:S03]  /*bf30*/  IMAD.X R6, RZ, RZ, R177, P0 ;  /* 0x000000ffff067224 */ /* 0x000fc600000e06b1 */
[C---:B------:R-:W-:Y:S01]  /*bf40*/  ISETP.GT.U32.AND P3, PT, R5.reuse, R8, PT ;  /* 0x000000080500720c */ /* 0x040fe20003f64070 */
[----:B------:R-:W-:Y:S01]  /*bf50*/  IMAD.X R7, RZ, RZ, R6, P1 ;  /* 0x000000ffff077224 */ /* 0x000fe200008e0606 */
[----:B------:R-:W-:Y:S02]  /*bf60*/  ISETP.GT.U32.AND P4, PT, R5, R2, PT ;  /* 0x000000020500720c */ /* 0x000fe40003f84070 */
[----:B------:R-:W-:Y:S01]  /*bf70*/  IADD3 R5, P5, R4, 0x10, RZ ;  /* 0x0000001004057810 */ /* 0x000fe20007fbe0ff */
[----:B0-----:R-:W-:Y:S01]  /*bf80*/  FMUL R159, R159, R0 ;  /* 0x000000009f9f7220 */ /* 0x001fe20000400000 */
[----:B------:R-:W-:Y:S02]  /*bf90*/  ISETP.GT.U32.AND.EX P4, PT, R7, RZ, PT, P4 ;  /* 0x000000ff0700720c */ /* 0x000fe40003f84140 */
[C---:B------:R-:W-:Y:S02]  /*bfa0*/  ISETP.GT.U32.AND P2, PT, R5.reuse, R8, PT ;  /* 0x000000080500720c */ /* 0x040fe40003f44070 */
[----:B------:R-:W-:-:S02]  /*bfb0*/  ISETP.GT.U32.AND P6, PT, R5, R2, PT ;  /* 0x000000020500720c */ /* 0x000fc40003fc4070 */
[C---:B------:R-:W-:Y:S02]  /*bfc0*/  IADD3 R5, P0, R4.reuse, 0x11, RZ ;  /* 0x0000001104057810 */ /* 0x040fe40007f1e0ff */
[----:B------:R-:W-:Y:S02]  /*bfd0*/  FSEL R159, R159, -INF , !P4 ;  /* 0xff8000009f9f7808 */ /* 0x000fe40006000000 */
[----:B------:R-:W-:Y:S01]  /*bfe0*/  ISETP.GT.U32.AND.EX P3, PT, R7, RZ, PT, P3 ;  /* 0x000000ff0700720c */ /* 0x000fe20003f64130 */
[----:B------:R-:W-:Y:S01]  /*bff0*/  IMAD.X R7, RZ, RZ, R6, P5 ;  /* 0x000000ffff077224 */ /* 0x000fe200028e0606 */
[C---:B------:R-:W-:Y:S02]  /*c000*/  ISETP.GT.U32.AND P1, PT, R5.reuse, R8, PT ;  /* 0x000000080500720c */ /* 0x040fe40003f24070 */
[----:B------:R-:W-:Y:S02]  /*c010*/  ISETP.GT.U32.AND P4, PT, R5, R2, PT ;  /* 0x000000020500720c */ /* 0x000fe40003f84070 */
[----:B------:R-:W-:Y:S01]  /*c020*/  IADD3 R5, P5, R4, 0x18, RZ ;  /* 0x0000001804057810 */ /* 0x000fe20007fbe0ff */
[----:B------:R-:W-:-:S04]  /*c030*/  FMUL R169, R162, R0 ;  /* 0x00000000a2a97220 */ /* 0x000fc80000400000 */
[----:B------:R-:W-:Y:S01]  /*c040*/  IMAD.X R18, RZ, RZ, R6, P5 ;  /* 0x000000ffff127224 */ /* 0x000fe200028e0606 */
[----:B------:R-:W-:Y:S01]  /*c050*/  ISETP.GT.U32.AND P5, PT, R5, R2, PT ;  /* 0x000000020500720c */ /* 0x000fe20003fa4070 */
[----:B------:R-:W-:Y:S01]  /*c060*/  FMUL R174, R166, R0 ;  /* 0x00000000a6ae7220 */ /* 0x000fe20000400000 */
[----:B------:R-:W-:Y:S02]  /*c070*/  ISETP.GT.U32.AND.EX P6, PT, R7, RZ, PT, P6 ;  /* 0x000000ff0700720c */ /* 0x000fe40003fc4160 */
[----:B------:R-:W-:Y:S02]  /*c080*/  ISETP.GT.U32.AND.EX P5, PT, R18, RZ, PT, P5 ;  /* 0x000000ff1200720c */ /* 0x000fe40003fa4150 */
[----:B------:R-:W-:Y:S02]  /*c090*/  IADD3.X R17, RZ, R6, RZ, P0, !PT ;  /* 0x00000006ff117210 */ /* 0x000fe400007fe4ff */
[----:B------:R-:W-:Y:S02]  /*c0a0*/  ISETP.GT.U32.AND P0, PT, R5, R8, PT ;  /* 0x000000080500720c */ /* 0x000fe40003f04070 */
[----:B------:R-:W-:-:S02]  /*c0b0*/  FSEL R169, R169, -INF , !P6 ;  /* 0xff800000a9a97808 */ /* 0x000fc40007000000 */
[----:B------:R-:W-:Y:S02]  /*c0c0*/  IADD3 R5, P6, R4, 0x8, RZ ;  /* 0x0000000804057810 */ /* 0x000fe40007fde0ff */
[----:B------:R-:W-:Y:S02]  /*c0d0*/  FSEL R174, R174, -INF , !P5 ;  /* 0xff800000aeae7808 */ /* 0x000fe40006800000 */
[----:B------:R-:W-:Y:S01]  /*c0e0*/  ISETP.GT.U32.AND P5, PT, R4, R8, PT ;  /* 0x000000080400720c */ /* 0x000fe20003fa4070 */
[-C--:B------:R-:W-:Y:S01]  /*c0f0*/  FMUL R22, R152, R0.reuse ;  /* 0x0000000098167220 */ /* 0x080fe20000400000 */
[----:B------:R-:W-:Y:S01]  /*c100*/  FMUL R21, R158, R0 ;  /* 0x000000009e157220 */ /* 0x000fe20000400000 */
[----:B------:R-:W-:Y:S01]  /*c110*/  IMAD.X R19, RZ, RZ, R6, P6 ;  /* 0x000000ffff137224 */ /* 0x000fe200030e0606 */
[----:B------:R-:W-:Y:S02]  /*c120*/  ISETP.GT.U32.AND.EX P5, PT, R6, RZ, PT, P5 ;  /* 0x000000ff0600720c */ /* 0x000fe40003fa4150 */
[----:B------:R-:W-:Y:S01]  /*c130*/  ISETP.GT.U32.AND P6, PT, R4, R2, PT ;  /* 0x000000020400720c */ /* 0x000fe20003fc4070 */
[-C--:B------:R-:W-:Y:S01]  /*c140*/  FMUL R162, R163, R0.reuse ;  /* 0x00000000a3a27220 */ /* 0x080fe20000400000 */
[----:B------:R-:W-:Y:S01]  /*c150*/  ISETP.GT.U32.AND.EX P4, PT, R17, RZ, PT, P4 ;  /* 0x000000ff1100720c */ /* 0x000fe20003f84140 */
[----:B------:R-:W-:Y:S01]  /*c160*/  FMUL R20, R154, R0 ;  /* 0x000000009a147220 */ /* 0x000fe20000400000 */
[----:B------:R-:W-:-:S02]  /*c170*/  FSEL R22, R22, -INF , !P5 ;  /* 0xff80000016167808 */ /* 0x000fc40006800000 */
[----:B------:R-:W-:Y:S02]  /*c180*/  FSEL R21, R21, -INF , !P5 ;  /* 0xff80000015157808 */ /* 0x000fe40006800000 */
[----:B------:R-:W-:Y:S02]  /*c190*/  ISETP.GT.U32.AND.EX P6, PT, R6, RZ, PT, P6 ;  /* 0x000000ff0600720c */ /* 0x000fe40003fc4160 */
[----:B------:R-:W-:Y:S02]  /*c1a0*/  ISETP.GE.U32.AND P5, PT, R4, R2, PT ;  /* 0x000000020400720c */ /* 0x000fe40003fa6070 */
[----:B------:R-:W-:Y:S01]  /*c1b0*/  ISETP.GT.U32.AND.EX P2, PT, R7, RZ, PT, P2 ;  /* 0x000000ff0700720c */ /* 0x000fe20003f44120 */
[----:B------:R-:W-:Y:S01]  /*c1c0*/  FMUL R7, R155, R0 ;  /* 0x000000009b077220 */ /* 0x000fe20000400000 */
[----:B------:R-:W-:Y:S02]  /*c1d0*/  FSEL R162, R162, -INF , !P4 ;  /* 0xff800000a2a27808 */ /* 0x000fe40006000000 */
[----:B------:R-:W-:-:S02]  /*c1e0*/  ISETP.GT.U32.AND P4, PT, R5, R8, PT ;  /* 0x000000080500720c */ /* 0x000fc40003f84070 */
[----:B------:R-:W-:Y:S02]  /*c1f0*/  FSEL R20, R20, -INF , !P6 ;  /* 0xff80000014147808 */ /* 0x000fe40007000000 */
[----:B------:R-:W-:Y:S02]  /*c200*/  ISETP.GE.U32.AND.EX P5, PT, R6, RZ, PT, P5 ;  /* 0x000000ff0600720c */ /* 0x000fe40003fa6150 */
[C---:B------:R-:W-:Y:S02]  /*c210*/  IADD3 R5, P6, R4.reuse, 0x19, RZ ;  /* 0x0000001904057810 */ /* 0x040fe40007fde0ff */
[----:B------:R-:W-:Y:S02]  /*c220*/  FSEL R7, R7, -INF , !P5 ;  /* 0xff80000007077808 */ /* 0x000fe40006800000 */
[----:B------:R-:W-:Y:S01]  /*c230*/  ISETP.GT.U32.AND.EX P1, PT, R17, RZ, PT, P1 ;  /* 0x000000ff1100720c */ /* 0x000fe20003f24110 */
[----:B------:R-:W-:Y:S01]  /*c240*/  IMAD.X R17, RZ, RZ, R6, P6 ;  /* 0x000000ffff117224 */ /* 0x000fe200030e0606 */
[----:B------:R-:W-:-:S02]  /*c250*/  ISETP.GE.U32.AND P6, PT, R4, R8, PT ;  /* 0x000000080400720c */ /* 0x000fc40003fc6070 */
[----:B------:R-:W-:-:S04]  /*c260*/  FMNMX R4, R20, R7, !PT ;  /* 0x0000000714047209 */ /* 0x000fc80007800000 */
[----:B------:R-:W-:-:S04]  /*c270*/  FMNMX R4, R21, R4, !PT ;  /* 0x0000000415047209 */ /* 0x000fc80007800000 */
[----:B------:R-:W-:Y:S02]  /*c280*/  FMNMX R4, R159, R4, !PT ;  /* 0x000000049f047209 */ /* 0x000fe40007800000 */
[----:B------:R-:W-:Y:S02]  /*c290*/  ISETP.GT.U32.AND P5, PT, R5, R2, PT ;  /* 0x000000020500720c */ /* 0x000fe40003fa4070 */
[----:B------:R-:W-:Y:S01]  /*c2a0*/  FMNMX R4, R169, R4, !PT ;  /* 0x00000004a9047209 */ /* 0x000fe20007800000 */
[----:B------:R-:W-:Y:S01]  /*c2b0*/  FMUL R155, R167, R0 ;  /* 0x00000000a79b7220 */ /* 0x000fe20000400000 */
[----:B------:R-:W-:Y:S02]  /*c2c0*/  ISETP.GT.U32.AND.EX P5, PT, R17, RZ, PT, P5 ;  /* 0x000000ff1100720c */ /* 0x000fe40003fa4150 */
[----:B------:R-:W-:Y:S01]  /*c2d0*/  FMNMX R4, R162, R4, !PT ;  /* 0x00000004a2047209 */ /* 0x000fe20007800000 */
[----:B------:R-:W-:Y:S01]  /*c2e0*/  STS.U16 [R3+0x21800], R241 ;  /* 0x021800f103007388 */ /* 0x000fe20000000400 */
[----:B------:R-:W-:-:S03]  /*c2f0*/  FSEL R155, R155, -INF , !P5 ;  /* 0xff8000009b9b7808 */ /* 0x000fc60006800000 */
[----:B------:R-:W-:Y:S01]  /*c300*/  STS.U16 [R3+0x21c00], R240 ;  /* 0x021c00f003007388 */ /* 0x000fe20000000400 */
[----:B------:R-:W-:Y:S01]  /*c310*/  ISETP.GT.U32.AND.EX P4, PT, R19, RZ, PT, P4 ;  /* 0x000000ff1300720c */ /* 0x000fe20003f84140 */
[----:B------:R-:W-:Y:S01]  /*c320*/  FMUL R19, R153, R0 ;  /* 0x0000000099137220 */ /* 0x000fe20000400000 */
[----:B------:R-:W-:Y:S02]  /*c330*/  FMNMX R4, R174, R4, !PT ;  /* 0x00000004ae047209 */ /* 0x000fe40007800000 */
[----:B------:R-:W-:Y:S02]  /*c340*/  ISETP.GE.U32.AND.EX P6, PT, R6, RZ, PT, P6 ;  /* 0x000000ff0600720c */ /* 0x000fe40003fc6160 */
[----:B------:R-:W-:Y:S02]  /*c350*/  ISETP.GT.U32.AND P5, PT, R5, R8, PT ;  /* 0x000000080500720c */ /* 0x000fe40003fa4070 */
[----:B------:R-:W-:Y:S01]  /*c360*/  ISETP.GT.U32.AND.EX P0, PT, R18, RZ, PT, P0 ;  /* 0x000000ff1200720c */ /* 0x000fe20003f04100 */
[----:B------:R-:W-:Y:S01]  /*c370*/  FMUL R18, R156, R0 ;  /* 0x000000009c127220 */ /* 0x000fe20000400000 */
[----:B------:R-:W-:-:S02]  /*c380*/  FMNMX R4, R155, R4, !PT ;  /* 0x000000049b047209 */ /* 0x000fc40007800000 */
[----:B------:R-:W-:Y:S02]  /*c390*/  FSEL R19, R19, -INF , !P6 ;  /* 0xff80000013137808 */ /* 0x000fe40007000000 */
[----:B------:R-:W-:Y:S01]  /*c3a0*/  ISETP.GT.U32.AND.EX P5, PT, R17, RZ, PT, P5 ;  /* 0x000000ff1100720c */ /* 0x000fe20003fa4150 */
[-C--:B------:R-:W-:Y:S01]  /*c3b0*/  FMUL R17, R157, R0.reuse ;  /* 0x000000009d117220 */ /* 0x080fe20000400000 */
[----:B------:R-:W0:Y:S01]  /*c3c0*/  SHFL.BFLY PT, R6, R4, 0x2, 0x1f ;  /* 0x0c401f0004067f89 */ /* 0x000e2200000e0000 */
[----:B------:R-:W-:Y:S02]  /*c3d0*/  FSEL R18, R18, -INF , !P4 ;  /* 0xff80000012127808 */ /* 0x000fe40006000000 */
[----:B------:R-:W-:Y:S01]  /*c3e0*/  FMNMX R5, R22, R19, !PT ;  /* 0x0000001316057209 */ /* 0x000fe20007800000 */
[-C--:B------:R-:W-:Y:S01]  /*c3f0*/  FMUL R23, R160, R0.reuse ;  /* 0x00000000a0177220 */ /* 0x080fe20000400000 */
[----:B------:R-:W-:Y:S02]  /*c400*/  FSEL R17, R17, -INF , !P3 ;  /* 0xff80000011117808 */ /* 0x000fe40005800000 */
[----:B------:R-:W-:Y:S01]  /*c410*/  FMNMX R5, R18, R5, !PT ;  /* 0x0000000512057209 */ /* 0x000fe20007800000 */
[----:B------:R-:W-:Y:S01]  /*c420*/  FMUL R152, R161, R0 ;  /* 0x00000000a1987220 */ /* 0x000fe20000400000 */
[----:B------:R-:W-:-:S02]  /*c430*/  FSEL R23, R23, -INF , !P2 ;  /* 0xff80000017177808 */ /* 0x000fc40005000000 */
[----:B------:R-:W-:Y:S01]  /*c440*/  FMNMX R5, R17, R5, !PT ;  /* 0x0000000511057209 */ /* 0x000fe20007800000 */
[-C--:B------:R-:W-:Y:S01]  /*c450*/  FMUL R154, R164, R0.reuse ;  /* 0x00000000a49a7220 */ /* 0x080fe20000400000 */
[----:B------:R-:W-:Y:S02]  /*c460*/  FSEL R152, R152, -INF , !P1 ;  /* 0xff80000098987808 */ /* 0x000fe40004800000 */
[----:B------:R-:W-:Y:S01]  /*c470*/  FMNMX R5, R23, R5, !PT ;  /* 0x0000000517057209 */ /* 0x000fe20007800000 */
[----:B------:R-:W-:Y:S01]  /*c480*/  FMUL R153, R165, R0 ;  /* 0x00000000a5997220 */ /* 0x000fe20000400000 */
[----:B------:R-:W-:Y:S02]  /*c490*/  FSEL R154, R154, -INF , !P0 ;  /* 0xff8000009a9a7808 */ /* 0x000fe40004000000 */
[----:B------:R-:W-:Y:S02]  /*c4a0*/  FMNMX R5, R152, R5, !PT ;  /* 0x0000000598057209 */ /* 0x000fe40007800000 */
[----:B------:R-:W-:-:S02]  /*c4b0*/  FSEL R153, R153, -INF , !P5 ;  /* 0xff80000099997808 */ /* 0x000fc40006800000 */
[----:B------:R-:W-:Y:S02]  /*c4c0*/  FMNMX R5, R154, R5, !PT ;  /* 0x000000059a057209 */ /* 0x000fe40007800000 */
[----:B0-----:R-:W-:Y:S02]  /*c4d0*/  FMNMX R4, R4, R6, !PT ;  /* 0x0000000604047209 */ /* 0x001fe40007800000 */
[----:B------:R-:W-:-:S03]  /*c4e0*/  FMNMX R5, R153, R5, !PT ;  /* 0x0000000599057209 */ /* 0x000fc60007800000 */
[----:B------:R-:W0:Y:S04]  /*c4f0*/  SHFL.BFLY PT, R6, R4, 0x1, 0x1f ;  /* 0x0c201f0004067f89 */ /* 0x000e2800000e0000 */
[----:B------:R-:W1:Y:S01]  /*c500*/  SHFL.BFLY PT, R156, R5, 0x2, 0x1f ;  /* 0x0c401f00059c7f89 */ /* 0x000e6200000e0000 */
[----:B0-----:R-:W-:Y:S02]  /*c510*/  FMNMX R6, R4, R6, !PT ;  /* 0x0000000604067209 */ /* 0x001fe40007800000 */
[----:B-1----:R-:W-:-:S05]  /*c520*/  FMNMX R4, R5, R156, !PT ;  /* 0x0000009c05047209 */ /* 0x002fca0007800000 */
[----:B------:R-:W0:Y:S01]  /*c530*/  SHFL.BFLY PT, R5, R4, 0x1, 0x1f ;  /* 0x0c201f0004057f89 */ /* 0x000e2200000e0000 */
[----:B------:R-:W-:-:S03]  /*c540*/  FMNMX R6, R6, R225, !PT ;  /* 0x000000e106067209 */ /* 0x000fc60007800000 */
[----:B------:R-:W-:Y:S04]  /*c550*/  STS.U16 [R3+0x20000], R238 ;  /* 0x020000ee03007388 */ /* 0x000fe80000000400 */
[----:B------:R-:W-:Y:S04]  /*c560*/  STS.U16 [R3+0x20200], R235 ;  /* 0x020200eb03007388 */ /* 0x000fe80000000400 */
[----:B------:R-:W-:Y:S04]  /*c570*/  STS.U16 [R3+0x20400], R233 ;  /* 0x020400e903007388 */ /* 0x000fe80000000400 */
[----:B------:R-:W-:Y:S04]  /*c580*/  STS.U16 [R3+0x20600], R231 ;  /* 0x020600e703007388 */ /* 0x000fe80000000400 */
[----:B------:R-:W-:Y:S04]  /*c590*/  STS.U16 [R3+0x20800], R229 ;  /* 0x020800e503007388 */ /* 0x000fe80000000400 */
[----:B----4-:R-:W-:Y:S04]  /*c5a0*/  STL [R1+0x884], R218 ;  /* 0x000884da01007387 */ /* 0x010fe80000100800 */
[----:B------:R-:W-:Y:S04]  /*c5b0*/  STL [R1+0x880], R219 ;  /* 0x000880db01007387 */ /* 0x000fe80000100800 */
[----:B------:R-:W4:Y:S04]  /*c5c0*/  LDL.64 R240, [R1+0x5e0] ;  /* 0x0005e00001f07983 */ /* 0x000f280000100a00 */
        /* <DEDUP_REMOVED lines=23> */
[----:B------:R1:W-:Y:S04]  /*c740*/  STS.U16 [R3+0x24000], R168 ;  /* 0x024000a803007388 */ /* 0x0003e80000000400 */
        /* <DEDUP_REMOVED lines=31> */
[----:B------:R0:W-:Y:S06]  /*c940*/  MEMBAR.ALL.CTA ;  /* 0x0000000000007992 */ /* 0x0001ec0000008000 */
[----:B0-----:R-:W0:Y:S01]  /*c950*/  FENCE.VIEW.ASYNC.S ;  /* 0x00000000000073c6 */ /* 0x001e220000000000 */
[----:B------:R-:W-:Y:S01]  /*c960*/  FADD R167, R7, -R6 ;  /* 0x8000000607a77221 */ /* 0x000fe20000000000 */
[----:B------:R-:W-:-:S04]  /*c970*/  FMNMX R7, R4, R5, !PT ;  /* 0x0000000504077209 */ /* 0x000fc80007800000 */
[----:B------:R-:W-:Y:S01]  /*c980*/  FMNMX R7, R7, R236, !PT ;  /* 0x000000ec07077209 */ /* 0x000fe20007800000 */
[----:B------:R-:W-:Y:S01]  /*c990*/  FADD R4, -R6, R225 ;  /* 0x000000e106047221 */ /* 0x000fe20000000100 */
[--C-:B-1----:R-:W-:Y:S01]  /*c9a0*/  FADD R168, R20, -R6.reuse ;  /* 0x8000000614a87221 */ /* 0x102fe20000000000 */
[----:B------:R-:W-:Y:S02]  /*c9b0*/  FADD R166, R21, -R6 ;  /* 0x8000000615a67221 */ /* 0x000fe40000000000 */
[----:B------:R-:W-:Y:S01]  /*c9c0*/  FADD R5, -R7, R236 ;  /* 0x000000ec07057221 */ /* 0x000fe20000000100 */
[----:B------:R-:W-:Y:S01]  /*c9d0*/  FADD R165, R159, -R6 ;  /* 0x800000069fa57221 */ /* 0x000fe20000000000 */
[--C-:B------:R-:W-:Y:S01]  /*c9e0*/  FADD R164, R22, -R7.reuse ;  /* 0x8000000716a47221 */ /* 0x100fe20000000000 */
[--C-:B------:R-:W-:Y:S01]  /*c9f0*/  FADD R163, R19, -R7.reuse ;  /* 0x8000000713a37221 */ /* 0x100fe20000000000 */
[--C-:B------:R-:W-:Y:S01]  /*ca00*/  FADD R161, R18, -R7.reuse ;  /* 0x8000000712a17221 */ /* 0x100fe20000000000 */
[----:B------:R-:W-:Y:S01]  /*ca10*/  FADD R160, R17, -R7 ;  /* 0x8000000711a07221 */ /* 0x000fe20000000000 */
[----:B------:R-:W-:Y:S01]  /*ca20*/  FMUL R4, R4, 1.4426950216293334961 ;  /* 0x3fb8aa3b04047820 */ /* 0x000fe20000400000 */
        /* <DEDUP_REMOVED lines=9> */
[----:B------:R-:W1:Y:S08]  /*cac0*/  MUFU.EX2 R4, R4 ;  /* 0x0000000400047308 */ /* 0x000e700000000800 */
[----:B------:R-:W2:Y:S08]  /*cad0*/  MUFU.EX2 R5, R5 ;  /* 0x0000000500057308 */ /* 0x000eb00000000800 */
[----:B------:R-:W-:Y:S08]  /*cae0*/  MUFU.EX2 R168, R168 ;  /* 0x000000a800a87308 */ /* 0x000ff00000000800 */
[----:B------:R-:W3:Y:S08]  /*caf0*/  MUFU.EX2 R167, R167 ;  /* 0x000000a700a77308 */ /* 0x000ef00000000800 */
[----:B------:R-:W-:Y:S08]  /*cb00*/  MUFU.EX2 R166, R166 ;  /* 0x000000a600a67308 */ /* 0x000ff00000000800 */
[----:B------:R-:W-:Y:S08]  /*cb10*/  MUFU.EX2 R165, R165 ;  /* 0x000000a500a57308 */ /* 0x000ff00000000800 */
[----:B------:R-:W-:Y:S08]  /*cb20*/  MUFU.EX2 R164, R164 ;  /* 0x000000a400a47308 */ /* 0x000ff00000000800 */
[----:B------:R-:W0:Y:S08]  /*cb30*/  MUFU.EX2 R163, R163 ;  /* 0x000000a300a37308 */ /* 0x000e300000000800 */
[----:B------:R-:W-:Y:S08]  /*cb40*/  MUFU.EX2 R161, R161 ;  /* 0x000000a100a17308 */ /* 0x000ff00000000800 */
[----:B------:R-:W4:Y:S01]  /*cb50*/  MUFU.EX2 R160, R160 ;  /* 0x000000a000a07308 */ /* 0x000f220000000800 */
[-C--:B-1----:R-:W-:Y:S01]  /*cb60*/  FMUL R26, R26, R4.reuse ;  /* 0x000000041a1a7220 */ /* 0x082fe20000400000 */
[-C--:B------:R-:W-:Y:S01]  /*cb70*/  FMUL R27, R27, R4.reuse ;  /* 0x000000041b1b7220 */ /* 0x080fe20000400000 */
        /* <DEDUP_REMOVED lines=61> */
[----:B------:R-:W-:Y:S01]  /*cf50*/  FMUL R151, R151, R4 ;  /* 0x0000000497977220 */ /* 0x000fe20000400000 */
[-C--:B--2---:R-:W-:Y:S01]  /*cf60*/  FMUL R24, R24, R5.reuse ;  /* 0x0000000518187220 */ /* 0x084fe20000400000 */
        /* <DEDUP_REMOVED lines=63> */
[----:B---3--:R-:W-:-:S02]  /*d360*/  F2FP.F16.F32.PACK_AB R157, R167, R168 ;  /* 0x000000a8a79d723e */ /* 0x008fc400000000ff */
[----:B0-----:R-:W-:Y:S02]  /*d370*/  F2FP.F16.F32.PACK_AB R156, R163, R164 ;  /* 0x000000a4a39c723e */ /* 0x001fe400000000ff */
[----:B----4-:R-:W-:Y:S02]  /*d380*/  F2FP.F16.F32.PACK_AB R158, R160, R161 ;  /* 0x000000a1a09e723e */ /* 0x010fe400000000ff */
[----:B------:R-:W-:Y:S01]  /*d390*/  F2FP.F16.F32.PACK_AB R159, R165, R166 ;  /* 0x000000a6a59f723e */ /* 0x000fe200000000ff */
[----:B------:R-:W-:Y:S06]  /*d3a0*/  BAR.SYNC.DEFER_BLOCKING 0x0 ;  /* 0x0000000000007b1d */ /* 0x000fec0000010000 */
[----:B------:R-:W-:Y:S01]  /*d3b0*/  UMOV UR7, 0x80000020 ;  /* 0x8000002000077882 */ /* 0x000fe20000000000 */
[----:B------:R-:W-:-:S06]  /*d3c0*/  WARPGROUP.ARRIVE ;  /* 0x00000000000079c5 */ /* 0x000fcc0000000000 */
[----:B------:R-:W-:Y:S01]  /*d3d0*/  HGMMA.64x256x16.F32 R24, R156, gdesc[UR4], R24, gsb0 ;  /* 0x03e000049c187df0 */ /* 0x000fe20008000818 */
[----:B------:R-:W-:Y:S04]  /*d3e0*/  STL [R1+0x88c], R240 ;  /* 0x00088cf001007387 */ /* 0x000fe80000100800 */
[----:B------:R0:W-:Y:S04]  /*d3f0*/  STL [R1+0x888], R241 ;  /* 0x000888f101007387 */ /* 0x0001e80000100800 */
[----:B------:R1:W-:Y:S01]  /*d400*/  STL [R1+0x890], R3 ;  /* 0x0008900301007387 */ /* 0x0003e20000100800 */
[----:B------:R-:W-:-:S03]  /*d410*/  WARPGROUP.DEPBAR.LE gsb0, 0x0 ;  /* 0x00008000000079c5 */ /* 0x000fc60000010000 */
[----:B------:R-:W-:Y:S04]  /*d420*/  STL.64 [R1], R24 ;  /* 0x0000001801007387 */ /* 0x000fe80000100a00 */
        /* <DEDUP_REMOVED lines=11> */
[----:B------:R-:W-:Y:S01]  /*d4e0*/  STL.64 [R1+0x60], R48 ;  /* 0x0000603001007387 */ /* 0x000fe20000100a00 */
[----:B------:R-:W-:-:S03]  /*d4f0*/  IMAD.MOV.U32 R179, RZ, RZ, R150 ;  /* 0x000000ffffb37224 */ /* 0x000fc600078e0096 */
[----:B------:R-:W-:Y:S01]  /*d500*/  STL.64 [R1+0x68], R50 ;  /* 0x0000683201007387 */ /* 0x000fe20000100a00 */
[----:B------:R-:W-:-:S03]  /*d510*/  IMAD.MOV.U32 R178, RZ, RZ, R151 ;  /* 0x000000ffffb27224 */ /* 0x000fc600078e0097 */
[----:B------:R-:W-:Y:S01]  /*d520*/  STL.64 [R1+0x70], R52 ;  /* 0x0000703401007387 */ /* 0x000fe20000100a00 */
[----:B------:R-:W-:Y:S01]  /*d530*/  IMAD.MOV.U32 R181, RZ, RZ, R148 ;  /* 0x000000ffffb57224 */ /* 0x000fe200078e0094 */
[----:B------:R-:W-:Y:S02]  /*d540*/  MOV R180, R149 ;  /* 0x0000009500b47202 */ /* 0x000fe40000000f00 */
[----:B------:R-:W-:Y:S01]  /*d550*/  STL.64 [R1+0x78], R54 ;  /* 0x0000783601007387 */ /* 0x000fe20000100a00 */
[----:B------:R-:W-:-:S03]  /*d560*/  IMAD.MOV.U32 R183, RZ, RZ, R146 ;  /* 0x000000ffffb77224 */ /* 0x000fc600078e0092 */
[----:B------:R2:W-:Y:S01]  /*d570*/  STL.64 [R1+0x80], R56 ;  /* 0x0000803801007387 */ /* 0x0005e20000100a00 */
[----:B------:R-:W-:Y:S01]  /*d580*/  IMAD.MOV.U32 R182, RZ, RZ, R147 ;  /* 0x000000ffffb67224 */ /* 0x000fe200078e0093 */
[----:B------:R-:W-:Y:S02]  /*d590*/  MOV R185, R144 ;  /* 0x0000009000b97202 */ /* 0x000fe40000000f00 */
[----:B------:R-:W3:Y:S01]  /*d5a0*/  LDL.LU.64 R150, [R1+0xa90] ;  /* 0x000a900001967983 */ /* 0x000ee20000300a00 */
[----:B------:R-:W-:-:S03]  /*d5b0*/  IMAD.MOV.U32 R184, RZ, RZ, R145 ;  /* 0x000000ffffb87224 */ /* 0x000fc600078e0091 */
[----:B------:R-:W4:Y:S01]  /*d5c0*/  LDL.LU.64 R148, [R1+0xa88] ;  /* 0x000a880001947983 */ /* 0x000f220000300a00 */
[----:B------:R-:W-:Y:S02]  /*d5d0*/  IMAD.MOV.U32 R187, RZ, RZ, R142 ;  /* 0x000000ffffbb7224 */ /* 0x000fe400078e008e */
[----:B------:R-:W-:Y:S01]  /*d5e0*/  IMAD.MOV.U32 R186, RZ, RZ, R143 ;  /* 0x000000ffffba7224 */ /* 0x000fe200078e008f */
[----:B------:R-:W4:Y:S01]  /*d5f0*/  LDL.LU.64 R146, [R1+0xa80] ;  /* 0x000a800001927983 */ /* 0x000f220000300a00 */
[----:B------:R-:W-:Y:S01]  /*d600*/  IMAD.MOV.U32 R189, RZ, RZ, R140 ;  /* 0x000000ffffbd7224 */ /* 0x000fe200078e008c */
[----:B------:R-:W-:Y:S01]  /*d610*/  MOV R190, R139 ;  /* 0x0000008b00be7202 */ /* 0x000fe20000000f00 */
[----:B------:R-:W-:Y:S01]  /*d620*/  IMAD.MOV.U32 R188, RZ, RZ, R141 ;  /* 0x000000ffffbc7224 */ /* 0x000fe200078e008d */
[----:B------:R-:W4:Y:S01]  /*d630*/  LDL.LU.64 R144, [R1+0xa78] ;  /* 0x000a780001907983 */ /* 0x000f220000300a00 */
[----:B------:R-:W-:-:S03]  /*d640*/  IMAD.MOV.U32 R191, RZ, RZ, R138 ;  /* 0x000000ffffbf7224 */ /* 0x000fc600078e008a */
[----:B------:R-:W4:Y:S01]  /*d650*/  LDL.LU.64 R142, [R1+0xa70] ;  /* 0x000a7000018e7983 */ /* 0x000f220000300a00 */
[----:B------:R-:W-:Y:S01]  /*d660*/  IMAD.MOV.U32 R193, RZ, RZ, R136 ;  /* 0x000000ffffc17224 */ /* 0x000fe200078e0088 */
[----:B------:R-:W-:Y:S01]  /*d670*/  MOV R195, R134 ;  /* 0x0000008600c37202 */ /* 0x000fe20000000f00 */
[----:B------:R-:W-:Y:S01]  /*d680*/  IMAD.MOV.U32 R192, RZ, RZ, R137 ;  /* 0x000000ffffc07224 */ /* 0x000fe200078e0089 */
[----:B------:R-:W4:Y:S01]  /*d690*/  LDL.LU.64 R140, [R1+0xa68] ;  /* 0x000a6800018c7983 */ /* 0x000f220000300a00 */
        /* <DEDUP_REMOVED lines=110> */
[----:B0-----:R-:W-:Y:S01]  /*dd80*/  IMAD.MOV.U32 R241, RZ, RZ, R60 ;  /* 0x000000fffff17224 */ /* 0x001fe200078e003c */
[----:B------:R-:W-:Y:S01]  /*dd90*/  MOV R240, R59 ;  /* 0x0000003b00f07202 */ /* 0x000fe20000000f00 */
[----:B------:R-:W-:Y:S01]  /*dda0*/  IMAD.MOV.U32 R218, RZ, RZ, R61 ;  /* 0x000000ffffda7224 */ /* 0x000fe200078e003d */
[----:B------:R-:W4:Y:S01]  /*ddb0*/  LDL.LU.64 R64, [R1+0x938] ;  /* 0x0009380001407983 */ /* 0x000f220000300a00 */
[----:B-1----:R-:W-:-:S03]  /*ddc0*/  IMAD.MOV.U32 R3, RZ, RZ, R58 ;  /* 0x000000ffff037224 */ /* 0x002fc600078e003a */
[----:B------:R-:W4:Y:S04]  /*ddd0*/  LDL.LU.64 R62, [R1+0x930] ;  /* 0x00093000013e7983 */ /* 0x000f280000300a00 */
[----:B------:R-:W4:Y:S04]  /*dde0*/  LDL.LU.64 R60, [R1+0x928] ;  /* 0x00092800013c7983 */ /* 0x000f280000300a00 */
[----:B------:R-:W4:Y:S04]  /*ddf0*/  LDL.LU.64 R58, [R1+0x920] ;  /* 0x00092000013a7983 */ /* 0x000f280000300a00 */
[----:B--2---:R-:W2:Y:S04]  /*de00*/  LDL.LU.64 R56, [R1+0x918] ;  /* 0x0009180001387983 */ /* 0x004ea80000300a00 */
[----:B------:R-:W2:Y:S04]  /*de10*/  LDL.LU.64 R54, [R1+0x910] ;  /* 0x0009100001367983 */ /* 0x000ea80000300a00 */
        /* <DEDUP_REMOVED lines=14> */
[----:B------:R-:W2:Y:S01]  /*df00*/  LDL.LU.64 R24, [R1+0x898] ;  /* 0x0008980001187983 */ /* 0x000ea20000300a00 */
[-C--:B---3--:R-:W-:Y:S01]  /*df10*/  FMUL R150, R150, R4.reuse ;  /* 0x0000000496967220 */ /* 0x088fe20000400000 */
[-C--:B------:R-:W-:Y:S01]  /*df20*/  FMUL R151, R151, R4.reuse ;  /* 0x0000000497977220 */ /* 0x080fe20000400000 */
[-C--:B----4-:R-:W-:Y:S01]  /*df30*/  FMUL R146, R146, R4.reuse ;  /* 0x0000000492927220 */ /* 0x090fe20000400000 */
[----:B------:R-:W-:-:S03]  /*df40*/  FMUL R147, R147, R4 ;  /* 0x0000000493937220 */ /* 0x000fc60000400000 */
[----:B------:R-:W-:Y:S04]  /*df50*/  STL.64 [R1+0x808], R150 ;  /* 0x0008089601007387 */ /* 0x000fe80000100a00 */
[----:B------:R-:W-:Y:S01]  /*df60*/  STL.64 [R1+0x800], R148 ;  /* 0x0008009401007387 */ /* 0x000fe20000100a00 */
[-C--:B------:R-:W-:Y:S01]  /*df70*/  FMUL R142, R142, R4.reuse ;  /* 0x000000048e8e7220 */ /* 0x080fe20000400000 */
[-C--:B------:R-:W-:Y:S02]  /*df80*/  FMUL R143, R143, R4.reuse ;  /* 0x000000048f8f7220 */ /* 0x080fe40000400000 */
[----:B------:R-:W-:Y:S04]  /*df90*/  STL.64 [R1+0x7f8], R146 ;  /* 0x0007f89201007387 */ /* 0x000fe80000100a00 */
[----:B------:R-:W-:Y:S01]  /*dfa0*/  STL.64 [R1+0x7f0], R144 ;  /* 0x0007f09001007387 */ /* 0x000fe20000100a00 */
[-C--:B------:R-:W-:Y:S01]  /*dfb0*/  FMUL R138, R138, R4.reuse ;  /* 0x000000048a8a7220 */ /* 0x080fe20000400000 */
[----:B------:R-:W-:-:S02]  /*dfc0*/  FMUL R139, R139, R4 ;  /* 0x000000048b8b7220 */ /* 0x000fc40000400000 */
        /* <DEDUP_REMOVED lines=40> */
[----:B------:R-:W-:Y:S01]  /*e250*/  STL.64 [R1+0x748], R102 ;  /* 0x0007486601007387 */ /* 0x000fe20000100a00 */
[----:B------:R-:W-:-:S03]  /*e260*/  FMUL R96, R96, R5 ;  /* 0x0000000560607220 */ /* 0x000fc60000400000 */
[----:B------:R-:W-:Y:S01]  /*e270*/  STL.64 [R1+0x740], R100 ;  /* 0x0007406401007387 */ /* 0x000fe20000100a00 */
[-C--:B------:R-:W-:Y:S01]  /*e280*/  FMUL R94, R94, R4.reuse ;  /* 0x000000045e5e7220 */ /* 0x080fe20000400000 */
[-C--:B------:R-:W-:Y:S02]  /*e290*/  FMUL R95, R95, R4.reuse ;  /* 0x000000045f5f7220 */ /* 0x080fe40000400000 */
[----:B------:R-:W-:Y:S01]  /*e2a0*/  STL.64 [R1+0x738], R98 ;  /* 0x0007386201007387 */ /* 0x000fe20000100a00 */
[-C--:B------:R-:W-:Y:S01]  /*e2b0*/  FMUL R92, R92, R5.reuse ;  /* 0x000000055c5c7220 */ /* 0x080fe20000400000 */
[----:B------:R-:W-:Y:S02]  /*e2c0*/  FMUL R93, R93, R5 ;  /* 0x000000055d5d7220 */ /* 0x000fe40000400000 */
[----:B------:R-:W-:Y:S01]  /*e2d0*/  STL.64 [R1+0x730], R96 ;  /* 0x0007306001007387 */ /* 0x000fe20000100a00 */
[-C--:B------:R-:W-:Y:S01]  /*e2e0*/  FMUL R90, R90, R4.reuse ;  /* 0x000000045a5a7220 */ /* 0x080fe20000400000 */
[----:B------:R-:W-:-:S02]  /*e2f0*/  FMUL R91, R91, R4 ;  /* 0x000000045b5b7220 */ /* 0x000fc40000400000 */
        /* <DEDUP_REMOVED lines=49> */
[-C--:B--2---:R-:W-:Y:S01]  /*e610*/  FMUL R56, R56, R5.reuse ;  /* 0x0000000538387220 */ /* 0x084fe20000400000 */
        /* <DEDUP_REMOVED lines=49> */
[----:B------:R-:W-:Y:S04]  /*e930*/  STL.64 [R1+0x620], R28 ;  /* 0x0006201c01007387 */ /* 0x000fe80000100a00 */
[----:B------:R-:W-:Y:S04]  /*e940*/  STL.64 [R1+0x618], R26 ;  /* 0x0006181a01007387 */ /* 0x000fe80000100a00 */
[----:B------:R0:W-:Y:S04]  /*e950*/  STL.64 [R1+0x610], R24 ;  /* 0x0006101801007387 */ /* 0x0001e80000100a00 */
[----:B0-----:R-:W2:Y:S04]  /*e960*/  LDL.LU R24, [R1] ;  /* 0x0000000001187983 */ /* 0x001ea80000300800 */
[----:B------:R-:W2:Y:S04]  /*e970*/  LDL.LU R25, [R1+0x4] ;  /* 0x0000040001197983 */ /* 0x000ea80000300800 */
        /* <DEDUP_REMOVED lines=31> */
[----:B------:R-:W2:Y:S01]  /*eb70*/  LDL.LU R57, [R1+0x84] ;  /* 0x0000840001397983 */ /* 0x000ea20000300800 */
[--C-:B------:R-:W-:Y:S01]  /*eb80*/  FADD R20, R162, -R6.reuse ;  /* 0x80000006a2147221 */ /* 0x100fe20000000000 */
[--C-:B------:R-:W-:Y:S01]  /*eb90*/  FADD R21, R169, -R6.reuse ;  /* 0x80000006a9157221 */ /* 0x100fe20000000000 */
[--C-:B------:R-:W-:Y:S01]  /*eba0*/  FADD R18, R174, -R6.reuse ;  /* 0x80000006ae127221 */ /* 0x100fe20000000000 */
        /* <DEDUP_REMOVED lines=13> */
[----:B------:R-:W-:Y:S08]  /*ec80*/  MUFU.EX2 R21, R21 ;  /* 0x0000001500157308 */ /* 0x000ff00000000800 */
[----:B------:R-:W-:Y:S08]  /*ec90*/  MUFU.EX2 R20, R20 ;  /* 0x0000001400147308 */ /* 0x000ff00000000800 */
[----:B------:R-:W-:Y:S08]  /*eca0*/  MUFU.EX2 R18, R18 ;  /* 0x0000001200127308 */ /* 0x000ff00000000800 */
[----:B------:R-:W-:Y:S08]  /*ecb0*/  MUFU.EX2 R17, R17 ;  /* 0x0000001100117308 */ /* 0x000ff00000000800 */
[----:B------:R-:W-:Y:S08]  /*ecc0*/  MUFU.EX2 R23, R23 ;  /* 0x0000001700177308 */ /* 0x000ff00000000800 */
[----:B------:R-:W0:Y:S08]  /*ecd0*/  MUFU.EX2 R22, R22 ;  /* 0x0000001600167308 */ /* 0x000e300000000800 */
[----:B------:R-:W-:Y:S08]  /*ece0*/  MUFU.EX2 R19, R19 ;  /* 0x0000001300137308 */ /* 0x000ff00000000800 */
[----:B------:R-:W1:Y:S01]  /*ecf0*/  MUFU.EX2 R162, R162 ;  /* 0x000000a200a27308 */ /* 0x000e620000000800 */
[----:B------:R-:W-:Y:S01]  /*ed00*/  IMAD.MOV.U32 R58, RZ, RZ, R3 ;  /* 0x000000ffff3a7224 */ /* 0x000fe200078e0003 */
[----:B------:R-:W-:Y:S01]  /*ed10*/  MOV R60, R241 ;  /* 0x000000f1003c7202 */ /* 0x000fe20000000f00 */
        /* <DEDUP_REMOVED lines=36> */
[----:B------:R-:W-:-:S02]  /*ef60*/  IMAD.MOV.U32 R82, RZ, RZ, R16 ;  /* 0x000000ffff527224 */ /* 0x000fc400078e0010 */
[----:B------:R-:W-:Y:S02]  /*ef70*/  IMAD.MOV.U32 R83, RZ, RZ, R2 ;  /* 0x000000ffff537224 */ /* 0x000fe400078e0002 */
[----:B------:R-:W-:Y:S02]  /*ef80*/  IMAD.MOV.U32 R84, RZ, RZ, R170 ;  /* 0x000000ffff547224 */ /* 0x000fe400078e00aa */
[----:B------:R-:W-:Y:S02]  /*ef90*/  IMAD.MOV.U32 R86, RZ, RZ, R172 ;  /* 0x000000ffff567224 */ /* 0x000fe400078e00ac */
[----:B------:R-:W-:Y:S02]  /*efa0*/  IMAD.MOV.U32 R87, RZ, RZ, R173 ;  /* 0x000000ffff577224 */ /* 0x000fe400078e00ad */
[----:B------:R-:W-:Y:S02]  /*efb0*/  IMAD.MOV.U32 R88, RZ, RZ, R247 ;  /* 0x000000ffff587224 */ /* 0x000fe400078e00f7 */
        /* <DEDUP_REMOVED lines=49> */
[----:B------:R-:W-:Y:S01]  /*f2d0*/  IMAD.MOV.U32 R151, RZ, RZ, R178 ;  /* 0x000000ffff977224 */ /* 0x000fe200078e00b2 */
[----:B0-----:R-:W-:Y:S01]  /*f2e0*/  F2FP.F16.F32.PACK_AB R152, R22, R23 ;  /* 0x000000171698723e */ /* 0x001fe200000000ff */
[----:B------:R3:W5:Y:S01]  /*f2f0*/  LDL.LU R3, [R1+0x890] ;  /* 0x0008900001037983 */ /* 0x0007620000300800 */
[----:B------:R-:W-:Y:S02]  /*f300*/  F2FP.F16.F32.PACK_AB R153, R20, R21 ;  /* 0x000000151499723e */ /* 0x000fe400000000ff */
[----:B-1----:R-:W-:Y:S01]  /*f310*/  F2FP.F16.F32.PACK_AB R154, R162, R19 ;  /* 0x00000013a29a723e */ /* 0x002fe200000000ff */
[----:B------:R-:W4:Y:S01]  /*f320*/  LDL.LU R240, [R1+0x88c] ;  /* 0x00088c0001f07983 */ /* 0x000f220000300800 */
[----:B------:R-:W-:-:S03]  /*f330*/  F2FP.F16.F32.PACK_AB R155, R17, R18 ;  /* 0x00000012119b723e */ /* 0x000fc600000000ff */
[----:B------:R-:W3:Y:S04]  /*f340*/  LDL.LU R241, [R1+0x888] ;  /* 0x0008880001f17983 */ /* 0x000ee80000300800 */
[----:B------:R-:W3:Y:S04]  /*f350*/  LDL.LU R218, [R1+0x884] ;  /* 0x0008840001da7983 */ /* 0x000ee80000300800 */
[----:B------:R-:W3:Y:S04]  /*f360*/  LDL.LU R219, [R1+0x880] ;  /* 0x0008800001db7983 */ /* 0x000ee80000300800 */
[----:B------:R1:W5:Y:S04]  /*f370*/  LDL.LU R8, [R1+0x87c] ;  /* 0x00087c0001087983 */ /* 0x0003680000300800 */
[----:B------:R-:W3:Y:S04]  /*f380*/  LDL.LU R177, [R1+0x878] ;  /* 0x0008780001b17983 */ /* 0x000ee80000300800 */
[----:B------:R-:W3:Y:S04]  /*f390*/  LDL.LU R176, [R1+0x874] ;  /* 0x0008740001b07983 */ /* 0x000ee80000300800 */
[----:B------:R-:W3:Y:S04]  /*f3a0*/  LDL.LU R0, [R1+0x870] ;  /* 0x0008700001007983 */ /* 0x000ee80000300800 */
[----:B------:R1:W5:Y:S04]  /*f3b0*/  LDL.LU R248, [R1+0x86c] ;  /* 0x00086c0001f87983 */ /* 0x0003680000300800 */
[----:B------:R1:W5:Y:S04]  /*f3c0*/  LDL.LU R249, [R1+0x868] ;  /* 0x0008680001f97983 */ /* 0x0003680000300800 */
[----:B------:R1:W5:Y:S04]  /*f3d0*/  LDL.LU R250, [R1+0x864] ;  /* 0x0008640001fa7983 */ /* 0x0003680000300800 */
[----:B------:R1:W5:Y:S04]  /*f3e0*/  LDL.LU R251, [R1+0x860] ;  /* 0x0008600001fb7983 */ /* 0x0003680000300800 */
[----:B------:R-:W3:Y:S04]  /*f3f0*/  LDL.LU R243, [R1+0x85c] ;  /* 0x00085c0001f37983 */ /* 0x000ee80000300800 */
[----:B------:R-:W3:Y:S04]  /*f400*/  LDL.LU R244, [R1+0x858] ;  /* 0x0008580001f47983 */ /* 0x000ee80000300800 */
[----:B------:R1:W5:Y:S04]  /*f410*/  LDL.LU R252, [R1+0x854] ;  /* 0x0008540001fc7983 */ /* 0x0003680000300800 */
[----:B------:R1:W5:Y:S04]  /*f420*/  LDL.LU R9, [R1+0x850] ;  /* 0x0008500001097983 */ /* 0x0003680000300800 */
[----:B------:R1:W5:Y:S04]  /*f430*/  LDL.LU R245, [R1+0x84c] ;  /* 0x00084c0001f57983 */ /* 0x0003680000300800 */
[----:B------:R1:W5:Y:S01]  /*f440*/  LDL.LU R10, [R1+0x848] ;  /* 0x00084800010a7983 */ /* 0x0003620000300800 */
[----:B--2---:R-:W-:-:S03]  /*f450*/  WARPGROUP.ARRIVE ;  /* 0x00000000000079c5 */ /* 0x004fc60000000000 */
[----:B------:R1:W5:Y:S04]  /*f460*/  LDL.LU R11, [R1+0x844] ;  /* 0x00084400010b7983 */ /* 0x0003680000300800 */
[----:B------:R1:W5:Y:S01]  /*f470*/  LDL.LU R12, [R1+0x840] ;  /* 0x00084000010c7983 */ /* 0x0003620000300800 */
[----:B------:R-:W-:Y:S03]  /*f480*/  HGMMA.64x256x16.F32 R24, R152, gdesc[UR12], R24, gsb0 ;  /* 0x03e0000c98187df0 */ /* 0x000fe60008000818 */
[----:B------:R1:W5:Y:S04]  /*f490*/  LDL.LU R13, [R1+0x83c] ;  /* 0x00083c00010d7983 */ /* 0x0003680000300800 */
[----:B------:R1:W5:Y:S04]  /*f4a0*/  LDL.LU R14, [R1+0x838] ;  /* 0x00083800010e7983 */ /* 0x0003680000300800 */
[----:B------:R1:W5:Y:S04]  /*f4b0*/  LDL.LU R15, [R1+0x834] ;  /* 0x00083400010f7983 */ /* 0x0003680000300800 */
[----:B------:R1:W5:Y:S04]  /*f4c0*/  LDL.LU R16, [R1+0x830] ;  /* 0x0008300001107983 */ /* 0x0003680000300800 */
[----:B------:R-:W2:Y:S04]  /*f4d0*/  LDL.LU R2, [R1+0x82c] ;  /* 0x00082c0001027983 */ /* 0x000ea80000300800 */
[----:B------:R1:W5:Y:S04]  /*f4e0*/  LDL.LU R170, [R1+0x828] ;  /* 0x0008280001aa7983 */ /* 0x0003680000300800 */
[----:B------:R1:W5:Y:S04]  /*f4f0*/  LDL.LU R171, [R1+0x824] ;  /* 0x0008240001ab7983 */ /* 0x0003680000300800 */
[----:B------:R1:W5:Y:S04]  /*f500*/  LDL.LU R172, [R1+0x820] ;  /* 0x0008200001ac7983 */ /* 0x0003680000300800 */
[----:B------:R1:W5:Y:S04]  /*f510*/  LDL.LU R173, [R1+0x81c] ;  /* 0x00081c0001ad7983 */ /* 0x0003680000300800 */
[----:B------:R-:W2:Y:S04]  /*f520*/  LDL.LU R247, [R1+0x818] ;  /* 0x0008180001f77983 */ /* 0x000ea80000300800 */
[----:B------:R-:W2:Y:S04]  /*f530*/  LDL.LU R246, [R1+0x814] ;  /* 0x0008140001f67983 */ /* 0x000ea80000300800 */
[----:B------:R-:W2:Y:S01]  /*f540*/  LDL.LU R175, [R1+0x810] ;  /* 0x0008100001af7983 */ /* 0x000ea20000300800 */
        /* <DEDUP_REMOVED lines=65> */
[----:B0-----:R-:W2:Y:S04]  /*f960*/  LDL.LU.64 R150, [R1+0x808] ;  /* 0x0008080001967983 */ /* 0x001ea80000300a00 */
        /* <DEDUP_REMOVED lines=63> */
[----:B----4-:R-:W-:-:S02]  /*fd60*/  R2UR UR14, R240 ;  /* 0x00000000f00e72ca */ /* 0x010fc400000e0000 */
[----:B---3--:R-:W-:Y:S01]  /*fd70*/  R2UR UR15, R241 ;  /* 0x00000000f10f72ca */ /* 0x008fe200000e0000 */
[----:B------:R-:W3:Y:S01]  /*fd80*/  LDL R169, [R1+0x5ec] ;  /* 0x0005ec0001a97983 */ /* 0x000ee20000100800 */
        /* <DEDUP_REMOVED lines=26> */
[----:B------:R-:W-:-:S06]  /*ff30*/  FMUL R97, R97, R5 ;  /* 0x0000000561617220 */ /* 0x000fcc0000400000 */
[----:B------:R-:W-:-:S06]  /*ff40*/  WARPGROUP.ARRIVE ;  /* 0x00000000000079c5 */ /* 0x000fcc0000000000 */
[----:B------:R-:W-:Y:S01]  /*ff50*/  HGMMA.64x256x16.F32 R24, R156, gdesc[UR12], R24, gsb0 ;  /* 0x03e0000c9c187df0 */ /* 0x000fe20008000818 */
[----:B------:R-:W-:Y:S02]  /*ff60*/  R2UR UR6, R218 ;  /* 0x00000000da0672ca */ /* 0x000fe400000e0000 */
[----:B------:R-:W-:Y:S01]  /*ff70*/  R2UR UR7, R219 ;  /* 0x00000000db0772ca */ /* 0x000fe200000e0000 */
[----:B------:R-:W-:Y:S01]  /*ff80*/  FADD R167, R168, R167 ;  /* 0x000000a7a8a77221 */ /* 0x000fe20000000000 */
[----:B------:R-:W-:-:S03]  /*ff90*/  FADD R163, R164, R163 ;  /* 0x000000a3a4a37221 */ /* 0x000fc60000000000 */
        /* <DEDUP_REMOVED lines=11> */
[----:B------:R-:W-:Y:S01]  /*10050*/  FADD R18, R162, R19 ;  /* 0x00000013a2127221 */ /* 0x000fe20000000000 */
[----:B------:R-:W0:Y:S03]  /*10060*/  S2R R238, SR_CTAID.X ;  /* 0x0000000000ee7919 */ /* 0x000e260000002500 */
[----:B------:R-:W2:Y:S04]  /*10070*/  SHFL.BFLY PT, R19, R17, 0x2, 0x1f ;  /* 0x0c401f0011137f89 */ /* 0x000ea800000e0000 */
[----:B------:R-:W4:Y:S01]  /*10080*/  SHFL.BFLY PT, R20, R18, 0x2, 0x1f ;  /* 0x0c401f0012147f89 */ /* 0x000f2200000e0000 */
[----:B------:R-:W-:-:S05]  /*10090*/  IADD3 R176, P0, R176, 0x20, RZ ;  /* 0x00000020b0b07810 */ /* 0x000fca0007f1e0ff */
[----:B------:R-:W-:Y:S02]  /*100a0*/  IMAD.X R177, RZ, RZ, R177, P0 ;  /* 0x000000ffffb17224 */ /* 0x000fe400000e06b1 */
[----:B--2---:R-:W-:Y:S01]  /*100b0*/  FADD R17, R17, R19 ;  /* 0x0000001311117221 */ /* 0x004fe20000000000 */
[----:B----4-:R-:W-:-:S04]  /*100c0*/  FADD R18, R18, R20 ;  /* 0x0000001412127221 */ /* 0x010fc80000000000 */
[----:B------:R-:W2:Y:S01]  /*100d0*/  SHFL.BFLY PT, R19, R17, 0x1, 0x1f ;  /* 0x0c201f0011137f89 */ /* 0x000ea200000e0000 */
[----:B0-----:R-:W-:-:S03]  /*100e0*/  IMAD.SHL.U32 R238, R238, 0x80, RZ ;  /* 0x00000080eeee7824 */ /* 0x001fc600078e00ff */
[----:B------:R-:W0:Y:S01]  /*100f0*/  SHFL.BFLY PT, R20, R18, 0x1, 0x1f ;  /* 0x0c201f0012147f89 */ /* 0x000e2200000e0000 */
[----:B------:R-:W-:-:S05]  /*10100*/  VIADD R174, R238, 0x80 ;  /* 0x00000080eeae7836 */ /* 0x000fca0000000000 */
[----:B------:R-:W-:-:S04]  /*10110*/  ISETP.GE.U32.AND P0, PT, R176, R174, PT ;  /* 0x000000aeb000720c */ /* 0x000fc80003f06070 */
[----:B------:R-:W-:Y:S02]  /*10120*/  ISETP.GE.U32.AND.EX P0, PT, R177, RZ, PT, P0 ;  /* 0x000000ffb100720c */ /* 0x000fe40003f06100 */
[----:B------:R-:W-:Y:S02]  /*10130*/  R2UR UR15, R244 ;  /* 0x00000000f40f72ca */ /* 0x000fe400000e0000 */
[----:B------:R-:W-:Y:S01]  /*10140*/  R2UR UR14, R243 ;  /* 0x00000000f30e72ca */ /* 0x000fe200000e0000 */
[----:B---3--:R-:W-:Y:S02]  /*10150*/  IMAD R0, R169, 0x20, R0 ;  /* 0x00000020a9007824 */ /* 0x008fe400078e0200 */
[----:B--2---:R-:W-:Y:S01]  /*10160*/  FADD R17, R17, R19 ;  /* 0x0000001311117221 */ /* 0x004fe20000000000 */
[----:B0-----:R-:W-:-:S03]  /*10170*/  FADD R18, R18, R20 ;  /* 0x0000001412127221 */ /* 0x001fc60000000000 */
[----:B------:R-:W-:Y:S01]  /*10180*/  FFMA R247, R4, R247, R17 ;  /* 0x000000f704f77223 */ /* 0x000fe20000000011 */
[----:B------:R-:W-:Y:S01]  /*10190*/  LEA R2, R175, R2, 0x5 ;  /* 0x00000002af027211 */ /* 0x000fe200078e28ff */
[----:B------:R-:W-:Y:S02]  /*101a0*/  IMAD.MOV.U32 R17, RZ, RZ, R6 ;  /* 0x000000ffff117224 */ /* 0x000fe400078e0006 */
[----:B------:R-:W-:Y:S01]  /*101b0*/  FFMA R246, R5, R246, R18 ;  /* 0x000000f605f67223 */ /* 0x000fe20000000012 */
[--C-:B------:R-:W-:Y:S01]  /*101c0*/  IMAD.MOV.U32 R18, RZ, RZ, R7.reuse ;  /* 0x000000ffff127224 */ /* 0x100fe200078e0007 */
[----:B------:R-:W-:Y:S01]  /*101d0*/  MOV R225, R6 ;  /* 0x0000000600e17202 */ /* 0x000fe20000000f00 */
[----:B------:R-:W-:Y:S01]  /*101e0*/  IMAD.MOV.U32 R236, RZ, RZ, R7 ;  /* 0x000000ffffec7224 */ /* 0x000fe200078e0007 */
[----:B------:R-:W-:Y:S02]  /*101f0*/  WARPGROUP.DEPBAR.LE gsb0, 0x0 ;  /* 0x00008000000079c5 */ /* 0x000fe40000010000 */
[----:B------:R-:W-:-:S06]  /*10200*/  WARPGROUP.ARRIVE ;  /* 0x00000000000079c5 */ /* 0x000fcc0000000000 */
[----:B------:R-:W-:Y:S03]  /*10210*/  HGMMA.64x256x16.F32 R24, R152, gdesc[UR4], R24, gsb0 ;  /* 0x03e0000498187df0 */ /* 0x000fe60008000818 */
[----:B------:R-:W-:Y:S02]  /*10220*/  WARPGROUP.DEPBAR.LE gsb0, 0x0 ;  /* 0x00008000000079c5 */ /* 0x000fe40000010000 */
[----:B-1----:R-:W-:Y:S05]  /*10230*/  @!P0 BRA `(.L_x_1) ;  /* 0xffffff8800d48947 */ /* 0x002fea000383ffff */
.L_x_0:
[----:B------:R-:W2:Y:S04]  /*10240*/  LDL.LU R5, [R1+0x8] ;  /* 0x0000080001057983 */ /* 0x000ea80000300800 */
[----:B------:R-:W3:Y:S04]  /*10250*/  LDL.LU R183, [R1] ;  /* 0x0000000001b77983 */ /* 0x000ee80000300800 */
[----:B------:R-:W4:Y:S04]  /*10260*/  LDL.LU R182, [R1+0x10] ;  /* 0x0000100001b67983 */ /* 0x000f280000300800 */
        /* <DEDUP_REMOVED lines=27> */
[----:B------:R-:W4:Y:S01]  /*10420*/  LDL.LU R22, [R1+0x74] ;  /* 0x0000740001167983 */ /* 0x000f220000300800 */
[----:B-----5:R-:W-:Y:S01]  /*10430*/  IMAD.MOV.U32 R3, RZ, RZ, R246 ;  /* 0x000000ffff037224 */ /* 0x020fe200078e00f6 */
[----:B------:R-:W-:Y:S01]  /*10440*/  MOV R8, 0x3dc6b27f ;  /* 0x3dc6b27f00087802 */ /* 0x000fe20000000f00 */
[----:B------:R-:W-:Y:S01]  /*10450*/  IMAD.MOV.U32 R2, RZ, RZ, R247 ;  /* 0x000000ffff027224 */ /* 0x000fe200078e00f7 */
[----:B------:R-:W-:Y:S01]  /*10460*/  STL [R1+0x614], R18 ;  /* 0x0006141201007387 */ /* 0x000fe20000100800 */
[C---:B------:R-:W-:Y:S01]  /*10470*/  FMUL R4, R3.reuse, 8388608 ;  /* 0x4b00000003047820 */ /* 0x040fe20000400000 */
[----:B------:R-:W-:-:S02]  /*10480*/  FSETP.GEU.AND P1, PT, R3, 1.175494350822287508e-38, PT ;  /* 0x008000000300780b */ /* 0x000fc40003f2e000 */
[----:B------:R-:W-:Y:S01]  /*10490*/  FSETP.GT.AND P0, PT, |R2|, 8.50705917302346158658e+37, PT ;  /* 0x7e8000000200780b */ /* 0x000fe20003f04200 */
[----:B------:R0:W-:Y:S01]  /*104a0*/  STL [R1+0x610], R17 ;  /* 0x0006101101007387 */ /* 0x0001e20000100800 */
[----:B------:R-:W-:-:S05]  /*104b0*/  FSEL R4, R4, R3, !P1 ;  /* 0x0000000304047208 */ /* 0x000fca0004800000 */
[----:B------:R-:W-:-:S05]  /*104c0*/  VIADD R0, R4, 0xc0cafb0d ;  /* 0xc0cafb0d04007836 */ /* 0x000fca0000000000 */
[----:B------:R-:W-:-:S05]  /*104d0*/  LOP3.LUT R0, R0, 0xff800000, RZ, 0xc0, !PT ;  /* 0xff80000000007812 */ /* 0x000fca00078ec0ff */
[----:B------:R-:W-:Y:S01]  /*104e0*/  IMAD.IADD R6, R4, 0x1, -R0 ;  /* 0x0000000104067824 */ /* 0x000fe200078e0a00 */
[----:B------:R-:W-:Y:S01]  /*104f0*/  I2FP.F32.S32 R0, R0 ;  /* 0x0000000000007245 */ /* 0x000fe20000201400 */
[----:B--2---:R-:W-:Y:S01]  /*10500*/  FMUL R9, R5, 0.25 ;  /* 0x3e80000005097820 */ /* 0x004fe20000400000 */
[----:B---3--:R-:W-:-:S04]  /*10510*/  IMAD.MOV.U32 R184, RZ, RZ, R183 ;  /* 0x000000ffffb87224 */ /* 0x008fc800078e00b7 */
[----:B------:R-:W-:Y:S02]  /*10520*/  FSEL R9, R9, R5, P0 ;  /* 0x0000000509097208 */ /* 0x000fe40000000000 */
[----:B------:R-:W-:Y:S01]  /*10530*/  FSEL R5, RZ, -23, P1 ;  /* 0xc1b80000ff057808 */ /* 0x000fe20000800000 */
[----:B----4-:R-:W-:Y:S01]  /*10540*/  IMAD.MOV.U32 R183, RZ, RZ, R182 ;  /* 0x000000ffffb77224 */ /* 0x010fe200078e00b6 */
[----:B------:R-:W-:-:S03]  /*10550*/  ISETP.GE.U32.AND P1, PT, R4, 0x7f800000, PT ;  /* 0x7f8000000400780c */ /* 0x000fc60003f26070 */
[----:B------:R-:W-:Y:S01]  /*10560*/  FFMA.FTZ R7, R0, 1.1920928955078125e-07, R5 ;  /* 0x3400000000077823 */ /* 0x000fe20000010005 */
[----:B------:R-:W-:Y:S01]  /*10570*/  FADD R0, R6, -1 ;  /* 0xbf80000006007421 */ /* 0x000fe20000000000 */
[----:B------:R-:W-:Y:S01]  /*10580*/  IMAD.MOV.U32 R182, RZ, RZ, R181 ;  /* 0x000000ffffb67224 */ /* 0x000fe200078e00b5 */
[----:B------:R-:W-:Y:S02]  /*10590*/  MOV R181, R180 ;  /* 0x000000b400b57202 */ /* 0x000fe40000000f00 */
[----:B------:R-:W-:-:S04]  /*105a0*/  FFMA.FTZ R5, R0, R8, -0.16845393180847167969 ;  /* 0xbe2c7f3000057423 */ /* 0x000fc80000010008 */
[----:B------:R-:W-:-:S04]  /*105b0*/  FFMA.FTZ R5, R0, R5, 0.1716887056827545166 ;  /* 0x3e2fcf2a00057423 */ /* 0x000fc80000010005 */
[----:B------:R-:W-:-:S04]  /*105c0*/  FFMA.FTZ R5, R0, R5, -0.17900948226451873779 ;  /* 0xbe374e4300057423 */ /* 0x000fc80000010005 */
[----:B------:R-:W-:Y:S01]  /*105d0*/  FFMA.FTZ R5, R0, R5, 0.20512372255325317383 ;  /* 0x3e520bf400057423 */ /* 0x000fe20000010005 */
[----:B------:R-:W-:-:S03]  /*105e0*/  IMAD.MOV.U32 R180, RZ, RZ, R179 ;  /* 0x000000ffffb47224 */ /* 0x000fc600078e00b3 */
[----:B------:R-:W-:Y:S01]  /*105f0*/  FFMA.FTZ R5, R0, R5, -0.24046532809734344482 ;  /* 0xbe763c8b00057423 */ /* 0x000fe20000010005 */
[----:B------:R-:W-:-:S03]  /*10600*/  IMAD.MOV.U32 R179, RZ, RZ, R178 ;  /* 0x000000ffffb37224 */ /* 0x000fc600078e00b2 */
[----:B------:R-:W-:Y:S01]  /*10610*/  FFMA.FTZ R5, R0, R5, 0.28857114911079406738 ;  /* 0x3e93bf9900057423 */ /* 0x000fe20000010005 */
[----:B------:R-:W-:-:S03]  /*10620*/  IMAD.MOV.U32 R178, RZ, RZ, R174 ;  /* 0x000000ffffb27224 */ /* 0x000fc600078e00ae */
[----:B------:R-:W-:Y:S01]  /*10630*/  FFMA.FTZ R5, R0, R5, -0.36067417263984680176 ;  /* 0xbeb8aa4900057423 */ /* 0x000fe20000010005 */
[----:B------:R-:W-:-:S03]  /*10640*/  IMAD.MOV.U32 R174, RZ, RZ, R169 ;  /* 0x000000ffffae7224 */ /* 0x000fc600078e00a9 */
[----:B------:R-:W-:Y:S01]  /*10650*/  FFMA.FTZ R5, R0, R5, 0.48089820146560668945 ;  /* 0x3ef6384a00057423 */ /* 0x000fe20000010005 */
[----:B------:R-:W-:-:S03]  /*10660*/  MOV R169, R168 ;  /* 0x000000a800a97202 */ /* 0x000fc60000000f00 */
[----:B------:R-:W-:Y:S01]  /*10670*/  FFMA.FTZ R5, R0, R5, -0.72134751081466674805 ;  /* 0xbf38aa3b00057423 */ /* 0x000fe20000010005 */
[----:B------:R-:W-:-:S03]  /*10680*/  IMAD.MOV.U32 R168, RZ, RZ, R167 ;  /* 0x000000ffffa87224 */ /* 0x000fc600078e00a7 */
[----:B------:R-:W-:Y:S01]  /*10690*/  FMUL R5, R0, R5 ;  /* 0x0000000500057220 */ /* 0x000fe20000400000 */
[----:B------:R-:W-:-:S03]  /*106a0*/  IMAD.MOV.U32 R167, RZ, RZ, R166 ;  /* 0x000000ffffa77224 */ /* 0x000fc600078e00a6 */
[----:B------:R-:W-:Y:S01]  /*106b0*/  FMUL R5, R0, R5 ;  /* 0x0000000500057220 */ /* 0x000fe20000400000 */
[----:B------:R-:W-:-:S03]  /*106c0*/  IMAD.MOV.U32 R166, RZ, RZ, R165 ;  /* 0x000000ffffa67224 */ /* 0x000fc600078e00a5 */
[----:B------:R-:W-:Y:S01]  /*106d0*/  FFMA.FTZ R0, R0, 1.4426950216293334961, R5 ;  /* 0x3fb8aa3b00007823 */ /* 0x000fe20000010005 */
[----:B------:R-:W-:-:S03]  /*106e0*/  IMAD.MOV.U32 R165, RZ, RZ, R164 ;  /* 0x000000ffffa57224 */ /* 0x000fc600078e00a4 */
[----:B------:R-:W-:Y:S01]  /*106f0*/  FADD R10, R7, R0 ;  /* 0x00000000070a7221 */ /* 0x000fe20000000000 */
[----:B------:R-:W-:Y:S01]  /*10700*/  @P1 IMAD.MOV.U32 R0, RZ, RZ, 0x7f800000 ;  /* 0x7f800000ff001424 */ /* 0x000fe200078e00ff */
[----:B------:R-:W-:-:S03]  /*10710*/  MOV R164, R163 ;  /* 0x000000a300a47202 */ /* 0x000fc60000000f00 */
[----:B------:R-:W-:Y:S01]  /*10720*/  @P1 FFMA.FTZ R10, R4, R0, +INF ;  /* 0x7f800000040a1423 */ /* 0x000fe20000010000 */
[----:B------:R-:W-:-:S04]  /*10730*/  IMAD.MOV.U32 R163, RZ, RZ, R162 ;  /* 0x000000ffffa37224 */ /* 0x000fc800078e00a2 */
[----:B------:R1:W-:Y:S01]  /*10740*/  STL [R1+0x204], R10 ;  /* 0x0002040a01007387 */ /* 0x0003e20000100800 */
[----:B------:R-:W-:Y:S02]  /*10750*/  IMAD.MOV.U32 R162, RZ, RZ, R161 ;  /* 0x000000ffffa27224 */ /* 0x000fe400078e00a1 */
[----:B------:R-:W-:Y:S02]  /*10760*/  IMAD.MOV.U32 R161, RZ, RZ, R160 ;  /* 0x000000ffffa17224 */ /* 0x000fe400078e00a0 */
[----:B------:R-:W-:Y:S01]  /*10770*/  IMAD.MOV.U32 R160, RZ, RZ, R159 ;  /* 0x000000ffffa07224 */ /* 0x000fe200078e009f */
[----:B------:R-:W-:Y:S01]  /*10780*/  MOV R159, R158 ;  /* 0x0000009e009f7202 */ /* 0x000fe20000000f00 */
[----:B------:R-:W-:Y:S02]  /*10790*/  IMAD.MOV.U32 R158, RZ, RZ, R157 ;  /* 0x000000ffff9e7224 */ /* 0x000fe400078e009d */
[----:B------:R-:W-:Y:S02]  /*107a0*/  IMAD.MOV.U32 R157, RZ, RZ, R156 ;  /* 0x000000ffff9d7224 */ /* 0x000fe400078e009c */
[----:B------:R-:W-:-:S02]  /*107b0*/  IMAD.MOV.U32 R156, RZ, RZ, R155 ;  /* 0x000000ffff9c7224 */ /* 0x000fc400078e009b */
[----:B------:R-:W-:Y:S01]  /*107c0*/  IMAD.MOV.U32 R155, RZ, RZ, R154 ;  /* 0x000000ffff9b7224 */ /* 0x000fe200078e009a */
[----:B------:R-:W-:Y:S01]  /*107d0*/  MOV R154, R153 ;  /* 0x00000099009a7202 */ /* 0x000fe20000000f00 */
[----:B------:R-:W-:Y:S02]  /*107e0*/  IMAD.MOV.U32 R153, RZ, RZ, R152 ;  /* 0x000000ffff997224 */ /* 0x000fe400078e0098 */
[----:B------:R-:W-:Y:S02]  /*107f0*/  IMAD.MOV.U32 R152, RZ, RZ, R23 ;  /* 0x000000ffff987224 */ /* 0x000fe400078e0017 */
[----:B------:R-:W-:Y:S02]  /*10800*/  IMAD.MOV.U32 R23, RZ, RZ, R22 ;  /* 0x000000ffff177224 */ /* 0x000fe400078e0016 */
[----:B------:R-:W2:Y:S01]  /*10810*/  LDL.LU R22, [R1+0x64] ;  /* 0x0000640001167983 */ /* 0x000ea20000300800 */
[----:B------:R-:W-:Y:S01]  /*10820*/  FSETP.NEU.AND P1, PT, R4, RZ, PT ;  /* 0x000000ff0400720b */ /* 0x000fe20003f2d000 */
[C---:B------:R-:W-:Y:S01]  /*10830*/  FMUL R4, R2.reuse, 8388608 ;  /* 0x4b00000002047820 */ /* 0x040fe20000400000 */
[----:B------:R-:W-:Y:S01]  /*10840*/  FSETP.GEU.AND P2, PT, R2, 1.175494350822287508e-38, PT ;  /* 0x008000000200780b */ /* 0x000fe20003f4e000 */
[----:B------:R-:W-:Y:S01]  /*10850*/  IMAD.MOV.U32 R201, RZ, RZ, R179 ;  /* 0x000000ffffc97224 */ /* 0x000fe200078e00b3 */
[----:B------:R-:W-:Y:S01]  /*10860*/  MOV R202, R180 ;  /* 0x000000b400ca7202 */ /* 0x000fe20000000f00 */
[----:B------:R-:W-:Y:S01]  /*10870*/  IMAD.MOV.U32 R200, RZ, RZ, R178 ;  /* 0x000000ffffc87224 */ /* 0x000fe200078e00b2 */
[----:B------:R-:W-:Y:S01]  /*10880*/  FSEL R4, R4, R2, !P2 ;  /* 0x0000000204047208 */ /* 0x000fe20005000000 */
[----:B------:R-:W-:Y:S01]  /*10890*/  IMAD.MOV.U32 R203, RZ, RZ, R181 ;  /* 0x000000ffffcb7224 */ /* 0x000fe200078e00b5 */
[----:B------:R-:W-:Y:S01]  /*108a0*/  FSEL R5, RZ, -23, P2 ;  /* 0xc1b80000ff057808 */ /* 0x000fe20001000000 */
[----:B------:R-:W-:Y:S01]  /*108b0*/  IMAD.MOV.U32 R181, RZ, RZ, R152 ;  /* 0x000000ffffb57224 */ /* 0x000fe200078e0098 */
[C---:B------:R-:W-:Y:S01]  /*108c0*/  ISETP.GE.U32.AND P4, PT, R4.reuse, 0x7f800000, PT ;  /* 0x7f8000000400780c */ /* 0x040fe20003f86070 */
[----:B------:R-:W-:Y:S01]  /*108d0*/  VIADD R0, R4, 0xc0cafb0d ;  /* 0xc0cafb0d04007836 */ /* 0x000fe20000000000 */
[C---:B------:R-:W-:Y:S01]  /*108e0*/  FSETP.GT.AND P2, PT, |R3|.reuse, 8.50705917302346158658e+37, PT ;  /* 0x7e8000000300780b */ /* 0x040fe20003f44200 */
[----:B------:R-:W-:Y:S01]  /*108f0*/  IMAD.MOV.U32 R205, RZ, RZ, R183 ;  /* 0x000000ffffcd7224 */ /* 0x000fe200078e00b7 */
[----:B------:R-:W-:Y:S01]  /*10900*/  MOV R185, R157 ;  /* 0x0000009d00b97202 */ /* 0x000fe20000000f00 */
[----:B------:R-:W-:Y:S01]  /*10910*/  IMAD.MOV.U32 R180, RZ, RZ, R23 ;  /* 0x000000ffffb47224 */ /* 0x000fe200078e0017 */
[----:B------:R-:W-:Y:S01]  /*10920*/  LOP3.LUT R0, R0, 0xff800000, RZ, 0xc0, !PT ;  /* 0xff80000000007812 */ /* 0x000fe200078ec0ff */
[----:B------:R-:W-:Y:S01]  /*10930*/  IMAD.MOV.U32 R204, RZ, RZ, R182 ;  /* 0x000000ffffcc7224 */ /* 0x000fe200078e00b6 */
[----:B------:R-:W-:Y:S01]  /*10940*/  MOV R182, R153 ;  /* 0x0000009900b67202 */ /* 0x000fe20000000f00 */
[----:B------:R-:W-:Y:S01]  /*10950*/  IMAD.MOV.U32 R183, RZ, RZ, R154 ;  /* 0x000000ffffb77224 */ /* 0x000fe200078e009a */
[-C--:B------:R-:W-:Y:S01]  /*10960*/  IADD3 R6, R4, -R0.reuse, RZ ;  /* 0x8000000004067210 */ /* 0x080fe20007ffe0ff */
[----:B------:R-:W-:Y:S01]  /*10970*/  IMAD.MOV.U32 R186, RZ, RZ, R156 ;  /* 0x000000ffffba7224 */ /* 0x000fe200078e009c */
[----:B------:R-:W-:Y:S01]  /*10980*/  I2FP.F32.S32 R0, R0 ;  /* 0x0000000000007245 */ /* 0x000fe20000201400 */
[----:B------:R-:W-:Y:S01]  /*10990*/  IMAD.MOV.U32 R187, RZ, RZ, R158 ;  /* 0x000000ffffbb7224 */ /* 0x000fe200078e009e */
[----:B------:R-:W-:Y:S01]  /*109a0*/  MOV R190, R161 ;  /* 0x000000a100be7202 */ /* 0x000fe20000000f00 */
[----:B------:R-:W-:Y:S01]  /*109b0*/  IMAD.MOV.U32 R189, RZ, RZ, R160 ;  /* 0x000000ffffbd7224 */ /* 0x000fe200078e00a0 */
[----:B------:R-:W-:Y:S01]  /*109c0*/  MOV R194, R165 ;  /* 0x000000a500c27202 */ /* 0x000fe20000000f00 */
[----:B------:R-:W-:Y:S01]  /*109d0*/  FFMA.FTZ R7, R0, 1.1920928955078125e-07, R5 ;  /* 0x3400000000077823 */ /* 0x000fe20000010005 */
[----:B------:R-:W-:Y:S01]  /*109e0*/  FADD R0, R6, -1 ;  /* 0xbf80000006007421 */ /* 0x000fe20000000000 */
[----:B------:R-:W-:Y:S01]  /*109f0*/  IMAD.MOV.U32 R188, RZ, RZ, R159 ;  /* 0x000000ffffbc7224 */ /* 0x000fe200078e009f */
[----:B------:R-:W-:Y:S01]  /*10a00*/  FSETP.GEU.AND P3, PT, |R3|, 1.175494350822287508e-38, PT ;  /* 0x008000000300780b */ /* 0x000fe20003f6e200 */
[----:B------:R-:W-:-:S02]  /*10a10*/  IMAD.MOV.U32 R191, RZ, RZ, R162 ;  /* 0x000000ffffbf7224 */ /* 0x000fc400078e00a2 */
[C---:B------:R-:W-:Y:S01]  /*10a20*/  FFMA.FTZ R5, R0.reuse, R8, -0.16845393180847167969 ;  /* 0xbe2c7f3000057423 */ /* 0x040fe20000010008 */
[----:B------:R-:W-:Y:S02]  /*10a30*/  IMAD.MOV.U32 R193, RZ, RZ, R164 ;  /* 0x000000ffffc17224 */ /* 0x000fe400078e00a4 */
[----:B------:R-:W-:Y:S01]  /*10a40*/  @P2 FMUL R3, R3, 0.25 ;  /* 0x3e80000003032820 */ /* 0x000fe20000400000 */
[----:B------:R-:W-:Y:S02]  /*10a50*/  IMAD.MOV.U32 R192, RZ, RZ, R163 ;  /* 0x000000ffffc07224 */ /* 0x000fe400078e00a3 */
[----:B------:R-:W-:Y:S01]  /*10a60*/  FFMA.FTZ R5, R0, R5, 0.1716887056827545166 ;  /* 0x3e2fcf2a00057423 */ /* 0x000fe20000010005 */
[----:B------:R-:W-:Y:S01]  /*10a70*/  IMAD.MOV.U32 R195, RZ, RZ, R166 ;  /* 0x000000ffffc37224 */ /* 0x000fe200078e00a6 */
[----:B------:R-:W-:Y:S01]  /*10a80*/  FSETP.GEU.AND P6, PT, |R2|, 1.175494350822287508e-38, PT ;  /* 0x008000000200780b */ /* 0x000fe20003fce200 */
[----:B------:R-:W-:Y:S02]  /*10a90*/  IMAD.MOV.U32 R197, RZ, RZ, R168 ;  /* 0x000000ffffc57224 */ /* 0x000fe400078e00a8 */
[----:B------:R-:W-:Y:S01]  /*10aa0*/  FFMA.FTZ R5, R0, R5, -0.17900948226451873779 ;  /* 0xbe374e4300057423 */ /* 0x000fe20000010005 */
[----:B------:R-:W-:Y:S01]  /*10ab0*/  IMAD.MOV.U32 R196, RZ, RZ, R167 ;  /* 0x000000ffffc47224 */ /* 0x000fe200078e00a7 */
[----:B0-----:R-:W0:Y:S01]  /*10ac0*/  S2R R17, SR_TID.X ;  /* 0x0000000000117919 */ /* 0x001e220000002100 */
[----:B------:R-:W-:-:S02]  /*10ad0*/  IMAD.MOV.U32 R199, RZ, RZ, R174 ;  /* 0x000000ffffc77224 */ /* 0x000fc400078e00ae */
[C---:B------:R-:W-:Y:S01]  /*10ae0*/  FFMA.FTZ R5, R0.reuse, R5, 0.20512372255325317383 ;  /* 0x3e520bf400057423 */ /* 0x040fe20000010005 */
[----:B------:R-:W-:Y:S01]  /*10af0*/  @!P3 FMUL R3, R3, 16777216 ;  /* 0x4b8000000303b820 */ /* 0x000fe20000400000 */
[----:B------:R-:W-:Y:S02]  /*10b00*/  MOV R198, R169 ;  /* 0x000000a900c67202 */ /* 0x000fe40000000f00 */
[----:B------:R-:W-:-:S03]  /*10b10*/  FFMA.FTZ R5, R0, R5, -0.24046532809734344482 ;  /* 0xbe763c8b00057423 */ /* 0x000fc60000010005 */
[----:B------:R-:W3:Y:S01]  /*10b20*/  MUFU.RCP R3, R3 ;  /* 0x0000000300037308 */ /* 0x000ee20000001000 */
[----:B------:R-:W-:-:S04]  /*10b30*/  FFMA.FTZ R5, R0, R5, 0.28857114911079406738 ;  /* 0x3e93bf9900057423 */ /* 0x000fc80000010005 */
[----:B------:R-:W-:-:S04]  /*10b40*/  FFMA.FTZ R5, R0, R5, -0.36067417263984680176 ;  /* 0xbeb8aa4900057423 */ /* 0x000fc80000010005 */
[----:B------:R-:W-:-:S04]  /*10b50*/  FFMA.FTZ R5, R0, R5, 0.48089820146560668945 ;  /* 0x3ef6384a00057423 */ /* 0x000fc80000010005 */
[----:B------:R-:W-:-:S04]  /*10b60*/  FFMA.FTZ R5, R0, R5, -0.72134751081466674805 ;  /* 0xbf38aa3b00057423 */ /* 0x000fc80000010005 */
[----:B------:R-:W-:-:S04]  /*10b70*/  FMUL R5, R0, R5 ;  /* 0x0000000500057220 */ /* 0x000fc80000400000 */
[----:B------:R-:W-:-:S04]  /*10b80*/  FMUL R5, R0, R5 ;  /* 0x0000000500057220 */ /* 0x000fc80000400000 */
[----:B------:R-:W-:Y:S01]  /*10b90*/  FFMA.FTZ R0, R0, 1.4426950216293334961, R5 ;  /* 0x3fb8aa3b00007823 */ /* 0x000fe20000010005 */
[----:B------:R-:W-:-:S03]  /*10ba0*/  FMUL R5, R184, 0.25 ;  /* 0x3e800000b8057820 */ /* 0x000fc60000400000 */
[----:B-1----:R-:W-:Y:S01]  /*10bb0*/  FADD R10, R7, R0 ;  /* 0x00000000070a7221 */ /* 0x002fe20000000000 */
[----:B------:R-:W-:Y:S01]  /*10bc0*/  @P4 IMAD.MOV.U32 R0, RZ, RZ, 0x7f800000 ;  /* 0x7f800000ff004424 */ /* 0x000fe200078e00ff */
[----:B------:R-:W-:Y:S01]  /*10bd0*/  FSEL R5, R5, R184, P2 ;  /* 0x000000b805057208 */ /* 0x000fe20001000000 */
[----:B------:R-:W-:Y:S02]  /*10be0*/  IMAD.MOV.U32 R184, RZ, RZ, R155 ;  /* 0x000000ffffb87224 */ /* 0x000fe400078e009b */
[----:B------:R-:W-:-:S05]  /*10bf0*/  @P4 FFMA.FTZ R10, R4, R0, +INF ;  /* 0x7f800000040a4423 */ /* 0x000fca0000010000 */
[----:B------:R1:W-:Y:S04]  /*10c00*/  STL [R1+0x200], R10 ;  /* 0x0002000a01007387 */ /* 0x0003e80000100800 */
[----:B------:R-:W4:Y:S01]  /*10c10*/  LDL.LU R178, [R1+0x90] ;  /* 0x0000900001b27983 */ /* 0x000f220000300800 */
[----:B------:R-:W-:Y:S01]  /*10c20*/  FMUL R0, R205, 0.25 ;  /* 0x3e800000cd007820 */ /* 0x000fe20000400000 */
[----:B------:R-:W-:-:S04]  /*10c30*/  @P0 FMUL R2, R2, 0.25 ;  /* 0x3e80000002020820 */ /* 0x000fc80000400000 */
[----:B------:R-:W-:Y:S01]  /*10c40*/  FSEL R0, R0, R205, P2 ;  /* 0x000000cd00007208 */ /* 0x000fe20001000000 */
[----:B------:R-:W-:Y:S01]  /*10c50*/  @!P3 FMUL R5, R5, 16777216 ;  /* 0x4b8000000505b820 */ /* 0x000fe20000400000 */
[----:B------:R-:W-:-:S03]  /*10c60*/  @!P6 FMUL R2, R2, 16777216 ;  /* 0x4b8000000202e820 */ /* 0x000fc60000400000 */
[----:B------:R-:W-:Y:S01]  /*10c70*/  @!P3 FMUL R0, R0, 16777216 ;  /* 0x4b8000000000b820 */ /* 0x000fe20000400000 */
[----:B------:R-:W-:Y:S01]  /*10c80*/  FSETP.NEU.AND P5, PT, R4, RZ, PT ;  /* 0x000000ff0400720b */ /* 0x000fe20003fad000 */
[C---:B---3--:R-:W-:Y:S01]  /*10c90*/  FMUL R5, R3.reuse, R5 ;  /* 0x0000000503057220 */ /* 0x048fe20000400000 */
[----:B------:R-:W-:Y:S01]  /*10ca0*/  FMUL R8, R204, 0.25 ;  /* 0x3e800000cc087820 */ /* 0x000fe20000400000 */
[----:B------:R-:W-:Y:S01]  /*10cb0*/  FMUL R4, R3, R0 ;  /* 0x0000000003047220 */ /* 0x000fe20000400000 */
[----:B------:R-:W-:Y:S01]  /*10cc0*/  FMUL R7, R203, 0.25 ;  /* 0x3e800000cb077820 */ /* 0x000fe20000400000 */
[----:B------:R-:W3:Y:S02]  /*10cd0*/  MUFU.RCP R2, R2 ;  /* 0x0000000200027308 */ /* 0x000ee40000001000 */
[----:B------:R-:W-:Y:S02]  /*10ce0*/  FSEL R8, R8, R204, P2 ;  /* 0x000000cc08087208 */ /* 0x000fe40001000000 */
[----:B------:R-:W-:Y:S01]  /*10cf0*/  F2FP.F16.F32.PACK_AB R4, R4, R5 ;  /* 0x000000050404723e */ /* 0x000fe200000000ff */
[----:B------:R-:W-:Y:S01]  /*10d00*/  FMUL R5, R20, 0.25 ;  /* 0x3e80000014057820 */ /* 0x000fe20000400000 */
[----:B------:R-:W-:Y:S01]  /*10d10*/  FSEL R7, R7, R203, P2 ;  /* 0x000000cb07077208 */ /* 0x000fe20001000000 */
[----:B------:R-:W-:Y:S01]  /*10d20*/  @!P3 FMUL R8, R8, 16777216 ;  /* 0x4b8000000808b820 */ /* 0x000fe20000400000 */
[----:B------:R-:W-:Y:S01]  /*10d30*/  FMUL R6, R21, 0.25 ;  /* 0x3e80000015067820 */ /* 0x000fe20000400000 */
[----:B------:R-:W-:Y:S01]  /*10d40*/  FMUL R0, R19, 0.25 ;  /* 0x3e80000013007820 */ /* 0x000fe20000400000 */
[----:B------:R-:W-:Y:S01]  /*10d50*/  FSEL R5, R5, R20, P0 ;  /* 0x0000001405057208 */ /* 0x000fe20000000000 */
[----:B------:R-:W-:Y:S01]  /*10d60*/  @!P3 FMUL R7, R7, 16777216 ;  /* 0x4b8000000707b820 */ /* 0x000fe20000400000 */
[----:B------:R-:W-:Y:S01]  /*10d70*/  @!P6 FMUL R9, R9, 16777216 ;  /* 0x4b8000000909e820 */ /* 0x000fe20000400000 */
[----:B-1----:R-:W-:Y:S01]  /*10d80*/  FMUL R10, R3, R8 ;  /* 0x00000008030a7220 */ /* 0x002fe20000400000 */
[----:B------:R-:W-:Y:S01]  /*10d90*/  FSEL R6, R6, R21, P0 ;  /* 0x0000001506067208 */ /* 0x000fe20000000000 */
[----:B------:R-:W-:Y:S01]  /*10da0*/  @!P6 FMUL R5, R5, 16777216 ;  /* 0x4b8000000505e820 */ /* 0x000fe20000400000 */
[----:B------:R-:W-:Y:S01]  /*10db0*/  FMUL R8, R3, R7 ;  /* 0x0000000703087220 */ /* 0x000fe20000400000 */
[----:B------:R-:W-:Y:S01]  /*10dc0*/  FSEL R0, R0, R19, P0 ;  /* 0x0000001300007208 */ /* 0x000fe20000000000 */
[C---:B---3--:R-:W-:Y:S01]  /*10dd0*/  FMUL R11, R2.reuse, R9 ;  /* 0x00000009020b7220 */ /* 0x048fe20000400000 */
[C---:B0-----:R-:W-:Y:S01]  /*10de0*/  LOP3.LUT R21, R17.reuse, 0x7, RZ, 0xc0, !PT ;  /* 0x0000000711157812 */ /* 0x041fe200078ec0ff */
[----:B------:R-:W-:Y:S01]  /*10df0*/  FMUL R9, R2, R5 ;  /* 0x0000000502097220 */ /* 0x000fe20000400000 */
[----:B------:R-:W-:Y:S01]  /*10e00*/  F2FP.F16.F32.PACK_AB R5, R10, R8 ;  /* 0x000000080a05723e */ /* 0x000fe200000000ff */
[----:B------:R-:W-:Y:S01]  /*10e10*/  @!P6 FMUL R6, R6, 16777216 ;  /* 0x4b8000000606e820 */ /* 0x000fe20000400000 */
[----:B------:R-:W-:Y:S01]  /*10e20*/  @!P6 FMUL R0, R0, 16777216 ;  /* 0x4b8000000000e820 */ /* 0x000fe20000400000 */
[----:B------:R-:W-:Y:S01]  /*10e30*/  SHF.L.U32 R8, R17, 0x3, RZ ;  /* 0x0000000311087819 */ /* 0x000fe200000006ff */
[----:B------:R-:W-:Y:S01]  /*10e40*/  IMAD R19, R21, 0x10, R245 ;  /* 0x0000001015137824 */ /* 0x000fe200078e02f5 */
[----:B------:R-:W-:Y:S01]  /*10e50*/  LOP3.LUT R20, R17, 0x8, RZ, 0xc0, !PT ;  /* 0x0000000811147812 */ /* 0x000fe200078ec0ff */
[C---:B------:R-:W-:Y:S01]  /*10e60*/  FMUL R6, R2.reuse, R6 ;  /* 0x0000000602067220 */ /* 0x040fe20000400000 */
[----:B------:R-:W-:Y:S01]  /*10e70*/  FMUL R7, R2, R0 ;  /* 0x0000000002077220 */ /* 0x000fe20000400000 */
[----:B------:R-:W-:-:S02]  /*10e80*/  LOP3.LUT R8, R8, 0x780, RZ, 0xc0, !PT ;  /* 0x0000078008087812 */ /* 0x000fc400078ec0ff */
[----:B------:R-:W-:Y:S01]  /*10e90*/  IMAD R0, R20, 0x100, R19 ;  /* 0x0000010014007824 */ /* 0x000fe200078e0213 */
[----:B------:R-:W-:Y:S02]  /*10ea0*/  F2FP.F16.F32.PACK_AB R6, R6, R11 ;  /* 0x0000000b0606723e */ /* 0x000fe400000000ff */
[----:B------:R-:W-:Y:S01]  /*10eb0*/  F2FP.F16.F32.PACK_AB R7, R9, R7 ;  /* 0x000000070907723e */ /* 0x000fe200000000ff */
[----:B------:R-:W-:Y:S01]  /*10ec0*/  IMAD.IADD R0, R8, 0x1, R0 ;  /* 0x0000000108007824 */ /* 0x000fe200078e0200 */
[----:B------:R-:W-:Y:S01]  /*10ed0*/  BAR.SYNC.DEFER_BLOCKING 0x0 ;  /* 0x0000000000007b1d */ /* 0x000fe20000010000 */
[----:B--2---:R-:W-:-:S05]  /*10ee0*/  IMAD.MOV.U32 R179, RZ, RZ, R22 ;  /* 0x000000ffffb37224 */ /* 0x004fca00078e0016 */
[----:B------:R-:W2:Y:S04]  /*10ef0*/  LDL.LU R22, [R1+0x80] ;  /* 0x0000800001167983 */ /* 0x000ea80000300800 */
[----:B------:R-:W3:Y:S04]  /*10f00*/  LDL.LU R152, [R1+0x94] ;  /* 0x0000940001987983 */ /* 0x000ee80000300800 */
        /* <DEDUP_REMOVED lines=17> */
[----:B------:R-:W4:Y:S04]  /*11020*/  LDL.LU R174, [R1+0x130] ;  /* 0x0001300001ae7983 */ /* 0x000f280000300800 */
[----:B------:R0:W-:Y:S01]  /*11030*/  STSM.16.M88.4 [R0], R4 ;  /* 0x0000000400007844 */ /* 0x0001e20000000200 */
[----:B------:R-:W-:Y:S01]  /*11040*/  FMUL R10, R200, 0.25 ;  /* 0x3e800000c80a7820 */ /* 0x000fe20000400000 */
[----:B------:R-:W-:Y:S01]  /*11050*/  FMUL R9, R195, 0.25 ;  /* 0x3e800000c3097820 */ /* 0x000fe20000400000 */
[----:B------:R-:W-:Y:S01]  /*11060*/  LOP3.LUT R16, R17, 0xff, RZ, 0xc0, !PT ;  /* 0x000000ff11107812 */ /* 0x000fe200078ec0ff */
[----:B------:R-:W-:Y:S01]  /*11070*/  FMUL R14, R188, 0.25 ;  /* 0x3e800000bc0e7820 */ /* 0x000fe20000400000 */
[----:B------:R-:W2:Y:S01]  /*11080*/  LDL.LU R169, [R1+0x120] ;  /* 0x0001200001a97983 */ /* 0x000ea20000300800 */
[----:B0-----:R-:W-:Y:S01]  /*11090*/  FMUL R5, R202, 0.25 ;  /* 0x3e800000ca057820 */ /* 0x001fe20000400000 */
[----:B------:R-:W-:-:S04]  /*110a0*/  FMUL R4, R201, 0.25 ;  /* 0x3e800000c9047820 */ /* 0x000fc80000400000 */
[----:B------:R-:W-:Y:S02]  /*110b0*/  FSEL R5, R5, R202, P2 ;  /* 0x000000ca05057208 */ /* 0x000fe40001000000 */
[----:B------:R-:W-:-:S03]  /*110c0*/  FSEL R4, R4, R201, P2 ;  /* 0x000000c904047208 */ /* 0x000fc60001000000 */
[----:B------:R-:W-:Y:S02]  /*110d0*/  @!P3 FMUL R5, R5, 16777216 ;  /* 0x4b8000000505b820 */ /* 0x000fe40000400000 */
[----:B------:R-:W-:Y:S02]  /*110e0*/  @!P3 FMUL R4, R4, 16777216 ;  /* 0x4b8000000404b820 */ /* 0x000fe40000400000 */
[C---:B------:R-:W-:Y:S02]  /*110f0*/  FMUL R5, R3.reuse, R5 ;  /* 0x0000000503057220 */ /* 0x040fe40000400000 */
[----:B------:R-:W-:Y:S01]  /*11100*/  FMUL R8, R3, R4 ;  /* 0x0000000403087220 */ /* 0x000fe20000400000 */
[----:B------:R-:W-:Y:S01]  /*11110*/  FMUL R4, R199, 0.25 ;  /* 0x3e800000c7047820 */ /* 0x000fe20000400000 */
[----:B------:R-:W-:Y:S01]  /*11120*/  FMUL R6, R197, 0.25 ;  /* 0x3e800000c5067820 */ /* 0x000fe20000400000 */
[----:B------:R-:W-:Y:S02]  /*11130*/  FMUL R7, R196, 0.25 ;  /* 0x3e800000c4077820 */ /* 0x000fe40000400000 */
[----:B------:R-:W-:Y:S01]  /*11140*/  F2FP.F16.F32.PACK_AB R8, R5, R8 ;  /* 0x000000080508723e */ /* 0x000fe200000000ff */
[----:B------:R-:W-:Y:S01]  /*11150*/  FMUL R5, R198, 0.25 ;  /* 0x3e800000c6057820 */ /* 0x000fe20000400000 */
[----:B------:R-:W-:-:S02]  /*11160*/  FSEL R10, R10, R200, P2 ;  /* 0x000000c80a0a7208 */ /* 0x000fc40001000000 */
[----:B------:R-:W-:Y:S02]  /*11170*/  FSEL R4, R4, R199, P2 ;  /* 0x000000c704047208 */ /* 0x000fe40001000000 */
[----:B------:R-:W-:Y:S02]  /*11180*/  FSEL R5, R5, R198, P0 ;  /* 0x000000c605057208 */ /* 0x000fe40000000000 */
[----:B------:R-:W-:Y:S02]  /*11190*/  FSEL R6, R6, R197, P0 ;  /* 0x000000c506067208 */ /* 0x000fe40000000000 */
[----:B------:R-:W-:Y:S02]  /*111a0*/  FSEL R7, R7, R196, P0 ;  /* 0x000000c407077208 */ /* 0x000fe40000000000 */
[----:B------:R-:W-:Y:S01]  /*111b0*/  FSEL R9, R9, R195, P0 ;  /* 0x000000c309097208 */ /* 0x000fe20000000000 */
[----:B------:R-:W-:Y:S01]  /*111c0*/  @!P3 FMUL R10, R10, 16777216 ;  /* 0x4b8000000a0ab820 */ /* 0x000fe20000400000 */
[----:B------:R-:W-:Y:S01]  /*111d0*/  @!P3 FMUL R4, R4, 16777216 ;  /* 0x4b8000000404b820 */ /* 0x000fe20000400000 */
[----:B------:R-:W-:Y:S01]  /*111e0*/  @!P6 FMUL R5, R5, 16777216 ;  /* 0x4b8000000505e820 */ /* 0x000fe20000400000 */
[----:B------:R-:W-:Y:S01]  /*111f0*/  @!P6 FMUL R6, R6, 16777216 ;  /* 0x4b8000000606e820 */ /* 0x000fe20000400000 */
[----:B------:R-:W-:Y:S01]  /*11200*/  @!P6 FMUL R7, R7, 16777216 ;  /* 0x4b8000000707e820 */ /* 0x000fe20000400000 */
[----:B------:R-:W-:Y:S01]  /*11210*/  @!P6 FMUL R9, R9, 16777216 ;  /* 0x4b8000000909e820 */ /* 0x000fe20000400000 */
[C---:B------:R-:W-:Y:S01]  /*11220*/  FMUL R13, R3.reuse, R10 ;  /* 0x0000000a030d7220 */ /* 0x040fe20000400000 */
[----:B------:R-:W-:Y:S01]  /*11230*/  FMUL R12, R3, R4 ;  /* 0x00000004030c7220 */ /* 0x000fe20000400000 */
[C---:B------:R-:W-:Y:S01]  /*11240*/  FMUL R5, R2.reuse, R5 ;  /* 0x0000000502057220 */ /* 0x040fe20000400000 */
[C---:B------:R-:W-:Y:S01]  /*11250*/  FMUL R10, R2.reuse, R6 ;  /* 0x00000006020a7220 */ /* 0x040fe20000400000 */
[C---:B------:R-:W-:Y:S01]  /*11260*/  FMUL R11, R2.reuse, R7 ;  /* 0x00000007020b7220 */ /* 0x040fe20000400000 */
[----:B------:R-:W-:Y:S01]  /*11270*/  FMUL R4, R2, R9 ;  /* 0x0000000902047220 */ /* 0x000fe20000400000 */
[----:B------:R-:W-:-:S02]  /*11280*/  LEA R16, R16, R245, 0x4 ;  /* 0x000000f510107211 */ /* 0x000fc400078e20ff */
[----:B------:R-:W-:Y:S02]  /*11290*/  F2FP.F16.F32.PACK_AB R10, R5, R10 ;  /* 0x0000000a050a723e */ /* 0x000fe400000000ff */
[----:B------:R-:W-:Y:S01]  /*112a0*/  F2FP.F16.F32.PACK_AB R11, R11, R4 ;  /* 0x000000040b0b723e */ /* 0x000fe200000000ff */
[----:B------:R-:W-:Y:S01]  /*112b0*/  BAR.SYNC.DEFER_BLOCKING 0x0 ;  /* 0x0000000000007b1d */ /* 0x000fe20000010000 */
[----:B------:R-:W-:-:S05]  /*112c0*/  F2FP.F16.F32.PACK_AB R9, R13, R12 ;  /* 0x0000000c0d09723e */ /* 0x000fca00000000ff */
[----:B------:R-:W0:Y:S02]  /*112d0*/  LDS.128 R4, [R16] ;  /* 0x0000000010047984 */ /* 0x000e240000000c00 */
[----:B------:R-:W-:Y:S01]  /*112e0*/  BAR.SYNC.DEFER_BLOCKING 0x0 ;  /* 0x0000000000007b1d */ /* 0x000fe20000010000 */
[----:B------:R-:W-:Y:S01]  /*112f0*/  FMUL R12, R190, 0.25 ;  /* 0x3e800000be0c7820 */ /* 0x000fe20000400000 */
[----:B------:R-:W-:-:S04]  /*11300*/  FMUL R13, R187, 0.25 ;  /* 0x3e800000bb0d7820 */ /* 0x000fc80000400000 */
[----:B------:R1:W-:Y:S02]  /*11310*/  STSM.16.M88.4 [R0], R8 ;  /* 0x0000000800007844 */ /* 0x0003e40000000200 */
[----:B-1----:R-:W-:Y:S01]  /*11320*/  FMUL R9, R194, 0.25 ;  /* 0x3e800000c2097820 */ /* 0x002fe20000400000 */
        /* <DEDUP_REMOVED lines=8> */
[----:B------:R-:W-:-:S03]  /*113b0*/  FMUL R11, R189, 0.25 ;  /* 0x3e800000bd0b7820 */ /* 0x000fc60000400000 */
[----:B------:R-:W-:Y:S01]  /*113c0*/  F2FP.F16.F32.PACK_AB R8, R9, R8 ;  /* 0x000000080908723e */ /* 0x000fe200000000ff */
[----:B------:R-:W-:Y:S01]  /*113d0*/  FMUL R9, R191, 0.25 ;  /* 0x3e800000bf097820 */ /* 0x000fe20000400000 */
[----:B------:R-:W-:Y:S02]  /*113e0*/  FSEL R10, R10, R192, P2 ;  /* 0x000000c00a0a7208 */ /* 0x000fe40001000000 */
[----:B------:R-:W-:Y:S02]  /*113f0*/  FSEL R11, R11, R189, P0 ;  /* 0x000000bd0b0b7208 */ /* 0x000fe40000000000 */
[----:B------:R-:W-:Y:S02]  /*11400*/  FSEL R9, R9, R191, P2 ;  /* 0x000000bf09097208 */ /* 0x000fe40001000000 */
[----:B------:R-:W-:Y:S02]  /*11410*/  FSEL R12, R12, R190, P0 ;  /* 0x000000be0c0c7208 */ /* 0x000fe40000000000 */
[----:B------:R-:W-:-:S02]  /*11420*/  FSEL R14, R14, R188, P0 ;  /* 0x000000bc0e0e7208 */ /* 0x000fc40000000000 */
        /* <DEDUP_REMOVED lines=13> */
[----:B------:R-:W-:-:S02]  /*11500*/  F2FP.F16.F32.PACK_AB R9, R10, R9 ;  /* 0x000000090a09723e */ /* 0x000fc400000000ff */
[----:B------:R-:W-:Y:S02]  /*11510*/  F2FP.F16.F32.PACK_AB R10, R12, R15 ;  /* 0x0000000f0c0a723e */ /* 0x000fe400000000ff */
[----:B------:R-:W-:Y:S01]  /*11520*/  F2FP.F16.F32.PACK_AB R11, R11, R13 ;  /* 0x0000000d0b0b723e */ /* 0x000fe200000000ff */
[----:B------:R-:W-:Y:S06]  /*11530*/  BAR.SYNC.DEFER_BLOCKING 0x0 ;  /* 0x0000000000007b1d */ /* 0x000fec0000010000 */
[----:B------:R-:W1:Y:S02]  /*11540*/  LDS.128 R12, [R16] ;  /* 0x00000000100c7984 */ /* 0x000e640000000c00 */
[----:B------:R-:W-:Y:S06]  /*11550*/  BAR.SYNC.DEFER_BLOCKING 0x0 ;  /* 0x0000000000007b1d */ /* 0x000fec0000010000 */
[----:B------:R0:W-:Y:S02]  /*11560*/  STSM.16.M88.4 [R0], R8 ;  /* 0x0000000800007844 */ /* 0x0001e40000000200 */
[----:B0-----:R-:W-:-:S02]  /*11570*/  IMAD.SHL.U32 R9, R17, 0x4, RZ ;  /* 0x0000000411097824 */ /* 0x001fc400078e00ff */
[----:B------:R-:W-:-:S03]  /*11580*/  IMAD R8, R21, -0x8, R19 ;  /* 0xfffffff815087824 */ /* 0x000fc600078e0213 */
[----:B------:R-:W-:-:S05]  /*11590*/  LOP3.LUT R9, R9, 0x1c0, RZ, 0xc0, !PT ;  /* 0x000001c009097812 */ /* 0x000fca00078ec0ff */
[----:B------:R-:W-:Y:S02]  /*115a0*/  IMAD.IADD R8, R9, 0x1, R8 ;  /* 0x0000000109087824 */ /* 0x000fe400078e0208 */
[----:B------:R-:W-:Y:S01]  /*115b0*/  IMAD.SHL.U32 R9, R17, 0x2, RZ ;  /* 0x0000000211097824 */ /* 0x000fe200078e00ff */
[----:B------:R0:W-:Y:S04]  /*115c0*/  STL [R1+0x624], R4 ;  /* 0x0006240401007387 */ /* 0x0001e80000100800 */
[----:B------:R-:W-:Y:S01]  /*115d0*/  LOP3.LUT R9, R9, 0x1f8, RZ, 0xc0, !PT ;  /* 0x000001f809097812 */ /* 0x000fe200078ec0ff */
[----:B------:R-:W-:Y:S04]  /*115e0*/  STL [R1+0x620], R5 ;  /* 0x0006200501007387 */ /* 0x000fe80000100800 */
[----:B------:R-:W-:Y:S01]  /*115f0*/  STL [R1+0x61c], R6 ;  /* 0x00061c0601007387 */ /* 0x000fe20000100800 */
[----:B0-----:R-:W-:-:S03]  /*11600*/  IADD3 R4, R245, R9, RZ ;  /* 0x00000009f5047210 */ /* 0x001fc60007ffe0ff */
[----:B------:R-:W-:Y:S04]  /*11610*/  STL [R1+0x618], R7 ;  /* 0x0006180701007387 */ /* 0x000fe80000100800 */
[----:B-1----:R-:W-:Y:S04]  /*11620*/  STL [R1+0x634], R12 ;  /* 0x0006340c01007387 */ /* 0x002fe80000100800 */
[----:B------:R-:W-:Y:S04]  /*11630*/  STL [R1+0x630], R13 ;  /* 0x0006300d01007387 */ /* 0x000fe80000100800 */
[----:B------:R-:W-:Y:S04]  /*11640*/  STL [R1+0x62c], R14 ;  /* 0x00062c0e01007387 */ /* 0x000fe80000100800 */
[----:B------:R-:W-:Y:S04]  /*11650*/  STL [R1+0x628], R15 ;  /* 0x0006280f01007387 */ /* 0x000fe80000100800 */
[----:B------:R0:W-:Y:S01]  /*11660*/  STL [R1+0x20c], R4 ;  /* 0x00020c0401007387 */ /* 0x0001e20000100800 */
[----:B----4-:R-:W-:Y:S01]  /*11670*/  IMAD.MOV.U32 R204, RZ, RZ, R174 ;  /* 0x000000ffffcc7224 */ /* 0x010fe200078e00ae */
[----:B0-----:R-:W-:-:S05]  /*11680*/  LEA.HI R4, R20, R8, RZ, 0x1f ;  /* 0x0000000814047211 */ /* 0x001fca00078ff8ff */
[----:B------:R0:W-:Y:S04]  /*11690*/  STL [R1+0x208], R4 ;  /* 0x0002080401007387 */ /* 0x0001e80000100800 */
[----:B------:R-:W4:Y:S04]  /*116a0*/  LDL.LU R203, [R1+0x134] ;  /* 0x0001340001cb7983 */ /* 0x000f280000300800 */
[----:B------:R-:W4:Y:S04]  /*116b0*/  LDL.LU R202, [R1+0x124] ;  /* 0x0001240001ca7983 */ /* 0x000f280000300800 */
[----:B------:R-:W4:Y:S01]  /*116c0*/  LDL.LU R201, [R1+0x150] ;  /* 0x0001500001c97983 */ /* 0x000f220000300800 */
[----:B------:R-:W-:-:S03]  /*116d0*/  MOV R205, R178 ;  /* 0x000000b200cd7202 */ /* 0x000fc60000000f00 */
[----:B------:R-:W4:Y:S04]  /*116e0*/  LDL.LU R174, [R1+0x140] ;  /* 0x0001400001ae7983 */ /* 0x000f280000300800 */
[----:B------:R-:W4:Y:S04]  /*116f0*/  LDL.LU R200, [R1+0x154] ;  /* 0x0001540001c87983 */ /* 0x000f280000300800 */
[----:B------:R-:W4:Y:S04]  /*11700*/  LDL.LU R199, [R1+0x144] ;  /* 0x0001440001c77983 */ /* 0x000f280000300800 */
[----:B------:R-:W4:Y:S04]  /*11710*/  LDL.LU R198, [R1+0x170] ;  /* 0x0001700001c67983 */ /* 0x000f280000300800 */
[----:B------:R-:W4:Y:S01]  /*11720*/  LDL.LU R178, [R1+0x160] ;  /* 0x0001600001b27983 */ /* 0x000f220000300800 */
[----:B------:R-:W-:-:S02]  /*11730*/  IMAD.MOV.U32 R207, RZ, RZ, R180 ;  /* 0x000000ffffcf7224 */ /* 0x000fc400078e00b4 */
[----:B------:R-:W-:Y:S01]  /*11740*/  IMAD.MOV.U32 R206, RZ, RZ, R179 ;  /* 0x000000ffffce7224 */ /* 0x000fe200078e00b3 */
[----:B------:R-:W4:Y:S04]  /*11750*/  LDL.LU R180, [R1+0x174] ;  /* 0x0001740001b47983 */ /* 0x000f280000300800 */
[----:B------:R-:W4:Y:S01]  /*11760*/  LDL.LU R179, [R1+0x164] ;  /* 0x0001640001b37983 */ /* 0x000f220000300800 */
[----:B------:R-:W-:-:S03]  /*11770*/  MOV R209, R182 ;  /* 0x000000b600d17202 */ /* 0x000fc60000000f00 */
[----:B------:R-:W4:Y:S01]  /*11780*/  LDL.LU R182, [R1+0x190] ;  /* 0x0001900001b67983 */ /* 0x000f220000300800 */
[----:B------:R-:W-:Y:S02]  /*11790*/  IMAD.MOV.U32 R208, RZ, RZ, R181 ;  /* 0x000000ffffd07224 */ /* 0x000fe400078e00b5 */
[----:B------:R-:W-:Y:S01]  /*117a0*/  IMAD.MOV.U32 R211, RZ, RZ, R184 ;  /* 0x000000ffffd37224 */ /* 0x000fe200078e00b8 */
[----:B------:R-:W4:Y:S01]  /*117b0*/  LDL.LU R181, [R1+0x180] ;  /* 0x0001800001b57983 */ /* 0x000f220000300800 */
[----:B------:R-:W-:-:S03]  /*117c0*/  IMAD.MOV.U32 R210, RZ, RZ, R183 ;  /* 0x000000ffffd27224 */ /* 0x000fc600078e00b7 */
[----:B------:R-:W4:Y:S04]  /*117d0*/  LDL.LU R184, [R1+0x194] ;  /* 0x0001940001b87983 */ /* 0x000f280000300800 */
[----:B------:R-:W4:Y:S01]  /*117e0*/  LDL.LU R183, [R1+0x184] ;  /* 0x0001840001b77983 */ /* 0x000f220000300800 */
[----:B------:R-:W-:-:S03]  /*117f0*/  IMAD.MOV.U32 R195, RZ, RZ, R186 ;  /* 0x000000ffffc37224 */ /* 0x000fc600078e00ba */
        /* <DEDUP_REMOVED lines=11> */
[----:B------:R-:W-:Y:S01]  /*118b0*/  MOV R232, R195 ;  /* 0x000000c300e87202 */ /* 0x000fe20000000f00 */
[----:B------:R-:W-:-:S05]  /*118c0*/  FMUL R195, R24, 0.25 ;  /* 0x3e80000018c37820 */ /* 0x000fca0000400000 */
[----:B------:R-:W-:Y:S01]  /*118d0*/  FSEL R24, R195, R24, P2 ;  /* 0x00000018c3187208 */ /* 0x000fe20001000000 */
        /* <DEDUP_REMOVED lines=40> */
[----:B------:R-:W-:Y:S01]  /*11b60*/  FMUL R195, R105, 0.25 ;  /* 0x3e80000069c37820 */ /* 0x000fe20000400000 */
[----:B---3--:R-:W-:Y:S01]  /*11b70*/  FMUL R21, R152, 0.25 ;  /* 0x3e80000098157820 */ /* 0x008fe20000400000 */
[----:B--2---:R-:W-:-:S03]  /*11b80*/  FMUL R20, R22, 0.25 ;  /* 0x3e80000016147820 */ /* 0x004fc60000400000 */
[----:B------:R-:W-:Y:S01]  /*11b90*/  FSEL R105, R195, R105, P2 ;  /* 0x00000069c3697208 */ /* 0x000fe20001000000 */
[----:B------:R-:W-:Y:S01]  /*11ba0*/  FMUL R195, R112, 0.25 ;  /* 0x3e80000070c37820 */ /* 0x000fe20000400000 */
[----:B------:R-:W-:Y:S01]  /*11bb0*/  FSEL R21, R21, R152, P2 ;  /* 0x0000009815157208 */ /* 0x000fe20001000000 */
[----:B------:R-:W-:Y:S01]  /*11bc0*/  FMUL R152, R153, 0.25 ;  /* 0x3e80000099987820 */ /* 0x000fe20000400000 */
[----:B------:R-:W-:Y:S02]  /*11bd0*/  FSEL R20, R20, R22, P2 ;  /* 0x0000001614147208 */ /* 0x000fe40001000000 */
[----:B------:R-:W-:Y:S01]  /*11be0*/  FSEL R112, R195, R112, P2 ;  /* 0x00000070c3707208 */ /* 0x000fe20001000000 */
[----:B------:R-:W-:Y:S01]  /*11bf0*/  FMUL R195, R113, 0.25 ;  /* 0x3e80000071c37820 */ /* 0x000fe20000400000 */
[----:B------:R-:W-:Y:S01]  /*11c00*/  FMUL R22, R23, 0.25 ;  /* 0x3e80000017167820 */ /* 0x000fe20000400000 */
[----:B------:R-:W-:Y:S01]  /*11c10*/  FSEL R152, R152, R153, P2 ;  /* 0x0000009998987208 */ /* 0x000fe20001000000 */
[----:B------:R-:W-:-:S02]  /*11c20*/  FMUL R153, R156, 0.25 ;  /* 0x3e8000009c997820 */ /* 0x000fc40000400000 */
[----:B------:R-:W-:Y:S01]  /*11c30*/  FSEL R113, R195, R113, P2 ;  /* 0x00000071c3717208 */ /* 0x000fe20001000000 */
[----:B------:R-:W-:Y:S01]  /*11c40*/  FMUL R195, R120, 0.25 ;  /* 0x3e80000078c37820 */ /* 0x000fe20000400000 */
        /* <DEDUP_REMOVED lines=8> */
[----:B----4-:R-:W-:-:S05]  /*11cd0*/  FMUL R176, R178, 0.25 ;  /* 0x3e800000b2b07820 */ /* 0x010fca0000400000 */
        /* <DEDUP_REMOVED lines=24> */
[----:B------:R-:W-:Y:S01]  /*11e60*/  FSEL R156, R156, R157, P2 ;  /* 0x0000009d9c9c7208 */ /* 0x000fe20001000000 */
[----:B------:R-:W-:-:S03]  /*11e70*/  FMUL R157, R160, 0.25 ;  /* 0x3e800000a09d7820 */ /* 0x000fc60000400000 */
        /* <DEDUP_REMOVED lines=51> */
[----:B------:R-:W-:Y:S01]  /*121b0*/  @!P3 FMUL R153, R153, 16777216 ;  /* 0x4b8000009999b820 */ /* 0x000fe20000400000 */
[----:B------:R-:W-:Y:S01]  /*121c0*/  FSEL R163, R163, R166, P2 ;  /* 0x000000a6a3a37208 */ /* 0x000fe20001000000 */
[----:B------:R-:W-:Y:S01]  /*121d0*/  FMUL R170, R202, 0.25 ;  /* 0x3e800000caaa7820 */ /* 0x000fe20000400000 */
[----:B------:R-:W-:Y:S01]  /*121e0*/  FSEL R172, R172, R174, P2 ;  /* 0x000000aeacac7208 */ /* 0x000fe20001000000 */
[----:B------:R-:W-:Y:S01]  /*121f0*/  @!P3 FMUL R154, R154, 16777216 ;  /* 0x4b8000009a9ab820 */ /* 0x000fe20000400000 */
[----:B------:R-:W-:Y:S01]  /*12200*/  FSEL R60, R196, R60, P2 ;  /* 0x0000003cc43c7208 */ /* 0x000fe20001000000 */
[----:B------:R-:W-:Y:S01]  /*12210*/  FMUL R174, R199, 0.25 ;  /* 0x3e800000c7ae7820 */ /* 0x000fe20000400000 */
[----:B------:R-:W-:Y:S01]  /*12220*/  FMUL R196, R61, 0.25 ;  /* 0x3e8000003dc47820 */ /* 0x000fe20000400000 */
[----:B------:R-:W-:Y:S01]  /*12230*/  @!P3 FMUL R155, R155, 16777216 ;  /* 0x4b8000009b9bb820 */ /* 0x000fe20000400000 */
[----:B------:R-:W-:Y:S01]  /*12240*/  FMUL R11, R206, 0.25 ;  /* 0x3e800000ce0b7820 */ /* 0x000fe20000400000 */
[----:B------:R-:W-:Y:S01]  /*12250*/  FSEL R168, R168, R169, P2 ;  /* 0x000000a9a8a87208 */ /* 0x000fe20001000000 */
[----:B------:R-:W-:Y:S01]  /*12260*/  @!P3 FMUL R156, R156, 16777216 ;  /* 0x4b8000009c9cb820 */ /* 0x000fe20000400000 */
[----:B------:R-:W-:Y:S01]  /*12270*/  FMUL R169, R203, 0.25 ;  /* 0x3e800000cba97820 */ /* 0x000fe20000400000 */
[----:B------:R-:W-:Y:S01]  /*12280*/  FSEL R175, R175, R198, P2 ;  /* 0x000000c6afaf7208 */ /* 0x000fe20001000000 */
[----:B------:R-:W-:Y:S01]  /*12290*/  @!P3 FMUL R161, R161, 16777216 ;  /* 0x4b800000a1a1b820 */ /* 0x000fe20000400000 */
[----:B------:R-:W-:Y:S01]  /*122a0*/  @!P3 FMUL R28, R28, 16777216 ;  /* 0x4b8000001c1cb820 */ /* 0x000fe20000400000 */
[----:B------:R-:W-:Y:S01]  /*122b0*/  FSEL R181, R181, R184, P2 ;  /* 0x000000b8b5b57208 */ /* 0x000fe20001000000 */
[----:B------:R-:W-:Y:S01]  /*122c0*/  @!P3 FMUL R162, R162, 16777216 ;  /* 0x4b800000a2a2b820 */ /* 0x000fe20000400000 */
[----:B------:R-:W-:Y:S01]  /*122d0*/  FSEL R145, R195, R145, P2 ;  /* 0x00000091c3917208 */ /* 0x000fe20001000000 */
[----:B------:R-:W-:Y:S01]  /*122e0*/  FMUL R198, R3, R153 ;  /* 0x0000009903c67220 */ /* 0x000fe20000400000 */
[----:B------:R-:W-:Y:S01]  /*122f0*/  FSEL R170, R170, R202, P2 ;  /* 0x000000caaaaa7208 */ /* 0x000fe20001000000 */
[----:B------:R-:W-:Y:S01]  /*12300*/  FMUL R184, R185, 0.25 ;  /* 0x3e800000b9b87820 */ /* 0x000fe20000400000 */
[----:B------:R-:W-:Y:S01]  /*12310*/  @!P3 FMUL R163, R163, 16777216 ;  /* 0x4b800000a3a3b820 */ /* 0x000fe20000400000 */
[----:B------:R-:W-:Y:S01]  /*12320*/  @!P3 FMUL R24, R24, 16777216 ;  /* 0x4b8000001818b820 */ /* 0x000fe20000400000 */
[----:B------:R-:W2:Y:S01]  /*12330*/  LDL.LU R153, [R1+0x1e8] ;  /* 0x0001e80001997983 */ /* 0x000ea20000300800 */
[----:B------:R-:W-:Y:S01]  /*12340*/  FMUL R195, R3, R154 ;  /* 0x0000009a03c37220 */ /* 0x000fe20000400000 */
[----:B------:R-:W-:Y:S01]  /*12350*/  IMAD.MOV.U32 R233, RZ, RZ, R211 ;  /* 0x000000ffffe97224 */ /* 0x000fe200078e00d3 */
[----:B------:R-:W-:Y:S01]  /*12360*/  FSEL R174, R174, R199, P2 ;  /* 0x000000c7aeae7208 */ /* 0x000fe20001000000 */
[----:B------:R-:W-:Y:S01]  /*12370*/  @!P3 FMUL R29, R29, 16777216 ;  /* 0x4b8000001d1db820 */ /* 0x000fe20000400000 */
[----:B------:R-:W-:Y:S01]  /*12380*/  FSEL R61, R196, R61, P2 ;  /* 0x0000003dc43d7208 */ /* 0x000fe20001000000 */
[----:B------:R-:W3:Y:S01]  /*12390*/  LDL.LU R154, [R1+0x1f8] ;  /* 0x0001f800019a7983 */ /* 0x000ee20000300800 */
[----:B------:R-:W-:Y:S01]  /*123a0*/  FMUL R202, R3, R155 ;  /* 0x0000009b03ca7220 */ /* 0x000fe20000400000 */
[----:B------:R-:W-:Y:S01]  /*123b0*/  FSEL R11, R11, R206, P2 ;  /* 0x000000ce0b0b7208 */ /* 0x000fe20001000000 */
[----:B------:R-:W-:Y:S01]  /*123c0*/  FMUL R196, R68, 0.25 ;  /* 0x3e80000044c47820 */ /* 0x000fe20000400000 */
[----:B------:R-:W-:Y:S01]  /*123d0*/  @!P3 FMUL R36, R36, 16777216 ;  /* 0x4b8000002424b820 */ /* 0x000fe20000400000 */
[----:B------:R-:W4:Y:S01]  /*123e0*/  LDL.LU R155, [R1+0x1cc] ;  /* 0x0001cc00019b7983 */ /* 0x000f220000300800 */
[C---:B------:R-:W-:Y:S01]  /*123f0*/  FMUL R199, R3.reuse, R156 ;  /* 0x0000009c03c77220 */ /* 0x040fe20000400000 */
[----:B------:R-:W-:Y:S01]  /*12400*/  FMUL R235, R3, R28 ;  /* 0x0000001c03eb7220 */ /* 0x000fe20000400000 */
[----:B------:R-:W-:Y:S01]  /*12410*/  FSEL R169, R169, R203, P2 ;  /* 0x000000cba9a97208 */ /* 0x000fe20001000000 */
[----:B------:R-:W-:Y:S01]  /*12420*/  @!P3 FMUL R32, R32, 16777216 ;  /* 0x4b8000002020b820 */ /* 0x000fe20000400000 */
[----:B------:R-:W2:Y:S01]  /*12430*/  LDL.LU R156, [R1+0x1dc] ;  /* 0x0001dc00019c7983 */ /* 0x000ea20000300800 */
[----:B------:R-:W-:Y:S01]  /*12440*/  FMUL R206, R3, R161 ;  /* 0x000000a103ce7220 */ /* 0x000fe20000400000 */
[----:B------:R-:W-:-:S02]  /*12450*/  IMAD.MOV.U32 R28, RZ, RZ, R232 ;  /* 0x000000ffff1c7224 */ /* 0x000fc400078e00e8 */
[----:B------:R-:W-:Y:S01]  /*12460*/  @!P3 FMUL R37, R37, 16777216 ;  /* 0x4b8000002525b820 */ /* 0x000fe20000400000 */
[----:B------:R-:W-:Y:S01]  /*12470*/  IMAD.MOV.U32 R237, RZ, RZ, R210 ;  /* 0x000000ffffed7224 */ /* 0x000fe200078e00d2 */
[----:B------:R-:W3:Y:S01]  /*12480*/  LDL.LU R161, [R1+0x1ec] ;  /* 0x0001ec0001a17983 */ /* 0x000ee20000300800 */
[C---:B------:R-:W-:Y:S01]  /*12490*/  FMUL R203, R3.reuse, R162 ;  /* 0x000000a203cb7220 */ /* 0x040fe20000400000 */
[----:B------:R-:W-:Y:S01]  /*124a0*/  FMUL R232, R3, R24 ;  /* 0x0000001803e87220 */ /* 0x000fe20000400000 */
[----:B------:R-:W-:Y:S01]  /*124b0*/  FSEL R184, R184, R185, P2 ;  /* 0x000000b9b8b87208 */ /* 0x000fe20001000000 */
[----:B------:R-:W-:Y:S01]  /*124c0*/  @!P3 FMUL R33, R33, 16777216 ;  /* 0x4b8000002121b820 */ /* 0x000fe20000400000 */
[----:B------:R-:W4:Y:S01]  /*124d0*/  LDL.LU R162, [R1+0x1fc] ;  /* 0x0001fc0001a27983 */ /* 0x000f220000300800 */
[C---:B------:R-:W-:Y:S01]  /*124e0*/  FMUL R210, R3.reuse, R163 ;  /* 0x000000a303d27220 */ /* 0x040fe20000400000 */
[----:B------:R-:W-:Y:S02]  /*124f0*/  IMAD.MOV.U32 R24, RZ, RZ, R233 ;  /* 0x000000ffff187224 */ /* 0x000fe400078e00e9 */
[----:B------:R-:W-:Y:S01]  /*12500*/  @!P3 FMUL R44, R44, 16777216 ;  /* 0x4b8000002c2cb820 */ /* 0x000fe20000400000 */
[----:B------:R-:W3:Y:S01]  /*12510*/  LDL.LU R163, [R1+0x1c8] ;  /* 0x0001c80001a37983 */ /* 0x000ee20000300800 */
[C---:B------:R-:W-:Y:S01]  /*12520*/  FMUL R233, R3.reuse, R29 ;  /* 0x0000001d03e97220 */ /* 0x040fe20000400000 */
[----:B------:R-:W-:Y:S01]  /*12530*/  FSEL R68, R196, R68, P2 ;  /* 0x00000044c4447208 */ /* 0x000fe20001000000 */
[----:B------:R-:W-:Y:S01]  /*12540*/  @!P3 FMUL R40, R40, 16777216 ;  /* 0x4b8000002828b820 */ /* 0x000fe20000400000 */
[----:B------:R-:W2:Y:S01]  /*12550*/  LDL.LU R29, [R1+0x88] ;  /* 0x00008800011d7983 */ /* 0x000ea20000300800 */
[----:B------:R-:W-:Y:S01]  /*12560*/  FMUL R245, R3, R36 ;  /* 0x0000002403f57220 */ /* 0x000fe20000400000 */
[----:B------:R-:W-:Y:S01]  /*12570*/  FMUL R196, R69, 0.25 ;  /* 0x3e80000045c47820 */ /* 0x000fe20000400000 */
[----:B------:R-:W-:Y:S01]  /*12580*/  @!P3 FMUL R45, R45, 16777216 ;  /* 0x4b8000002d2db820 */ /* 0x000fe20000400000 */
[----:B------:R-:W4:Y:S01]  /*12590*/  LDL.LU R36, [R1+0xa8] ;  /* 0x0000a80001247983 */ /* 0x000f220000300800 */
[----:B------:R-:W-:Y:S01]  /*125a0*/  FMUL R240, R3, R32 ;  /* 0x0000002003f07220 */ /* 0x000fe20000400000 */
[----:B------:R-:W-:Y:S01]  /*125b0*/  FMUL R166, R167, 0.25 ;  /* 0x3e800000a7a67820 */ /* 0x000fe20000400000 */
[----:B------:R-:W-:Y:S01]  /*125c0*/  @!P3 FMUL R41, R41, 16777216 ;  /* 0x4b8000002929b820 */ /* 0x000fe20000400000 */
[----:B------:R-:W3:Y:S01]  /*125d0*/  LDL.LU R32, [R1+0x98] ;  /* 0x0000980001207983 */ /* 0x000ee20000300800 */
[C---:B------:R-:W-:Y:S01]  /*125e0*/  FMUL R241, R3.reuse, R37 ;  /* 0x0000002503f17220 */ /* 0x040fe20000400000 */
[----:B------:R-:W-:Y:S01]  /*125f0*/  @!P3 FMUL R184, R184, 16777216 ;  /* 0x4b800000b8b8b820 */ /* 0x000fe20000400000 */
[----:B------:R-:W-:Y:S01]  /*12600*/  @!P3 FMUL R52, R52, 16777216 ;  /* 0x4b8000003434b820 */ /* 0x000fe20000400000 */
[----:B------:R-:W3:Y:S01]  /*12610*/  LDL.LU R37, [R1+0xac] ;  /* 0x0000ac0001257983 */ /* 0x000ee20000300800 */
[C---:B------:R-:W-:Y:S01]  /*12620*/  FMUL R238, R3.reuse, R33 ;  /* 0x0000002103ee7220 */ /* 0x040fe20000400000 */
[----:B------:R-:W-:Y:S01]  /*12630*/  @!P3 FMUL R48, R48, 16777216 ;  /* 0x4b8000003030b820 */ /* 0x000fe20000400000 */
[----:B------:R-:W-:Y:S01]  /*12640*/  FMUL R246, R3, R44 ;  /* 0x0000002c03f67220 */ /* 0x000fe20000400000 */
[----:B------:R-:W3:Y:S01]  /*12650*/  LDL.LU R33, [R1+0x8c] ;  /* 0x00008c0001217983 */ /* 0x000ee20000300800 */
[----:B------:R-:W-:Y:S01]  /*12660*/  FMUL R19, R205, 0.25 ;  /* 0x3e800000cd137820 */ /* 0x000fe20000400000 */
[----:B------:R-:W-:Y:S01]  /*12670*/  @!P3 FMUL R53, R53, 16777216 ;  /* 0x4b8000003535b820 */ /* 0x000fe20000400000 */
[----:B------:R-:W-:Y:S01]  /*12680*/  FMUL R242, R3, R40 ;  /* 0x0000002803f27220 */ /* 0x000fe20000400000 */
[----:B------:R-:W3:Y:S01]  /*12690*/  LDL.LU R44, [R1+0xe8] ;  /* 0x0000e800012c7983 */ /* 0x000ee20000300800 */
[----:B------:R-:W-:Y:S01]  /*126a0*/  FSEL R69, R196, R69, P2 ;  /* 0x00000045c4457208 */ /* 0x000fe20001000000 */
[----:B------:R-:W-:Y:S01]  /*126b0*/  @!P3 FMUL R49, R49, 16777216 ;  /* 0x4b8000003131b820 */ /* 0x000fe20000400000 */
[----:B------:R-:W-:Y:S01]  /*126c0*/  FMUL R243, R3, R45 ;  /* 0x0000002d03f37220 */ /* 0x000fe20000400000 */
[----:B------:R-:W3:Y:S01]  /*126d0*/  LDL.LU R40, [R1+0xc8] ;  /* 0x0000c80001287983 */ /* 0x000ee20000300800 */
[----:B------:R-:W-:Y:S01]  /*126e0*/  FSEL R166, R166, R167, P2 ;  /* 0x000000a7a6a67208 */ /* 0x000fe20001000000 */
[----:B------:R-:W-:Y:S01]  /*126f0*/  FMUL R196, R76, 0.25 ;  /* 0x3e8000004cc47820 */ /* 0x000fe20000400000 */
[----:B------:R-:W-:Y:S01]  /*12700*/  @!P3 FMUL R160, R160, 16777216 ;  /* 0x4b800000a0a0b820 */ /* 0x000fe20000400000 */
[----:B------:R-:W-:Y:S01]  /*12710*/  @!P3 FMUL R60, R60, 16777216 ;  /* 0x4b8000003c3cb820 */ /* 0x000fe20000400000 */
[----:B------:R-:W-:Y:S01]  /*12720*/  @!P3 FMUL R61, R61, 16777216 ;  /* 0x4b8000003d3db820 */ /* 0x000fe20000400000 */
[C---:B------:R-:W-:Y:S01]  /*12730*/  FMUL R228, R3.reuse, R184 ;  /* 0x000000b803e47220 */ /* 0x040fe20000400000 */
[----:B------:R-:W3:Y:S01]  /*12740*/  LDL.LU R45, [R1+0xec] ;  /* 0x0000ec00012d7983 */ /* 0x000ee20000300800 */
[C---:B------:R-:W-:Y:S01]  /*12750*/  FMUL R239, R3.reuse, R41 ;  /* 0x0000002903ef7220 */ /* 0x040fe20000400000 */
[----:B------:R-:W-:Y:S01]  /*12760*/  FMUL R167, R204, 0.25 ;  /* 0x3e800000cca77820 */ /* 0x000fe20000400000 */
[----:B------:R-:W-:Y:S01]  /*12770*/  @!P3 FMUL R180, R180, 16777216 ;  /* 0x4b800000b4b4b820 */ /* 0x000fe20000400000 */
[----:B------:R-:W-:Y:S01]  /*12780*/  @!P3 FMUL R56, R56, 16777216 ;  /* 0x4b8000003838b820 */ /* 0x000fe20000400000 */
[----:B------:R-:W3:Y:S01]  /*12790*/  LDL.LU R41, [R1+0xcc] ;  /* 0x0000cc0001297983 */ /* 0x000ee20000300800 */
[----:B------:R-:W-:Y:S01]  /*127a0*/  FMUL R184, R3, R52 ;  /* 0x0000003403b87220 */ /* 0x000fe20000400000 */
[----:B------:R-:W-:Y:S01]  /*127b0*/  @!P3 FMUL R57, R57, 16777216 ;  /* 0x4b8000003939b820 */ /* 0x000fe20000400000 */
[----:B------:R-:W-:Y:S01]  /*127c0*/  FMUL R251, R3, R48 ;  /* 0x0000003003fb7220 */ /* 0x000fe20000400000 */
[----:B------:R-:W3:Y:S01]  /*127d0*/  LDL.LU R52, [R1+0x10c] ;  /* 0x00010c0001347983 */ /* 0x000ee20000300800 */
[----:B------:R-:W-:Y:S01]  /*127e0*/  FSEL R19, R19, R205, P2 ;  /* 0x000000cd13137208 */ /* 0x000fe20001000000 */
[----:B------:R-:W-:Y:S01]  /*127f0*/  FMUL R252, R3, R53 ;  /* 0x0000003503fc7220 */ /* 0x000fe20000400000 */
[----:B------:R-:W-:Y:S01]  /*12800*/  FMUL R8, R209, 0.25 ;  /* 0x3e800000d1087820 */ /* 0x000fe20000400000 */
[----:B------:R-:W3:Y:S01]  /*12810*/  LDL.LU R48, [R1+0x108] ;  /* 0x0001080001307983 */ /* 0x000ee20000300800 */
[C---:B------:R-:W-:Y:S01]  /*12820*/  FMUL R205, R3.reuse, R160 ;  /* 0x000000a003cd7220 */ /* 0x040fe20000400000 */
[C---:B------:R-:W-:Y:S01]  /*12830*/  FMUL R249, R3.reuse, R49 ;  /* 0x0000003103f97220 */ /* 0x040fe20000400000 */
[C---:B------:R-:W-:Y:S01]  /*12840*/  FMUL R12, R3.reuse, R61 ;  /* 0x0000003d030c7220 */ /* 0x040fe20000400000 */
[----:B------:R-:W3:Y:S01]  /*12850*/  LDL.LU R53, [R1+0x12c] ;  /* 0x00012c0001357983 */ /* 0x000ee20000300800 */
[----:B------:R-:W-:Y:S01]  /*12860*/  FSEL R76, R196, R76, P2 ;  /* 0x0000004cc44c7208 */ /* 0x000fe20001000000 */
[C---:B------:R-:W-:Y:S01]  /*12870*/  FMUL R223, R3.reuse, R180 ;  /* 0x000000b403df7220 */ /* 0x040fe20000400000 */
[----:B------:R-:W-:Y:S01]  /*12880*/  FMUL R160, R3, R60 ;  /* 0x0000003c03a07220 */ /* 0x000fe20000400000 */
[----:B------:R-:W3:Y:S01]  /*12890*/  LDL.LU R49, [R1+0x11c] ;  /* 0x00011c0001317983 */ /* 0x000ee20000300800 */
[----:B------:R-:W-:Y:S01]  /*128a0*/  FSEL R167, R167, R204, P2 ;  /* 0x000000cca7a77208 */ /* 0x000fe20001000000 */
[----:B------:R-:W-:Y:S01]  /*128b0*/  @!P3 FMUL R159, R159, 16777216 ;  /* 0x4b8000009f9fb820 */ /* 0x000fe20000400000 */
[----:B------:R-:W-:Y:S01]  /*128c0*/  @!P3 FMUL R68, R68, 16777216 ;  /* 0x4b8000004444b820 */ /* 0x000fe20000400000 */
[----:B------:R-:W3:Y:S01]  /*128d0*/  LDL.LU R60, [R1+0xf8] ;  /* 0x0000f800013c7983 */ /* 0x000ee20000300800 */
[C---:B------:R-:W-:Y:S01]  /*128e0*/  FMUL R180, R3.reuse, R56 ;  /* 0x0000003803b47220 */ /* 0x040fe20000400000 */
[----:B------:R-:W-:Y:S01]  /*128f0*/  FMUL R250, R3, R57 ;  /* 0x0000003903fa7220 */ /* 0x000fe20000400000 */
[----:B------:R-:W-:Y:S01]  /*12900*/  FMUL R196, R77, 0.25 ;  /* 0x3e8000004dc47820 */ /* 0x000fe20000400000 */
[----:B------:R-:W-:Y:S01]  /*12910*/  @!P3 FMUL R179, R179, 16777216 ;  /* 0x4b800000b3b3b820 */ /* 0x000fe20000400000 */
[----:B------:R-:W-:Y:S01]  /*12920*/  @!P3 FMUL R64, R64, 16777216 ;  /* 0x4b8000004040b820 */ /* 0x000fe20000400000 */
[----:B------:R-:W3:Y:S01]  /*12930*/  LDL.LU R56, [R1+0x1d8] ;  /* 0x0001d80001387983 */ /* 0x000ee20000300800 */
[----:B------:R-:W-:Y:S01]  /*12940*/  FMUL R10, R207, 0.25 ;  /* 0x3e800000cf0a7820 */ /* 0x000fe20000400000 */
[----:B------:R-:W-:Y:S01]  /*12950*/  @!P3 FMUL R69, R69, 16777216 ;  /* 0x4b8000004545b820 */ /* 0x000fe20000400000 */
[----:B------:R-:W-:Y:S01]  /*12960*/  FSEL R8, R8, R209, P2 ;  /* 0x000000d108087208 */ /* 0x000fe20001000000 */
[----:B------:R-:W3:Y:S01]  /*12970*/  LDL.LU R61, [R1+0xdc] ;  /* 0x0000dc00013d7983 */ /* 0x000ee20000300800 */
[----:B------:R-:W-:Y:S01]  /*12980*/  @!P3 FMUL R65, R65, 16777216 ;  /* 0x4b8000004141b820 */ /* 0x000fe20000400000 */
[----:B------:R-:W-:Y:S01]  /*12990*/  @!P3 FMUL R164, R164, 16777216 ;  /* 0x4b800000a4a4b820 */ /* 0x000fe20000400000 */
[----:B------:R-:W-:Y:S01]  /*129a0*/  @!P3 FMUL R76, R76, 16777216 ;  /* 0x4b8000004c4cb820 */ /* 0x000fe20000400000 */
[----:B------:R1:W-:Y:S01]  /*129b0*/  STL [R1+0x638], R12 ;  /* 0x0006380c01007387 */ /* 0x0003e20000100800 */
[----:B------:R-:W-:Y:S01]  /*129c0*/  FMUL R209, R3, R159 ;  /* 0x0000009f03d17220 */ /* 0x000fe20000400000 */
[----:B------:R-:W-:Y:S01]  /*129d0*/  @!P3 FMUL R167, R167, 16777216 ;  /* 0x4b800000a7a7b820 */ /* 0x000fe20000400000 */
[----:B------:R-:W-:Y:S01]  /*129e0*/  @!P3 FMUL R72, R72, 16777216 ;  /* 0x4b8000004848b820 */ /* 0x000fe20000400000 */
[----:B------:R-:W3:Y:S01]  /*129f0*/  LDL.LU R57, [R1+0x1ac] ;  /* 0x0001ac0001397983 */ /* 0x000ee20000300800 */
[C---:B------:R-:W-:Y:S01]  /*12a00*/  FMUL R226, R3.reuse, R179 ;  /* 0x000000b303e27220 */ /* 0x040fe20000400000 */
[C---:B------:R-:W-:Y:S01]  /*12a10*/  FMUL R159, R3.reuse, R68 ;  /* 0x00000044039f7220 */ /* 0x040fe20000400000 */
[----:B------:R-:W-:Y:S01]  /*12a20*/  FSEL R77, R196, R77, P2 ;  /* 0x0000004dc44d7208 */ /* 0x000fe20001000000 */
[----:B------:R1:W-:Y:S01]  /*12a30*/  STL [R1+0x63c], R250 ;  /* 0x00063cfa01007387 */ /* 0x0003e20000100800 */
[C---:B------:R-:W-:Y:S01]  /*12a40*/  FMUL R179, R3.reuse, R64 ;  /* 0x0000004003b37220 */ /* 0x040fe20000400000 */
[----:B------:R-:W-:Y:S01]  /*12a50*/  FSEL R10, R10, R207, P2 ;  /* 0x000000cf0a0a7208 */ /* 0x000fe20001000000 */
[----:B------:R-:W-:Y:S01]  /*12a60*/  FMUL R196, R84, 0.25 ;  /* 0x3e80000054c47820 */ /* 0x000fe20000400000 */
[----:B------:R-:W3:Y:S01]  /*12a70*/  LDL.LU R68, [R1+0xb8] ;  /* 0x0000b80001447983 */ /* 0x000ee20000300800 */
[C---:B------:R-:W-:Y:S01]  /*12a80*/  FMUL R15, R3.reuse, R69 ;  /* 0x00000045030f7220 */ /* 0x040fe20000400000 */
[C---:B------:R-:W-:Y:S01]  /*12a90*/  FMUL R207, R3.reuse, R164 ;  /* 0x000000a403cf7220 */ /* 0x040fe20000400000 */
[C---:B0-----:R-:W-:Y:S01]  /*12aa0*/  FMUL R4, R3.reuse, R65 ;  /* 0x0000004103047220 */ /* 0x041fe20000400000 */
[----:B------:R-:W3:Y:S01]  /*12ab0*/  LDL.LU R64, [R1+0xd8] ;  /* 0x0000d80001407983 */ /* 0x000ee20000300800 */
[C---:B------:R-:W-:Y:S01]  /*12ac0*/  FMUL R217, R3.reuse, R167 ;  /* 0x000000a703d97220 */ /* 0x040fe20000400000 */
[----:B------:R-:W-:-:S02]  /*12ad0*/  FMUL R164, R3, R76 ;  /* 0x0000004c03a47220 */ /* 0x000fc40000400000 */
[----:B------:R-:W4:Y:S01]  /*12ae0*/  LDL.LU R69, [R1+0x9c] ;  /* 0x00009c0001457983 */ /* 0x000f220000300800 */
[----:B------:R-:W-:-:S03]  /*12af0*/  FMUL R167, R3, R72 ;  /* 0x0000004803a77220 */ /* 0x000fc60000400000 */
[----:B------:R-:W3:Y:S01]  /*12b00*/  LDL.LU R65, [R1+0xbc] ;  /* 0x0000bc0001417983 */ /* 0x000ee20000300800 */
[----:B------:R-:W-:-:S03]  /*12b10*/  FSEL R84, R196, R84, P2 ;  /* 0x00000054c4547208 */ /* 0x000fc60001000000 */
[----:B------:R-:W3:Y:S01]  /*12b20*/  LDL.LU R76, [R1+0x13c] ;  /* 0x00013c00014c7983 */ /* 0x000ee20000300800 */
[----:B------:R-:W-:-:S03]  /*12b30*/  FMUL R196, R85, 0.25 ;  /* 0x3e80000055c47820 */ /* 0x000fc60000400000 */
[----:B------:R-:W2:Y:S02]  /*12b40*/  LDL.LU R72, [R1+0x7c] ;  /* 0x00007c0001487983 */ /* 0x000ea40000300800 */
[----:B------:R-:W-:Y:S01]  /*12b50*/  FSEL R85, R196, R85, P2 ;  /* 0x00000055c4557208 */ /* 0x000fe20001000000 */
[----:B------:R-:W-:Y:S01]  /*12b60*/  FMUL R196, R92, 0.25 ;  /* 0x3e8000005cc47820 */ /* 0x000fe20000400000 */
[----:B------:R-:W-:-:S04]  /*12b70*/  FMUL R185, R188, 0.25 ;  /* 0x3e800000bcb97820 */ /* 0x000fc80000400000 */
        /* <DEDUP_REMOVED lines=8> */
[----:B------:R-:W-:Y:S02]  /*12c00*/  FMUL R173, R200, 0.25 ;  /* 0x3e800000c8ad7820 */ /* 0x000fe40000400000 */
[----:B------:R-:W-:Y:S01]  /*12c10*/  FSEL R100, R196, R100, P2 ;  /* 0x00000064c4647208 */ /* 0x000fe20001000000 */
[----:B------:R-:W-:Y:S01]  /*12c20*/  FMUL R196, R101, 0.25 ;  /* 0x3e80000065c47820 */ /* 0x000fe20000400000 */
[----:B------:R-:W-:Y:S01]  /*12c30*/  FSEL R189, R189, R192, P2 ;  /* 0x000000c0bdbd7208 */ /* 0x000fe20001000000 */
[----:B------:R-:W-:Y:S01]  /*12c40*/  @!P3 FMUL R77, R77, 16777216 ;  /* 0x4b8000004d4db820 */ /* 0x000fe20000400000 */
[----:B------:R-:W-:Y:S01]  /*12c50*/  FMUL R171, R201, 0.25 ;  /* 0x3e800000c9ab7820 */ /* 0x000fe20000400000 */
[----:B------:R-:W-:Y:S01]  /*12c60*/  FSEL R173, R173, R200, P2 ;  /* 0x000000c8adad7208 */ /* 0x000fe20001000000 */
[----:B------:R-:W-:Y:S01]  /*12c70*/  FMUL R192, R193, 0.25 ;  /* 0x3e800000c1c07820 */ /* 0x000fe20000400000 */
[----:B------:R-:W-:Y:S01]  /*12c80*/  FSEL R101, R196, R101, P2 ;  /* 0x00000065c4657208 */ /* 0x000fe20001000000 */
[----:B------:R-:W-:Y:S01]  /*12c90*/  FMUL R196, R108, 0.25 ;  /* 0x3e8000006cc47820 */ /* 0x000fe20000400000 */
[----:B------:R-:W-:Y:S01]  /*12ca0*/  @!P3 FMUL R84, R84, 16777216 ;  /* 0x4b8000005454b820 */ /* 0x000fe20000400000 */
[----:B------:R-:W-:Y:S01]  /*12cb0*/  @!P3 FMUL R80, R80, 16777216 ;  /* 0x4b8000005050b820 */ /* 0x000fe20000400000 */
[----:B------:R-:W-:Y:S01]  /*12cc0*/  @!P3 FMUL R182, R182, 16777216 ;  /* 0x4b800000b6b6b820 */ /* 0x000fe20000400000 */
[----:B------:R-:W-:Y:S01]  /*12cd0*/  @!P3 FMUL R85, R85, 16777216 ;  /* 0x4b8000005555b820 */ /* 0x000fe20000400000 */
[----:B------:R-:W-:Y:S01]  /*12ce0*/  @!P3 FMUL R178, R178, 16777216 ;  /* 0x4b800000b2b2b820 */ /* 0x000fe20000400000 */
[----:B------:R-:W-:Y:S01]  /*12cf0*/  @!P3 FMUL R81, R81, 16777216 ;  /* 0x4b8000005151b820 */ /* 0x000fe20000400000 */
[----:B------:R-:W-:Y:S01]  /*12d00*/  @!P3 FMUL R92, R92, 16777216 ;  /* 0x4b8000005c5cb820 */ /* 0x000fe20000400000 */
[----:B------:R-:W-:Y:S01]  /*12d10*/  FMUL R7, R3, R77 ;  /* 0x0000004d03077220 */ /* 0x000fe20000400000 */
[----:B------:R-:W-:Y:S01]  /*12d20*/  FSEL R171, R171, R201, P2 ;  /* 0x000000c9abab7208 */ /* 0x000fe20001000000 */
[----:B------:R-:W-:Y:S01]  /*12d30*/  @!P3 FMUL R173, R173, 16777216 ;  /* 0x4b800000adadb820 */ /* 0x000fe20000400000 */
[----:B------:R-:W-:Y:S01]  /*12d40*/  FSEL R192, R192, R193, P2 ;  /* 0x000000c1c0c07208 */ /* 0x000fe20001000000 */
[----:B------:R-:W-:Y:S01]  /*12d50*/  @!P3 FMUL R88, R88, 16777216 ;  /* 0x4b8000005858b820 */ /* 0x000fe20000400000 */
[----:B------:R-:W-:Y:S01]  /*12d60*/  FSEL R108, R196, R108, P2 ;  /* 0x0000006cc46c7208 */ /* 0x000fe20001000000 */
[----:B------:R-:W3:Y:S01]  /*12d70*/  LDL.LU R77, [R1+0x14c] ;  /* 0x00014c00014d7983 */ /* 0x000ee20000300800 */
[----:B-1----:R-:W-:Y:S01]  /*12d80*/  FMUL R12, R3, R84 ;  /* 0x00000054030c7220 */ /* 0x002fe20000400000 */
[----:B------:R-:W-:Y:S01]  /*12d90*/  FMUL R193, R197, 0.25 ;  /* 0x3e800000c5c17820 */ /* 0x000fe20000400000 */
[----:B------:R-:W-:Y:S01]  /*12da0*/  FMUL R196, R109, 0.25 ;  /* 0x3e8000006dc47820 */ /* 0x000fe20000400000 */
[----:B------:R-:W-:Y:S01]  /*12db0*/  @!P3 FMUL R93, R93, 16777216 ;  /* 0x4b8000005d5db820 */ /* 0x000fe20000400000 */
[C---:B------:R-:W-:Y:S01]  /*12dc0*/  FMUL R220, R3.reuse, R182 ;  /* 0x000000b603dc7220 */ /* 0x040fe20000400000 */
[----:B------:R-:W3:Y:S01]  /*12dd0*/  LDL.LU R84, [R1+0x16c] ;  /* 0x00016c0001547983 */ /* 0x000ee20000300800 */
[----:B------:R-:W-:Y:S01]  /*12de0*/  FMUL R250, R3, R80 ;  /* 0x0000005003fa7220 */ /* 0x000fe20000400000 */
[----:B------:R-:W-:Y:S01]  /*12df0*/  @!P3 FMUL R183, R183, 16777216 ;  /* 0x4b800000b7b7b820 */ /* 0x000fe20000400000 */
[----:B------:R-:W-:Y:S01]  /*12e00*/  @!P3 FMUL R89, R89, 16777216 ;  /* 0x4b8000005959b820 */ /* 0x000fe20000400000 */
[C---:B------:R-:W-:Y:S01]  /*12e10*/  FMUL R219, R3.reuse, R178 ;  /* 0x000000b203db7220 */ /* 0x040fe20000400000 */
[----:B------:R-:W3:Y:S01]  /*12e20*/  LDL.LU R80, [R1+0x15c] ;  /* 0x00015c0001507983 */ /* 0x000ee20000300800 */
[C---:B------:R-:W-:Y:S01]  /*12e30*/  FMUL R182, R3.reuse, R85 ;  /* 0x0000005503b67220 */ /* 0x040fe20000400000 */
[----:B------:R-:W-:Y:S01]  /*12e40*/  @!P3 FMUL R152, R152, 16777216 ;  /* 0x4b8000009898b820 */ /* 0x000fe20000400000 */
[----:B------:R-:W-:Y:S01]  /*12e50*/  @!P3 FMUL R100, R100, 16777216 ;  /* 0x4b8000006464b820 */ /* 0x000fe20000400000 */
[----:B------:R-:W3:Y:S01]  /*12e60*/  LDL.LU R85, [R1+0x188] ;  /* 0x0001880001557983 */ /* 0x000ee20000300800 */
[C---:B------:R-:W-:Y:S01]  /*12e70*/  FMUL R178, R3.reuse, R81 ;  /* 0x0000005103b27220 */ /* 0x040fe20000400000 */
[----:B------:R-:W-:Y:S01]  /*12e80*/  @!P3 FMUL R186, R186, 16777216 ;  /* 0x4b800000babab820 */ /* 0x000fe20000400000 */
[----:B------:R-:W-:Y:S01]  /*12e90*/  @!P3 FMUL R96, R96, 16777216 ;  /* 0x4b8000006060b820 */ /* 0x000fe20000400000 */
[C---:B------:R-:W-:Y:S01]  /*12ea0*/  FMUL R216, R3.reuse, R173 ;  /* 0x000000ad03d87220 */ /* 0x040fe20000400000 */
[----:B------:R-:W3:Y:S01]  /*12eb0*/  LDL.LU R81, [R1+0x17c] ;  /* 0x00017c0001517983 */ /* 0x000ee20000300800 */
[----:B------:R-:W-:Y:S01]  /*12ec0*/  FMUL R13, R3, R92 ;  /* 0x0000005c030d7220 */ /* 0x000fe20000400000 */
[----:B------:R-:W-:Y:S01]  /*12ed0*/  @!P3 FMUL R171, R171, 16777216 ;  /* 0x4b800000ababb820 */ /* 0x000fe20000400000 */
[----:B------:R-:W-:Y:S01]  /*12ee0*/  @!P3 FMUL R101, R101, 16777216 ;  /* 0x4b8000006565b820 */ /* 0x000fe20000400000 */
[----:B------:R-:W3:Y:S01]  /*12ef0*/  LDL.LU R92, [R1+0x148] ;  /* 0x00014800015c7983 */ /* 0x000ee20000300800 */
[----:B------:R-:W-:Y:S01]  /*12f00*/  FMUL R173, R3, R88 ;  /* 0x0000005803ad7220 */ /* 0x000fe20000400000 */
[----:B------:R-:W-:Y:S01]  /*12f10*/  FSEL R193, R193, R197, P2 ;  /* 0x000000c5c1c17208 */ /* 0x000fe20001000000 */
[C---:B------:R-:W-:Y:S01]  /*12f20*/  FMUL R230, R3.reuse, R183 ;  /* 0x000000b703e67220 */ /* 0x040fe20000400000 */
[----:B------:R-:W-:Y:S01]  /*12f30*/  FSEL R109, R196, R109, P2 ;  /* 0x0000006dc46d7208 */ /* 0x000fe20001000000 */
[----:B------:R-:W3:Y:S01]  /*12f40*/  LDL.LU R88, [R1+0x168] ;  /* 0x0001680001587983 */ /* 0x000ee20000300800 */
[C---:B------:R-:W-:Y:S01]  /*12f50*/  FMUL R14, R3.reuse, R93 ;  /* 0x0000005d030e7220 */ /* 0x040fe20000400000 */
[----:B------:R-:W-:Y:S01]  /*12f60*/  FMUL R196, R116, 0.25 ;  /* 0x3e80000074c47820 */ /* 0x000fe20000400000 */
[C---:B------:R-:W-:Y:S01]  /*12f70*/  FMUL R197, R3.reuse, R152 ;  /* 0x0000009803c57220 */ /* 0x040fe20000400000 */
[----:B------:R-:W3:Y:S01]  /*12f80*/  LDL.LU R93, [R1+0x158] ;  /* 0x00015800015d7983 */ /* 0x000ee20000300800 */
[C---:B------:R-:W-:Y:S01]  /*12f90*/  FMUL R183, R3.reuse, R89 ;  /* 0x0000005903b77220 */ /* 0x040fe20000400000 */
[C---:B------:R-:W-:Y:S01]  /*12fa0*/  FMUL R227, R3.reuse, R186 ;  /* 0x000000ba03e37220 */ /* 0x040fe20000400000 */
[C---:B------:R-:W-:Y:S01]  /*12fb0*/  FMUL R152, R3.reuse, R100 ;  /* 0x0000006403987220 */ /* 0x040fe20000400000 */
[----:B------:R-:W3:Y:S01]  /*12fc0*/  LDL.LU R89, [R1+0x178] ;  /* 0x0001780001597983 */ /* 0x000ee20000300800 */
[C---:B------:R-:W-:Y:S01]  /*12fd0*/  FMUL R218, R3.reuse, R171 ;  /* 0x000000ab03da7220 */ /* 0x040fe20000400000 */
[C---:B------:R-:W-:Y:S01]  /*12fe0*/  FMUL R186, R3.reuse, R96 ;  /* 0x0000006003ba7220 */ /* 0x040fe20000400000 */
[----:B------:R-:W-:Y:S01]  /*12ff0*/  FMUL R171, R3, R101 ;  /* 0x0000006503ab7220 */ /* 0x000fe20000400000 */
[----:B------:R-:W3:Y:S01]  /*13000*/  LDL.LU R100, [R1+0x118] ;  /* 0x0001180001647983 */ /* 0x000ee20000300800 */
[----:B------:R-:W-:-:S03]  /*13010*/  FSEL R116, R196, R116, P2 ;  /* 0x00000074c4747208 */ /* 0x000fc60001000000 */
[----:B------:R-:W3:Y:S01]  /*13020*/  LDL.LU R96, [R1+0x128] ;  /* 0x0001280001607983 */ /* 0x000ee20000300800 */
[----:B------:R-:W-:-:S03]  /*13030*/  FMUL R196, R117, 0.25 ;  /* 0x3e80000075c47820 */ /* 0x000fc60000400000 */
[----:B------:R-:W3:Y:S02]  /*13040*/  LDL.LU R101, [R1+0xfc] ;  /* 0x0000fc0001657983 */ /* 0x000ee40000300800 */
[----:B------:R-:W-:Y:S01]  /*13050*/  FSEL R117, R196, R117, P2 ;  /* 0x00000075c4757208 */ /* 0x000fe20001000000 */
[----:B------:R-:W-:Y:S01]  /*13060*/  FMUL R196, R124, 0.25 ;  /* 0x3e8000007cc47820 */ /* 0x000fe20000400000 */
[----:B------:R-:W-:Y:S01]  /*13070*/  @!P3 FMUL R73, R73, 16777216 ;  /* 0x4b8000004949b820 */ /* 0x000fe20000400000 */
[----:B------:R-:W-:-:S03]  /*13080*/  @!P3 FMUL R97, R97, 16777216 ;  /* 0x4b8000006161b820 */ /* 0x000fc60000400000 */
[----:B------:R-:W-:Y:S01]  /*13090*/  FSEL R124, R196, R124, P2 ;  /* 0x0000007cc47c7208 */ /* 0x000fe20001000000 */
[----:B------:R-:W-:Y:S01]  /*130a0*/  FMUL R196, R125, 0.25 ;  /* 0x3e8000007dc47820 */ /* 0x000fe20000400000 */
[C---:B------:R-:W-:Y:S01]  /*130b0*/  FMUL R18, R3.reuse, R73 ;  /* 0x0000004903127220 */ /* 0x040fe20000400000 */
[----:B------:R-:W-:Y:S02]  /*130c0*/  FMUL R73, R3, R97 ;  /* 0x0000006103497220 */ /* 0x000fe40000400000 */
[----:B------:R-:W3:Y:S01]  /*130d0*/  LDL.LU R97, [R1+0x138] ;  /* 0x0001380001617983 */ /* 0x000ee20000300800 */
        /* <DEDUP_REMOVED lines=10> */
[----:B------:R-:W-:Y:S01]  /*13180*/  @!P3 FMUL R174, R174, 16777216 ;  /* 0x4b800000aeaeb820 */ /* 0x000fe20000400000 */
[----:B------:R-:W-:-:S03]  /*13190*/  @!P3 FMUL R108, R108, 16777216 ;  /* 0x4b8000006c6cb820 */ /* 0x000fc60000400000 */
        /* <DEDUP_REMOVED lines=8> */
[----:B------:R-:W-:Y:S01]  /*13220*/  FSEL R149, R196, R149, P2 ;  /* 0x00000095c4957208 */ /* 0x000fe20001000000 */
[C---:B------:R-:W-:Y:S01]  /*13230*/  FMUL R212, R3.reuse, R174 ;  /* 0x000000ae03d47220 */ /* 0x040fe20000400000 */
[C---:B------:R-:W-:Y:S01]  /*13240*/  FMUL R196, R3.reuse, R158 ;  /* 0x0000009e03c47220 */ /* 0x040fe20000400000 */
[C---:B------:R-:W-:Y:S01]  /*13250*/  FMUL R174, R3.reuse, R108 ;  /* 0x0000006c03ae7220 */ /* 0x040fe20000400000 */
[C---:B------:R-:W-:Y:S01]  /*13260*/  FMUL R225, R3.reuse, R175 ;  /* 0x000000af03e17220 */ /* 0x040fe20000400000 */
[----:B------:R-:W3:Y:S01]  /*13270*/  LDL.LU R108, [R1+0x18c] ;  /* 0x00018c00016c7983 */ /* 0x000ee20000300800 */
[C---:B------:R-:W-:Y:S01]  /*13280*/  FMUL R158, R3.reuse, R104 ;  /* 0x00000068039e7220 */ /* 0x040fe20000400000 */
[C---:B------:R-:W-:Y:S01]  /*13290*/  FMUL R204, R3.reuse, R166 ;  /* 0x000000a603cc7220 */ /* 0x040fe20000400000 */
[C---:B------:R-:W-:Y:S01]  /*132a0*/  FMUL R175, R3.reuse, R109 ;  /* 0x0000006d03af7220 */ /* 0x040fe20000400000 */
[----:B------:R-:W3:Y:S01]  /*132b0*/  LDL.LU R104, [R1+0x198] ;  /* 0x0001980001687983 */ /* 0x000ee20000300800 */
[----:B------:R-:W-:Y:S01]  /*132c0*/  @!P3 FMUL R172, R172, 16777216 ;  /* 0x4b800000acacb820 */ /* 0x000fe20000400000 */
[----:B------:R-:W-:Y:S01]  /*132d0*/  @!P3 FMUL R116, R116, 16777216 ;  /* 0x4b8000007474b820 */ /* 0x000fe20000400000 */
[----:B------:R-:W-:Y:S01]  /*132e0*/  FMUL R166, R3, R105 ;  /* 0x0000006903a67220 */ /* 0x000fe20000400000 */
[----:B------:R-:W3:Y:S01]  /*132f0*/  LDL.LU R109, [R1+0x1a8] ;  /* 0x0001a800016d7983 */ /* 0x000ee20000300800 */
[----:B------:R-:W-:Y:S01]  /*13300*/  @!P3 FMUL R181, R181, 16777216 ;  /* 0x4b800000b5b5b820 */ /* 0x000fe20000400000 */
[----:B------:R-:W-:-:S02]  /*13310*/  @!P3 FMUL R112, R112, 16777216 ;  /* 0x4b8000007070b820 */ /* 0x000fc40000400000 */
[----:B------:R-:W3:Y:S01]  /*13320*/  LDL.LU R105, [R1+0x19c] ;  /* 0x00019c0001697983 */ /* 0x000ee20000300800 */
[C---:B------:R-:W-:Y:S01]  /*13330*/  FMUL R215, R3.reuse, R172 ;  /* 0x000000ac03d77220 */ /* 0x040fe20000400000 */
[C---:B------:R-:W-:Y:S01]  /*13340*/  FMUL R224, R3.reuse, R181 ;  /* 0x000000b503e07220 */ /* 0x040fe20000400000 */
[C---:B------:R-:W-:Y:S01]  /*13350*/  FMUL R172, R3.reuse, R116 ;  /* 0x0000007403ac7220 */ /* 0x040fe20000400000 */
[----:B------:R-:W-:Y:S01]  /*13360*/  FMUL R181, R3, R112 ;  /* 0x0000007003b57220 */ /* 0x000fe20000400000 */
[----:B------:R-:W3:Y:S04]  /*13370*/  LDL.LU R116, [R1+0x1bc] ;  /* 0x0001bc0001747983 */ /* 0x000ee80000300800 */
[----:B------:R-:W3:Y:S01]  /*13380*/  LDL.LU R112, [R1+0x1b8] ;  /* 0x0001b80001707983 */ /* 0x000ee20000300800 */
[----:B------:R-:W-:-:S04]  /*13390*/  @!P3 FMUL R23, R23, 16777216 ;  /* 0x4b8000001717b820 */ /* 0x000fc80000400000 */
[----:B------:R-:W-:Y:S01]  /*133a0*/  FMUL R201, R3, R23 ;  /* 0x0000001703c97220 */ /* 0x000fe20000400000 */
[----:B------:R-:W-:-:S05]  /*133b0*/  FMUL R23, R24, 0.25 ;  /* 0x3e80000018177820 */ /* 0x000fca0000400000 */
[----:B------:R-:W-:Y:S01]  /*133c0*/  FSEL R23, R23, R24, P0 ;  /* 0x0000001817177208 */ /* 0x000fe20000000000 */
[----:B------:R-:W-:Y:S01]  /*133d0*/  FMUL R9, R208, 0.25 ;  /* 0x3e800000d0097820 */ /* 0x000fe20000400000 */
[----:B------:R-:W-:Y:S01]  /*133e0*/  @!P3 FMUL R191, R191, 16777216 ;  /* 0x4b800000bfbfb820 */ /* 0x000fe20000400000 */
[----:B------:R-:W-:-:S03]  /*133f0*/  @!P3 FMUL R25, R25, 16777216 ;  /* 0x4b8000001919b820 */ /* 0x000fc60000400000 */
[----:B------:R-:W-:Y:S01]  /*13400*/  FSEL R9, R9, R208, P2 ;  /* 0x000000d009097208 */ /* 0x000fe20001000000 */
[----:B------:R-:W-:Y:S01]  /*13410*/  @!P3 FMUL R157, R157, 16777216 ;  /* 0x4b8000009d9db820 */ /* 0x000fe20000400000 */
        /* <DEDUP_REMOVED lines=42> */
[----:B------:R-:W-:Y:S01]  /*136c0*/  IMAD.MOV.U32 R25, RZ, RZ, R237 ;  /* 0x000000ffff197224 */ /* 0x000fe200078e00ed */
[----:B------:R-:W-:Y:S01]  /*136d0*/  LOP3.LUT P4, RZ, R17, 0x80, RZ, 0xc0, !PT ;  /* 0x0000008011ff7812 */ /* 0x000fe2000788c0ff */
[C---:B------:R-:W-:Y:S01]  /*136e0*/  FMUL R200, R3.reuse, R157 ;  /* 0x0000009d03c87220 */ /* 0x040fe20000400000 */
[C---:B------:R-:W-:Y:S01]  /*136f0*/  FMUL R208, R3.reuse, R165 ;  /* 0x000000a503d07220 */ /* 0x040fe20000400000 */
[C---:B------:R-:W-:Y:S01]  /*13700*/  FMUL R213, R3.reuse, R168 ;  /* 0x000000a803d57220 */ /* 0x040fe20000400000 */
[C---:B------:R-:W-:Y:S01]  /*13710*/  FMUL R214, R3.reuse, R169 ;  /* 0x000000a903d67220 */ /* 0x040fe20000400000 */
[C---:B------:R-:W-:Y:S01]  /*13720*/  FMUL R211, R3.reuse, R170 ;  /* 0x000000aa03d37220 */ /* 0x040fe20000400000 */
[C---:B------:R-:W-:Y:S01]  /*13730*/  FMUL R221, R3.reuse, R176 ;  /* 0x000000b003dd7220 */ /* 0x040fe20000400000 */
[C---:B------:R-:W-:Y:S01]  /*13740*/  FMUL R222, R3.reuse, R177 ;  /* 0x000000b103de7220 */ /* 0x040fe20000400000 */
[C---:B------:R-:W-:Y:S01]  /*13750*/  FMUL R229, R3.reuse, R185 ;  /* 0x000000b903e57220 */ /* 0x040fe20000400000 */
[----:B------:R-:W-:Y:S01]  /*13760*/  FMUL R231, R3, R187 ;  /* 0x000000bb03e77220 */ /* 0x000fe20000400000 */
[----:B--2---:R-:W-:-:S05]  /*13770*/  FMUL R24, R72, 0.25 ;  /* 0x3e80000048187820 */ /* 0x004fca0000400000 */
[----:B------:R-:W-:Y:S01]  /*13780*/  FSEL R24, R24, R72, P0 ;  /* 0x0000004818187208 */ /* 0x000fe20000000000 */
[----:B------:R-:W-:-:S05]  /*13790*/  FMUL R72, R29, 0.25 ;  /* 0x3e8000001d487820 */ /* 0x000fca0000400000 */
[----:B------:R-:W-:Y:S01]  /*137a0*/  FSEL R72, R72, R29, P0 ;  /* 0x0000001d48487208 */ /* 0x000fe20000000000 */
[----:B----4-:R-:W-:-:S05]  /*137b0*/  FMUL R29, R69, 0.25 ;  /* 0x3e800000451d7820 */ /* 0x010fca0000400000 */
[----:B------:R-:W-:Y:S01]  /*137c0*/  FSEL R29, R29, R69, P0 ;  /* 0x000000451d1d7208 */ /* 0x000fe20000000000 */
[----:B------:R-:W-:-:S05]  /*137d0*/  FMUL R69, R36, 0.25 ;  /* 0x3e80000024457820 */ /* 0x000fca0000400000 */
[----:B------:R-:W-:Y:S01]  /*137e0*/  FSEL R69, R69, R36, P0 ;  /* 0x0000002445457208 */ /* 0x000fe20000000000 */
[----:B---3--:R-:W-:-:S05]  /*137f0*/  FMUL R36, R65, 0.25 ;  /* 0x3e80000041247820 */ /* 0x008fca0000400000 */
[----:B------:R-:W-:Y:S01]  /*13800*/  FSEL R36, R36, R65, P0 ;  /* 0x0000004124247208 */ /* 0x000fe20000000000 */
[----:B------:R-:W-:-:S05]  /*13810*/  FMUL R65, R40, 0.25 ;  /* 0x3e80000028417820 */ /* 0x000fca0000400000 */
[----:B------:R-:W-:Y:S01]  /*13820*/  FSEL R65, R65, R40, P0 ;  /* 0x0000002841417208 */ /* 0x000fe20000000000 */
[----:B------:R-:W-:-:S05]  /*13830*/  FMUL R40, R61, 0.25 ;  /* 0x3e8000003d287820 */ /* 0x000fca0000400000 */
[----:B------:R-:W-:Y:S01]  /*13840*/  FSEL R40, R40, R61, P0 ;  /* 0x0000003d28287208 */ /* 0x000fe20000000000 */
[----:B------:R-:W-:-:S05]  /*13850*/  FMUL R61, R44, 0.25 ;  /* 0x3e8000002c3d7820 */ /* 0x000fca0000400000 */
[----:B------:R-:W-:Y:S01]  /*13860*/  FSEL R61, R61, R44, P0 ;  /* 0x0000002c3d3d7208 */ /* 0x000fe20000000000 */
        /* <DEDUP_REMOVED lines=32> */
[----:B------:R-:W-:-:S05]  /*13a70*/  FMUL R44, R101, 0.25 ;  /* 0x3e800000652c7820 */ /* 0x000fca0000400000 */
        /* <DEDUP_REMOVED lines=25> */
[----:B------:R-:W-:Y:S01]  /*13c10*/  FMUL R113, R56, 0.25 ;  /* 0x3e80000038717820 */ /* 0x000fe20000400000 */
[----:B------:R-:W-:Y:S01]  /*13c20*/  FSEL R68, R68, R37, P0 ;  /* 0x0000002544447208 */ /* 0x000fe20000000000 */
[----:B------:R-:W-:Y:S02]  /*13c30*/  FMUL R37, R64, 0.25 ;  /* 0x3e80000040257820 */ /* 0x000fe40000400000 */
[----:B------:R-:W-:Y:S01]  /*13c40*/  FSEL R77, R77, R89, P0 ;  /* 0x000000594d4d7208 */ /* 0x000fe20000000000 */
[----:B------:R-:W-:Y:S01]  /*13c50*/  FMUL R89, R84, 0.25 ;  /* 0x3e80000054597820 */ /* 0x000fe20000400000 */
[----:B------:R-:W-:Y:S01]  /*13c60*/  FSEL R113, R113, R56, P0 ;  /* 0x0000003871717208 */ /* 0x000fe20000000000 */
[----:B------:R-:W-:Y:S01]  /*13c70*/  FMUL R56, R26, 0.25 ;  /* 0x3e8000001a387820 */ /* 0x000fe20000400000 */
[----:B------:R-:W-:-:S02]  /*13c80*/  FSEL R37, R37, R64, P0 ;  /* 0x0000004025257208 */ /* 0x000fc40000000000 */
[----:B------:R-:W-:Y:S01]  /*13c90*/  FSEL R89, R89, R84, P0 ;  /* 0x0000005459597208 */ /* 0x000fe20000000000 */
[----:B------:R-:W-:Y:S01]  /*13ca0*/  FMUL R84, R85, 0.25 ;  /* 0x3e80000055547820 */ /* 0x000fe20000400000 */
[----:B------:R-:W-:Y:S01]  /*13cb0*/  FMUL R64, R41, 0.25 ;  /* 0x3e80000029407820 */ /* 0x000fe20000400000 */
[----:B------:R-:W-:Y:S01]  /*13cc0*/  FSEL R26, R56, R26, P0 ;  /* 0x0000001a381a7208 */ /* 0x000fe20000000000 */
[----:B------:R-:W-:Y:S02]  /*13cd0*/  FMUL R56, R27, 0.25 ;  /* 0x3e8000001b387820 */ /* 0x000fe40000400000 */
[----:B------:R-:W-:Y:S02]  /*13ce0*/  FSEL R84, R84, R85, P0 ;  /* 0x0000005554547208 */ /* 0x000fe40000000000 */
[----:B------:R-:W-:Y:S01]  /*13cf0*/  FSEL R64, R64, R41, P0 ;  /* 0x0000002940407208 */ /* 0x000fe20000000000 */
[----:B------:R-:W-:Y:S01]  /*13d00*/  FMUL R41, R60, 0.25 ;  /* 0x3e8000003c297820 */ /* 0x000fe20000400000 */
[----:B------:R-:W-:Y:S01]  /*13d10*/  FSEL R27, R56, R27, P0 ;  /* 0x0000001b381b7208 */ /* 0x000fe20000000000 */
[----:B------:R-:W-:Y:S01]  /*13d20*/  FMUL R56, R34, 0.25 ;  /* 0x3e80000022387820 */ /* 0x000fe20000400000 */
[----:B------:R-:W-:-:S02]  /*13d30*/  FMUL R85, R105, 0.25 ;  /* 0x3e80000069557820 */ /* 0x000fc40000400000 */
[----:B------:R-:W-:Y:S01]  /*13d40*/  FSEL R41, R41, R60, P0 ;  /* 0x0000003c29297208 */ /* 0x000fe20000000000 */
[----:B------:R-:W-:Y:S02]  /*13d50*/  FMUL R60, R45, 0.25 ;  /* 0x3e8000002d3c7820 */ /* 0x000fe40000400000 */
[----:B------:R-:W-:Y:S02]  /*13d60*/  FSEL R85, R85, R105, P0 ;  /* 0x0000006955557208 */ /* 0x000fe40000000000 */
        /* <DEDUP_REMOVED lines=9> */
[----:B------:R-:W-:Y:S01]  /*13e00*/  IMAD.MOV.U32 R141, RZ, RZ, R158 ;  /* 0x000000ffff8d7224 */ /* 0x000fe200078e009e */
[----:B------:R-:W-:-:S02]  /*13e10*/  FSEL R45, R45, R100, P0 ;  /* 0x000000642d2d7208 */ /* 0x000fc40000000000 */
[----:B------:R-:W-:Y:S01]  /*13e20*/  FSEL R112, R112, R57, P0 ;  /* 0x0000003970707208 */ /* 0x000fe20000000000 */
[----:B------:R-:W-:Y:S01]  /*13e30*/  FMUL R57, R30, 0.25 ;  /* 0x3e8000001e397820 */ /* 0x000fe20000400000 */
[----:B------:R-:W-:Y:S01]  /*13e40*/  FMUL R100, R52, 0.25 ;  /* 0x3e80000034647820 */ /* 0x000fe20000400000 */
[----:B------:R-:W-:Y:S01]  /*13e50*/  FSEL R42, R56, R42, P0 ;  /* 0x0000002a382a7208 */ /* 0x000fe20000000000 */
[----:B------:R-:W-:Y:S02]  /*13e60*/  IMAD.MOV.U32 R145, RZ, RZ, R141 ;  /* 0x000000ffff917224 */ /* 0x000fe400078e008d */
[----:B------:R-:W-:Y:S01]  /*13e70*/  FMUL R56, R43, 0.25 ;  /* 0x3e8000002b387820 */ /* 0x000fe20000400000 */
[----:B------:R-:W-:Y:S01]  /*13e80*/  MOV R141, R164 ;  /* 0x000000a4008d7202 */ /* 0x000fe20000000f00 */
        /* <DEDUP_REMOVED lines=8> */
[----:B------:R-:W-:Y:S01]  /*13f10*/  IMAD.MOV.U32 R87, RZ, RZ, R167 ;  /* 0x000000ffff577224 */ /* 0x000fe200078e00a7 */
[----:B------:R-:W-:Y:S01]  /*13f20*/  FSEL R31, R57, R31, P0 ;  /* 0x0000001f391f7208 */ /* 0x000fe20000000000 */
[----:B------:R-:W-:Y:S01]  /*13f30*/  FMUL R167, R90, 0.25 ;  /* 0x3e8000005aa77820 */ /* 0x000fe20000400000 */
[----:B------:R-:W-:Y:S01]  /*13f40*/  FSEL R52, R52, R96, P0 ;  /* 0x0000006034347208 */ /* 0x000fe20000000000 */
[----:B------:R-:W-:Y:S01]  /*13f50*/  FMUL R57, R38, 0.25 ;  /* 0x3e80000026397820 */ /* 0x000fe20000400000 */
[----:B------:R-:W-:Y:S01]  /*13f60*/  FMUL R96, R76, 0.25 ;  /* 0x3e8000004c607820 */ /* 0x000fe20000400000 */
[----:B------:R-:W-:Y:S01]  /*13f70*/  FSEL R50, R56, R50, P0 ;  /* 0x0000003238327208 */ /* 0x000fe20000000000 */
[----:B------:R-:W-:Y:S01]  /*13f80*/  FMUL R56, R51, 0.25 ;  /* 0x3e80000033387820 */ /* 0x000fe20000400000 */
[----:B------:R-:W-:-:S02]  /*13f90*/  FSEL R167, R167, R90, P0 ;  /* 0x0000005aa7a77208 */ /* 0x000fc40000000000 */
[----:B------:R-:W-:Y:S01]  /*13fa0*/  FSEL R38, R57, R38, P0 ;  /* 0x0000002639267208 */ /* 0x000fe20000000000 */
[----:B------:R-:W-:Y:S01]  /*13fb0*/  FMUL R57, R39, 0.25 ;  /* 0x3e80000027397820 */ /* 0x000fe20000400000 */
[----:B------:R-:W-:Y:S01]  /*13fc0*/  MOV R90, R168 ;  /* 0x000000a8005a7202 */ /* 0x000fe20000000f00 */
[----:B------:R-:W-:Y:S01]  /*13fd0*/  FMUL R168, R95, 0.25 ;  /* 0x3e8000005fa87820 */ /* 0x000fe20000400000 */
[----:B------:R-:W-:Y:S01]  /*13fe0*/  FSEL R96, R96, R76, P0 ;  /* 0x0000004c60607208 */ /* 0x000fe20000000000 */
[----:B------:R-:W-:Y:S01]  /*13ff0*/  FMUL R76, R92, 0.25 ;  /* 0x3e8000005c4c7820 */ /* 0x000fe20000400000 */
[----:B------:R-:W-:Y:S01]  /*14000*/  FSEL R51, R56, R51, P0 ;  /* 0x0000003338337208 */ /* 0x000fe20000000000 */
[----:B------:R-:W-:Y:S01]  /*14010*/  FMUL R56, R102, 0.25 ;  /* 0x3e80000066387820 */ /* 0x000fe20000400000 */
[----:B------:R-:W-:Y:S01]  /*14020*/  IMAD.MOV.U32 R140, RZ, RZ, R159 ;  /* 0x000000ffff8c7224 */ /* 0x000fe200078e009f */
[----:B------:R-:W-:Y:S01]  /*14030*/  FSEL R39, R57, R39, P0 ;  /* 0x0000002739277208 */ /* 0x000fe20000000000 */
[----:B------:R-:W-:Y:S01]  /*14040*/  FMUL R57, R46, 0.25 ;  /* 0x3e8000002e397820 */ /* 0x000fe20000400000 */
[----:B------:R-:W-:Y:S01]  /*14050*/  FSEL R168, R168, R95, P0 ;  /* 0x0000005fa8a87208 */ /* 0x000fe20000000000 */
[----:B------:R-:W-:Y:S01]  /*14060*/  IMAD.MOV.U32 R95, RZ, RZ, R171 ;  /* 0x000000ffff5f7224 */ /* 0x000fe200078e00ab */
[----:B------:R-:W-:Y:S01]  /*14070*/  FSEL R76, R76, R92, P0 ;  /* 0x0000005c4c4c7208 */ /* 0x000fe20000000000 */
[----:B------:R-:W-:Y:S01]  /*14080*/  FMUL R92, R80, 0.25 ;  /* 0x3e800000505c7820 */ /* 0x000fe20000400000 */
[----:B------:R-:W-:Y:S01]  /*14090*/  FMUL R171, R99, 0.25 ;  /* 0x3e80000063ab7820 */ /* 0x000fe20000400000 */
[----:B------:R-:W-:Y:S01]  /*140a0*/  FMUL R117, R156, 0.25 ;  /* 0x3e8000009c757820 */ /* 0x000fe20000400000 */
[----:B------:R-:W-:Y:S01]  /*140b0*/  FSEL R102, R56, R102, P0 ;  /* 0x0000006638667208 */ /* 0x000fe20000000000 */
[----:B------:R-:W-:-:S02]  /*140c0*/  IMAD.MOV.U32 R144, RZ, RZ, R140 ;  /* 0x000000ffff907224 */ /* 0x000fc400078e008c */
        /* <DEDUP_REMOVED lines=8> */
[----:B------:R-:W-:Y:S02]  /*14150*/  IMAD.MOV.U32 R99, RZ, RZ, R144 ;  /* 0x000000ffff637224 */ /* 0x000fe400078e0090 */
[----:B------:R-:W-:Y:S01]  /*14160*/  FMUL R156, R153, 0.25 ;  /* 0x3e800000999c7820 */ /* 0x000fe20000400000 */
[----:B------:R-:W-:Y:S01]  /*14170*/  FSEL R103, R56, R103, P0 ;  /* 0x0000006738677208 */ /* 0x000fe20000000000 */
[----:B------:R-:W-:Y:S01]  /*14180*/  FMUL R56, R106, 0.25 ;  /* 0x3e8000006a387820 */ /* 0x000fe20000400000 */
[----:B------:R-:W-:Y:S01]  /*14190*/  MOV R144, R177 ;  /* 0x000000b100907202 */ /* 0x000fe20000000f00 */
        /* <DEDUP_REMOVED lines=13> */
[----:B------:R-:W-:Y:S01]  /*14270*/  MOV R131, R178 ;  /* 0x000000b200837202 */ /* 0x000fe20000000f00 */
[----:B------:R-:W-:Y:S01]  /*14280*/  FMUL R178, R142, 0.25 ;  /* 0x3e8000008eb27820 */ /* 0x000fe20000400000 */
[----:B------:R-:W-:Y:S01]  /*14290*/  FSEL R54, R57, R54, P0 ;  /* 0x0000003639367208 */ /* 0x000fe20000000000 */
[----:B------:R-:W-:Y:S01]  /*142a0*/  IMAD.MOV.U32 R149, RZ, RZ, R129 ;  /* 0x000000ffff957224 */ /* 0x000fe200078e0081 */
[----:B------:R-:W-:Y:S01]  /*142b0*/  FSEL R88, R88, R81, P0 ;  /* 0x0000005158587208 */ /* 0x000fe20000000000 */
[----:B------:R-:W-:Y:S01]  /*142c0*/  FMUL R57, R55, 0.25 ;  /* 0x3e80000037397820 */ /* 0x000fe20000400000 */
[----:B------:R-:W-:Y:S01]  /*142d0*/  IMAD.MOV.U32 R129, RZ, RZ, R172 ;  /* 0x000000ffff817224 */ /* 0x000fe200078e00ac */
[----:B------:R-:W-:Y:S01]  /*142e0*/  FSEL R175, R175, R130, P0 ;  /* 0x00000082afaf7208 */ /* 0x000fe20000000000 */
[----:B------:R-:W-:Y:S01]  /*142f0*/  FMUL R81, R104, 0.25 ;  /* 0x3e80000068517820 */ /* 0x000fe20000400000 */
[----:B------:R-:W-:Y:S01]  /*14300*/  FSEL R153, R153, R162, P0 ;  /* 0x000000a299997208 */ /* 0x000fe20000000000 */
[----:B------:R-:W-:-:S02]  /*14310*/  IMAD.MOV.U32 R130, RZ, RZ, R176 ;  /* 0x000000ffff827224 */ /* 0x000fc400078e00b0 */
[----:B------:R-:W-:Y:S01]  /*14320*/  FMUL R162, R86, 0.25 ;  /* 0x3e80000056a27820 */ /* 0x000fe20000400000 */
[----:B------:R-:W-:Y:S01]  /*14330*/  FSEL R107, R56, R107, P0 ;  /* 0x0000006b386b7208 */ /* 0x000fe20000000000 */
[----:B------:R-:W-:Y:S01]  /*14340*/  FMUL R176, R135, 0.25 ;  /* 0x3e80000087b07820 */ /* 0x000fe20000400000 */
[----:B------:R-:W-:Y:S02]  /*14350*/  IMAD.MOV.U32 R148, RZ, RZ, R157 ;  /* 0x000000ffff947224 */ /* 0x000fe400078e009d */
[----:B------:R-:W-:Y:S01]  /*14360*/  FMUL R56, R114, 0.25 ;  /* 0x3e80000072387820 */ /* 0x000fe20000400000 */
[----:B------:R-:W-:Y:S01]  /*14370*/  FSEL R178, R178, R142, P0 ;  /* 0x0000008eb2b27208 */ /* 0x000fe20000000000 */
[----:B------:R-:W-:Y:S01]  /*14380*/  IMAD.MOV.U32 R142, RZ, RZ, R129 ;  /* 0x000000ffff8e7224 */ /* 0x000fe200078e0081 */
[----:B------:R-:W-:Y:S01]  /*14390*/  FSEL R55, R57, R55, P0 ;  /* 0x0000003739377208 */ /* 0x000fe20000000000 */
[----:B------:R-:W-:Y:S01]  /*143a0*/  IMAD.MOV.U32 R129, RZ, RZ, R181 ;  /* 0x000000ffff817224 */ /* 0x000fe200078e00b5 */
[----:B------:R-:W-:Y:S01]  /*143b0*/  FSEL R81, R81, R104, P0 ;  /* 0x0000006851517208 */ /* 0x000fe20000000000 */
[----:B------:R-:W-:Y:S01]  /*143c0*/  FMUL R57, R110, 0.25 ;  /* 0x3e8000006e397820 */ /* 0x000fe20000400000 */
[----:B------:R-:W-:Y:S01]  /*143d0*/  FMUL R181, R139, 0.25 ;  /* 0x3e8000008bb57820 */ /* 0x000fe20000400000 */
[----:B------:R-:W-:Y:S01]  /*143e0*/  FMUL R104, R108, 0.25 ;  /* 0x3e8000006c687820 */ /* 0x000fe20000400000 */
[----:B------:R-:W-:-:S02]  /*143f0*/  FSEL R162, R162, R86, P0 ;  /* 0x00000056a2a27208 */ /* 0x000fc40000000000 */
[----:B------:R-:W-:Y:S01]  /*14400*/  FSEL R176, R176, R135, P0 ;  /* 0x00000087b0b07208 */ /* 0x000fe20000000000 */
[----:B------:R-:W-:Y:S01]  /*14410*/  IMAD.MOV.U32 R135, RZ, RZ, R179 ;  /* 0x000000ffff877224 */ /* 0x000fe200078e00b3 */
[----:B------:R-:W-:Y:S01]  /*14420*/  MOV R86, R148 ;  /* 0x0000009400567202 */ /* 0x000fe20000000f00 */
[----:B------:R-:W-:Y:S01]  /*14430*/  IMAD.MOV.U32 R148, RZ, RZ, R166 ;  /* 0x000000ffff947224 */ /* 0x000fe200078e00a6 */
[----:B------:R-:W-:Y:S01]  /*14440*/  FSEL R114, R56, R114, P0 ;  /* 0x0000007238727208 */ /* 0x000fe20000000000 */
[----:B------:R-:W-:Y:S01]  /*14450*/  FMUL R56, R115, 0.25 ;  /* 0x3e80000073387820 */ /* 0x000fe20000400000 */
[----:B------:R-:W-:Y:S01]  /*14460*/  FMUL R179, R138, 0.25 ;  /* 0x3e8000008ab37820 */ /* 0x000fe20000400000 */
[----:B------:R-:W-:Y:S01]  /*14470*/  FMUL R166, R94, 0.25 ;  /* 0x3e8000005ea67820 */ /* 0x000fe20000400000 */
[----:B------:R-:W-:Y:S01]  /*14480*/  FSEL R110, R57, R110, P0 ;  /* 0x0000006e396e7208 */ /* 0x000fe20000000000 */
[----:B------:R-:W-:Y:S01]  /*14490*/  FMUL R124, R63, 0.25 ;  /* 0x3e8000003f7c7820 */ /* 0x000fe20000400000 */
[----:B------:R-:W-:Y:S01]  /*144a0*/  FSEL R181, R181, R139, P0 ;  /* 0x0000008bb5b57208 */ /* 0x000fe20000000000 */
[----:B------:R-:W-:Y:S01]  /*144b0*/  FMUL R57, R111, 0.25 ;  /* 0x3e8000006f397820 */ /* 0x000fe20000400000 */
[----:B------:R-:W-:Y:S01]  /*144c0*/  FSEL R104, R104, R108, P0 ;  /* 0x0000006c68687208 */ /* 0x000fe20000000000 */
[----:B------:R-:W-:Y:S01]  /*144d0*/  IMAD.MOV.U32 R139, RZ, RZ, R182 ;  /* 0x000000ffff8b7224 */ /* 0x000fe200078e00b6 */
[----:B------:R-:W-:Y:S01]  /*144e0*/  MOV R128, R160 ;  /* 0x000000a000807202 */ /* 0x000fe20000000f00 */
[----:B------:R-:W-:Y:S01]  /*144f0*/  FMUL R108, R109, 0.25 ;  /* 0x3e8000006d6c7820 */ /* 0x000fe20000400000 */
[----:B------:R-:W-:Y:S01]  /*14500*/  FMUL R160, R79, 0.25 ;  /* 0x3e8000004fa07820 */ /* 0x000fe20000400000 */
[----:B------:R-:W-:Y:S01]  /*14510*/  FMUL R182, R150, 0.25 ;  /* 0x3e80000096b67820 */ /* 0x000fe20000400000 */
[----:B------:R-:W-:Y:S01]  /*14520*/  FSEL R115, R56, R115, P0 ;  /* 0x0000007338737208 */ /* 0x000fe20000000000 */
[----:B------:R-:W-:Y:S01]  /*14530*/  FMUL R56, R122, 0.25 ;  /* 0x3e8000007a387820 */ /* 0x000fe20000400000 */
[----:B------:R-:W-:Y:S01]  /*14540*/  FSEL R179, R179, R138, P0 ;  /* 0x0000008ab3b37208 */ /* 0x000fe20000000000 */
[----:B------:R-:W-:Y:S01]  /*14550*/  IMAD.MOV.U32 R138, RZ, RZ, R180 ;  /* 0x000000ffff8a7224 */ /* 0x000fe200078e00b4 */
[----:B------:R-:W-:Y:S01]  /*14560*/  FSEL R166, R166, R94, P0 ;  /* 0x0000005ea6a67208 */ /* 0x000fe20000000000 */
[----:B------:R-:W-:-:S02]  /*14570*/  IMAD.MOV.U32 R94, RZ, RZ, R169 ;  /* 0x000000ffff5e7224 */ /* 0x000fc400078e00a9 */
[----:B------:R-:W-:Y:S01]  /*14580*/  FMUL R180, R143, 0.25 ;  /* 0x3e8000008fb47820 */ /* 0x000fe20000400000 */
[----:B------:R-:W-:Y:S01]  /*14590*/  FSEL R124, R124, R63, P0 ;  /* 0x0000003f7c7c7208 */ /* 0x000fe20000000000 */
[----:B------:R-:W-:Y:S02]  /*145a0*/  IMAD.MOV.U32 R140, RZ, RZ, R165 ;  /* 0x000000ffff8c7224 */ /* 0x000fe400078e00a5 */
[----:B------:R-:W-:Y:S01]  /*145b0*/  FMUL R169, R91, 0.25 ;  /* 0x3e8000005ba97820 */ /* 0x000fe20000400000 */
[----:B------:R-:W-:Y:S01]  /*145c0*/  FSEL R111, R57, R111, P0 ;  /* 0x0000006f396f7208 */ /* 0x000fe20000000000 */
[----:B------:R-:W-:Y:S01]  /*145d0*/  FMUL R165, R83, 0.25 ;  /* 0x3e80000053a57820 */ /* 0x000fe20000400000 */
[----:B------:R-:W-:Y:S01]  /*145e0*/  FSEL R108, R108, R109, P0 ;  /* 0x0000006d6c6c7208 */ /* 0x000fe20000000000 */
[----:B------:R-:W-:Y:S01]  /*145f0*/  FMUL R57, R118, 0.25 ;  /* 0x3e80000076397820 */ /* 0x000fe20000400000 */
[----:B------:R-:W-:Y:S01]  /*14600*/  FSEL R160, R160, R79, P0 ;  /* 0x0000004fa0a07208 */ /* 0x000fe20000000000 */
[----:B------:R-:W-:Y:S01]  /*14610*/  FMUL R109, R116, 0.25 ;  /* 0x3e800000746d7820 */ /* 0x000fe20000400000 */
[----:B------:R-:W-:Y:S01]  /*14620*/  MOV R63, R173 ;  /* 0x000000ad003f7202 */ /* 0x000fe20000000f00 */
[----:B------:R-:W-:Y:S01]  /*14630*/  FMUL R158, R78, 0.25 ;  /* 0x3e8000004e9e7820 */ /* 0x000fe20000400000 */
[----:B------:R-:W-:Y:S01]  /*14640*/  FSEL R182, R182, R150, P0 ;  /* 0x00000096b6b67208 */ /* 0x000fe20000000000 */
[----:B------:R-:W-:Y:S01]  /*14650*/  IMAD.MOV.U32 R79, RZ, RZ, R141 ;  /* 0x000000ffff4f7224 */ /* 0x000fe200078e008d */
[----:B------:R-:W-:Y:S01]  /*14660*/  FSEL R122, R56, R122, P0 ;  /* 0x0000007a387a7208 */ /* 0x000fe20000000000 */
[----:B------:R-:W-:-:S02]  /*14670*/  IMAD.MOV.U32 R150, RZ, RZ, R184 ;  /* 0x000000ffff967224 */ /* 0x000fc400078e00b8 */
[----:B------:R-:W-:Y:S01]  /*14680*/  FMUL R184, R151, 0.25 ;  /* 0x3e80000097b87820 */ /* 0x000fe20000400000 */
[----:B------:R-:W-:Y:S02]  /*14690*/  IMAD.MOV.U32 R141, RZ, RZ, R128 ;  /* 0x000000ffff8d7224 */ /* 0x000fe400078e0080 */
[----:B------:R-:W-:Y:S01]  /*146a0*/  FMUL R56, R123, 0.25 ;  /* 0x3e8000007b387820 */ /* 0x000fe20000400000 */
[----:B------:R-:W-:Y:S01]  /*146b0*/  FSEL R180, R180, R143, P0 ;  /* 0x0000008fb4b47208 */ /* 0x000fe20000000000 */
[----:B------:R-:W-:Y:S01]  /*146c0*/  IMAD.MOV.U32 R128, RZ, RZ, R185 ;  /* 0x000000ffff807224 */ /* 0x000fe200078e00b9 */
[----:B------:R-:W-:Y:S01]  /*146d0*/  FSEL R169, R169, R91, P0 ;  /* 0x0000005ba9a97208 */ /* 0x000fe20000000000 */
[----:B------:R-:W-:Y:S01]  /*146e0*/  FMUL R185, R147, 0.25 ;  /* 0x3e80000093b97820 */ /* 0x000fe20000400000 */
[----:B------:R-:W-:Y:S01]  /*146f0*/  MOV R143, R63 ;  /* 0x0000003f008f7202 */ /* 0x000fe20000000f00 */
[----:B------:R-:W-:Y:S01]  /*14700*/  @!P6 FMUL R23, R23, 16777216 ;  /* 0x4b8000001717e820 */ /* 0x000fe20000400000 */
[----:B------:R-:W-:Y:S01]  /*14710*/  FSEL R165, R165, R83, P0 ;  /* 0x00000053a5a57208 */ /* 0x000fe20000000000 */
[----:B------:R-:W-:Y:S01]  /*14720*/  IMAD.MOV.U32 R91, RZ, RZ, R170 ;  /* 0x000000ffff5b7224 */ /* 0x000fe200078e00aa */
[----:B------:R-:W-:Y:S01]  /*14730*/  FSEL R118, R57, R118, P0 ;  /* 0x0000007639767208 */ /* 0x000fe20000000000 */
[----:B------:R-:W-:Y:S01]  /*14740*/  @!P6 FMUL R3, R3, 16777216 ;  /* 0x4b8000000303e820 */ /* 0x000fe20000400000 */
[----:B------:R-:W-:Y:S01]  /*14750*/  FSEL R109, R109, R116, P0 ;  /* 0x000000746d6d7208 */ /* 0x000fe20000000000 */
[----:B------:R-:W-:Y:S01]  /*14760*/  FMUL R170, R98, 0.25 ;  /* 0x3e80000062aa7820 */ /* 0x000fe20000400000 */
[----:B------:R-:W-:Y:S01]  /*14770*/  FSEL R158, R158, R78, P0 ;  /* 0x0000004e9e9e7208 */ /* 0x000fe20000000000 */
[----:B------:R-:W-:Y:S01]  /*14780*/  FMUL R57, R119, 0.25 ;  /* 0x3e80000077397820 */ /* 0x000fe20000400000 */
[----:B------:R-:W-:Y:S01]  /*14790*/  MOV R83, R183 ;  /* 0x000000b700537202 */ /* 0x000fe20000000f00 */
[----:B------:R-:W-:Y:S01]  /*147a0*/  @!P6 FMUL R84, R84, 16777216 ;  /* 0x4b8000005454e820 */ /* 0x000fe20000400000 */
[----:B------:R-:W-:Y:S01]  /*147b0*/  FMUL R116, R163, 0.25 ;  /* 0x3e800000a3747820 */ /* 0x000fe20000400000 */
[----:B------:R-:W-:Y:S01]  /*147c0*/  MOV R78, R73 ;  /* 0x00000049004e7202 */ /* 0x000fe20000000f00 */
[----:B------:R-:W-:Y:S01]  /*147d0*/  FMUL R183, R146, 0.25 ;  /* 0x3e80000092b77820 */ /* 0x000fe20000400000 */
[----:B------:R-:W-:Y:S01]  /*147e0*/  FSEL R184, R184, R151, P0 ;  /* 0x00000097b8b87208 */ /* 0x000fe20000000000 */
[----:B------:R-:W-:Y:S01]  /*147f0*/  @!P6 FMUL R85, R85, 16777216 ;  /* 0x4b8000005555e820 */ /* 0x000fe20000400000 */
[----:B------:R-:W-:Y:S01]  /*14800*/  FMUL R133, R58, 0.25 ;  /* 0x3e8000003a857820 */ /* 0x000fe20000400000 */
[----:B------:R-:W-:Y:S01]  /*14810*/  FSEL R123, R56, R123, P0 ;  /* 0x0000007b387b7208 */ /* 0x000fe20000000000 */
[----:B------:R-:W-:Y:S01]  /*14820*/  @!P6 FMUL R24, R24, 16777216 ;  /* 0x4b8000001818e820 */ /* 0x000fe20000400000 */
[----:B------:R-:W-:Y:S01]  /*14830*/  @!P6 FMUL R49, R49, 16777216 ;  /* 0x4b8000003131e820 */ /* 0x000fe20000400000 */
[----:B------:R-:W-:Y:S01]  /*14840*/  @!P6 FMUL R104, R104, 16777216 ;  /* 0x4b8000006868e820 */ /* 0x000fe20000400000 */
[C---:B------:R-:W-:Y:S01]  /*14850*/  FMUL R73, R2.reuse, R23 ;  /* 0x0000001702497220 */ /* 0x040fe20000400000 */
[----:B------:R-:W-:Y:S01]  /*14860*/  MOV R151, R131 ;  /* 0x0000008300977202 */ /* 0x000fe20000000f00 */
[----:B------:R-:W-:Y:S01]  /*14870*/  FMUL R56, R2, R3 ;  /* 0x0000000302387220 */ /* 0x000fe20000400000 */
[----:B------:R-:W-:Y:S01]  /*14880*/  FSEL R185, R185, R147, P0 ;  /* 0x00000093b9b97208 */ /* 0x000fe20000000000 */
[----:B------:R-:W-:Y:S01]  /*14890*/  IMAD.MOV.U32 R23, RZ, RZ, R143 ;  /* 0x000000ffff177224 */ /* 0x000fe200078e008f */
[----:B------:R-:W-:Y:S01]  /*148a0*/  MOV R131, R87 ;  /* 0x0000005700837202 */ /* 0x000fe20000000f00 */
[----:B------:R-:W-:-:S02]  /*148b0*/  IMAD.MOV.U32 R3, RZ, RZ, R138 ;  /* 0x000000ffff037224 */ /* 0x000fc400078e008a */
[----:B------:R-:W-:Y:S01]  /*148c0*/  FMUL R87, R2, R84 ;  /* 0x0000005402577220 */ /* 0x000fe20000400000 */
[----:B------:R-:W-:Y:S01]  /*148d0*/  IMAD.MOV.U32 R147, RZ, RZ, R142 ;  /* 0x000000ffff937224 */ /* 0x000fe200078e008e */
[----:B------:R-:W-:Y:S01]  /*148e0*/  FSEL R170, R170, R98, P0 ;  /* 0x00000062aaaa7208 */ /* 0x000fe20000000000 */
[C---:B------:R-:W-:Y:S01]  /*148f0*/  FMUL R84, R2.reuse, R85 ;  /* 0x0000005502547220 */ /* 0x040fe20000400000 */
[----:B------:R-:W-:Y:S01]  /*14900*/  FSEL R119, R57, R119, P0 ;  /* 0x0000007739777208 */ /* 0x000fe20000000000 */
[----:B------:R-:W-:Y:S01]  /*14910*/  FMUL R57, R2, R24 ;  /* 0x0000001802397220 */ /* 0x000fe20000400000 */
[----:B------:R-:W-:Y:S01]  /*14920*/  FSEL R116, R116, R163, P0 ;  /* 0x000000a374747208 */ /* 0x000fe20000000000 */
[C---:B------:R-:W-:Y:S01]  /*14930*/  FMUL R98, R2.reuse, R49 ;  /* 0x0000003102627220 */ /* 0x040fe20000400000 */
[----:B------:R-:W-:Y:S01]  /*14940*/  FSEL R183, R183, R146, P0 ;  /* 0x00000092b7b77208 */ /* 0x000fe20000000000 */
[----:B------:R-:W-:Y:S01]  /*14950*/  FMUL R85, R2, R104 ;  /* 0x0000006802557220 */ /* 0x000fe20000400000 */
[----:B------:R-:W-:Y:S01]  /*14960*/  FSEL R133, R133, R58, P0 ;  /* 0x0000003a85857208 */ /* 0x000fe20000000000 */
[----:B------:R-:W-:Y:S01]  /*14970*/  FMUL R163, R82, 0.25 ;  /* 0x3e80000052a37820 */ /* 0x000fe20000400000 */
[----:B------:R-:W-:Y:S01]  /*14980*/  IMAD.MOV.U32 R49, RZ, RZ, R150 ;  /* 0x000000ffff317224 */ /* 0x000fe200078e0096 */
[----:B------:R-:W-:Y:S01]  /*14990*/  MOV R24, R139 ;  /* 0x0000008b00187202 */ /* 0x000fe20000000f00 */
[----:B------:R-:W-:-:S02]  /*149a0*/  IMAD.MOV.U32 R146, RZ, RZ, R135 ;  /* 0x000000ffff927224 */ /* 0x000fc400078e0087 */
[----:B------:R-:W-:Y:S01]  /*149b0*/  IMAD.MOV.U32 R104, RZ, RZ, R23 ;  /* 0x000000ffff687224 */ /* 0x000fe200078e0017 */
[----:B------:R-:W-:Y:S01]  /*149c0*/  MOV R143, R91 ;  /* 0x0000005b008f7202 */ /* 0x000fe20000000f00 */
[----:B------:R-:W-:Y:S02]  /*149d0*/  IMAD.MOV.U32 R58, RZ, RZ, R174 ;  /* 0x000000ffff3a7224 */ /* 0x000fe400078e00ae */
[----:B------:R-:W-:Y:S01]  /*149e0*/  FMUL R174, R134, 0.25 ;  /* 0x3e80000086ae7820 */ /* 0x000fe20000400000 */
[----:B------:R-:W-:Y:S02]  /*149f0*/  IMAD.MOV.U32 R150, RZ, RZ, R130 ;  /* 0x000000ffff967224 */ /* 0x000fe400078e0082 */
[----:B------:R-:W-:Y:S02]  /*14a00*/  IMAD.MOV.U32 R139, RZ, RZ, R99 ;  /* 0x000000ffff8b7224 */ /* 0x000fe400078e0063 */
[----:B------:R-:W-:Y:S01]  /*14a10*/  IMAD.MOV.U32 R23, RZ, RZ, R3 ;  /* 0x000000ffff177224 */ /* 0x000fe200078e0003 */
[----:B------:R-:W-:Y:S01]  /*14a20*/  MOV R3, R147 ;  /* 0x0000009300037202 */ /* 0x000fe20000000f00 */
[----:B------:R-:W-:Y:S01]  /*14a30*/  FMUL R172, R126, 0.25 ;  /* 0x3e8000007eac7820 */ /* 0x000fe20000400000 */
[----:B------:R-:W-:-:S02]  /*14a40*/  IMAD.MOV.U32 R147, RZ, RZ, R151 ;  /* 0x000000ffff937224 */ /* 0x000fc400078e0097 */
[----:B------:R-:W-:Y:S01]  /*14a50*/  FMUL R120, R155, 0.25 ;  /* 0x3e8000009b787820 */ /* 0x000fe20000400000 */
[----:B------:R-:W-:Y:S01]  /*14a60*/  IMAD.MOV.U32 R138, RZ, RZ, R90 ;  /* 0x000000ffff8a7224 */ /* 0x000fe200078e005a */
[----:B------:R-:W-:Y:S01]  /*14a70*/  FSEL R163, R163, R82, P0 ;  /* 0x00000052a3a37208 */ /* 0x000fe20000000000 */
[----:B------:R-:W-:Y:S02]  /*14a80*/  IMAD.MOV.U32 R151, RZ, RZ, R146 ;  /* 0x000000ffff977224 */ /* 0x000fe400078e0092 */
[----:B------:R-:W-:Y:S01]  /*14a90*/  @!P6 FMUL R32, R32, 16777216 ;  /* 0x4b8000002020e820 */ /* 0x000fe20000400000 */
[----:B------:R-:W-:Y:S02]  /*14aa0*/  IMAD.MOV.U32 R142, RZ, RZ, R94 ;  /* 0x000000ffff8e7224 */ /* 0x000fe400078e005e */
[----:B------:R-:W-:Y:S01]  /*14ab0*/  FMUL R173, R127, 0.25 ;  /* 0x3e8000007fad7820 */ /* 0x000fe20000400000 */
[----:B------:R-:W-:Y:S01]  /*14ac0*/  IMAD.MOV.U32 R146, RZ, RZ, R150 ;  /* 0x000000ffff927224 */ /* 0x000fe200078e0096 */
[----:B------:R-:W-:Y:S01]  /*14ad0*/  MOV R82, R144 ;  /* 0x0000009000527202 */ /* 0x000fe20000000f00 */
[----:B------:R-:W-:Y:S01]  /*14ae0*/  FMUL R132, R59, 0.25 ;  /* 0x3e8000003b847820 */ /* 0x000fe20000400000 */
[----:B------:R-:W-:Y:S01]  /*14af0*/  MOV R150, R139 ;  /* 0x0000008b00967202 */ /* 0x000fe20000000f00 */
[----:B------:R-:W-:Y:S01]  /*14b00*/  FMUL R157, R67, 0.25 ;  /* 0x3e800000439d7820 */ /* 0x000fe20000400000 */
[----:B------:R-:W-:Y:S01]  /*14b10*/  FSEL R174, R174, R134, P0 ;  /* 0x00000086aeae7208 */ /* 0x000fe20000000000 */
[----:B------:R-:W-:-:S02]  /*14b20*/  IMAD.MOV.U32 R144, RZ, RZ, R140 ;  /* 0x000000ffff907224 */ /* 0x000fc400078e008c */
[----:B------:R-:W-:Y:S01]  /*14b30*/  @!P6 FMUL R38, R38, 16777216 ;  /* 0x4b8000002626e820 */ /* 0x000fe20000400000 */
[----:B------:R-:W-:Y:S01]  /*14b40*/  IMAD.MOV.U32 R130, RZ, RZ, R86 ;  /* 0x000000ffff827224 */ /* 0x000fe200078e0056 */
[----:B------:R-:W-:Y:S01]  /*14b50*/  FSEL R172, R172, R126, P0 ;  /* 0x0000007eacac7208 */ /* 0x000fe20000000000 */
[----:B------:R-:W-:Y:S02]  /*14b60*/  IMAD.MOV.U32 R139, RZ, RZ, R143 ;  /* 0x000000ffff8b7224 */ /* 0x000fe400078e008f */
[----:B------:R-:W-:Y:S01]  /*14b70*/  @!P6 FMUL R28, R28, 16777216 ;  /* 0x4b8000001c1ce820 */ /* 0x000fe20000400000 */
[----:B------:R-:W-:Y:S02]  /*14b80*/  IMAD.MOV.U32 R134, RZ, RZ, R58 ;  /* 0x000000ffff867224 */ /* 0x000fe400078e003a */
[----:B------:R-:W-:Y:S01]  /*14b90*/  @!P6 FMUL R29, R29, 16777216 ;  /* 0x4b8000001d1de820 */ /* 0x000fe20000400000 */
[----:B------:R-:W-:Y:S02]  /*14ba0*/  IMAD.MOV.U32 R140, RZ, RZ, R187 ;  /* 0x000000ffff8c7224 */ /* 0x000fe400078e00bb */
[----:B------:R-:W-:Y:S01]  /*14bb0*/  @!P6 FMUL R52, R52, 16777216 ;  /* 0x4b8000003434e820 */ /* 0x000fe20000400000 */
[----:B------:R-:W-:-:S02]  /*14bc0*/  IMAD.MOV.U32 R143, RZ, RZ, R138 ;  /* 0x000000ffff8f7224 */ /* 0x000fc400078e008a */
[----:B------:R-:W-:Y:S01]  /*14bd0*/  @!P6 FMUL R34, R34, 16777216 ;  /* 0x4b8000002222e820 */ /* 0x000fe20000400000 */
[----:B------:R-:W-:Y:S02]  /*14be0*/  IMAD.MOV.U32 R126, RZ, RZ, R149 ;  /* 0x000000ffff7e7224 */ /* 0x000fe400078e0095 */
[----:B------:R-:W-:Y:S01]  /*14bf0*/  FMUL R187, R2, R32 ;  /* 0x0000002002bb7220 */ /* 0x000fe20000400000 */
[----:B------:R-:W-:Y:S01]  /*14c00*/  IMAD.MOV.U32 R138, RZ, RZ, R142 ;  /* 0x000000ffff8a7224 */ /* 0x000fe200078e008e */
[----:B------:R-:W-:Y:S01]  /*14c10*/  FSEL R120, R120, R155, P0 ;  /* 0x0000009b78787208 */ /* 0x000fe20000000000 */
[----:B------:R-:W-:Y:S01]  /*14c20*/  FMUL R137, R71, 0.25 ;  /* 0x3e80000047897820 */ /* 0x000fe20000400000 */
[----:B------:R-:W-:Y:S02]  /*14c30*/  IMAD.MOV.U32 R149, RZ, RZ, R186 ;  /* 0x000000ffff957224 */ /* 0x000fe400078e00ba */
[----:B------:R-:W-:Y:S01]  /*14c40*/  @!P6 FMUL R35, R35, 16777216 ;  /* 0x4b8000002323e820 */ /* 0x000fe20000400000 */
[----:B------:R-:W-:Y:S01]  /*14c50*/  MOV R142, R131 ;  /* 0x00000083008e7202 */ /* 0x000fe20000000f00 */
[----:B------:R-:W-:-:S02]  /*14c60*/  IMAD.MOV.U32 R32, RZ, RZ, R147 ;  /* 0x000000ffff207224 */ /* 0x000fc400078e0093 */
[----:B------:R-:W-:Y:S01]  /*14c70*/  FMUL R136, R66, 0.25 ;  /* 0x3e80000042887820 */ /* 0x000fe20000400000 */
[----:B------:R-:W-:Y:S01]  /*14c80*/  FSEL R173, R173, R127, P0 ;  /* 0x0000007fadad7208 */ /* 0x000fe20000000000 */
[----:B------:R-:W-:Y:S01]  /*14c90*/  @!P6 FMUL R30, R30, 16777216 ;  /* 0x4b8000001e1ee820 */ /* 0x000fe20000400000 */
[----:B------:R-:W-:Y:S01]  /*14ca0*/  @!P6 FMUL R31, R31, 16777216 ;  /* 0x4b8000001f1fe820 */ /* 0x000fe20000400000 */
[----:B------:R-:W-:Y:S01]  /*14cb0*/  @!P6 FMUL R39, R39, 16777216 ;  /* 0x4b8000002727e820 */ /* 0x000fe20000400000 */
[----:B------:R-:W-:Y:S02]  /*14cc0*/  IMAD.MOV.U32 R131, RZ, RZ, R130 ;  /* 0x000000ffff837224 */ /* 0x000fe400078e0082 */
[----:B------:R-:W-:Y:S01]  /*14cd0*/  FMUL R147, R2, R38 ;  /* 0x0000002602937220 */ /* 0x000fe20000400000 */
[----:B------:R-:W-:Y:S01]  /*14ce0*/  FSEL R132, R132, R59, P0 ;  /* 0x0000003b84847208 */ /* 0x000fe20000000000 */
[----:B------:R-:W-:Y:S01]  /*14cf0*/  FMUL R125, R70, 0.25 ;  /* 0x3e800000467d7820 */ /* 0x000fe20000400000 */
[----:B------:R-:W-:Y:S01]  /*14d00*/  FSEL R157, R157, R67, P0 ;  /* 0x000000439d9d7208 */ /* 0x000fe20000000000 */
[----:B------:R-:W-:-:S02]  /*14d10*/  IMAD.MOV.U32 R127, RZ, RZ, R62 ;  /* 0x000000ffff7f7224 */ /* 0x000fc400078e003e */
[----:B------:R-:W-:Y:S01]  /*14d20*/  @!P6 FMUL R40, R40, 16777216 ;  /* 0x4b8000002828e820 */ /* 0x000fe20000400000 */
[----:B------:R-:W-:Y:S01]  /*14d30*/  @!P6 FMUL R42, R42, 16777216 ;  /* 0x4b8000002a2ae820 */ /* 0x000fe20000400000 */
[C---:B------:R-:W-:Y:S01]  /*14d40*/  FMUL R58, R2.reuse, R28 ;  /* 0x0000001c023a7220 */ /* 0x040fe20000400000 */
[----:B------:R-:W-:Y:S01]  /*14d50*/  IMAD.MOV.U32 R135, RZ, RZ, R95 ;  /* 0x000000ffff877224 */ /* 0x000fe200078e005f */
[----:B------:R-:W-:Y:S01]  /*14d60*/  MOV R38, R148 ;  /* 0x0000009400267202 */ /* 0x000fe20000000f00 */
[----:B------:R-:W-:Y:S02]  /*14d70*/  IMAD.MOV.U32 R130, RZ, RZ, R134 ;  /* 0x000000ffff827224 */ /* 0x000fe400078e0086 */
[----:B------:R-:W-:Y:S01]  /*14d80*/  @!P6 FMUL R41, R41, 16777216 ;  /* 0x4b8000002929e820 */ /* 0x000fe20000400000 */
[C---:B------:R-:W-:Y:S01]  /*14d90*/  FMUL R59, R2.reuse, R29 ;  /* 0x0000001d023b7220 */ /* 0x040fe20000400000 */
[C---:B------:R-:W-:Y:S01]  /*14da0*/  FMUL R99, R2.reuse, R52 ;  /* 0x0000003402637220 */ /* 0x040fe20000400000 */
[----:B------:R-:W-:Y:S01]  /*14db0*/  MOV R28, R146 ;  /* 0x00000092001c7202 */ /* 0x000fe20000000f00 */
[----:B------:R-:W-:Y:S01]  /*14dc0*/  FMUL R148, R2, R34 ;  /* 0x0000002202947220 */ /* 0x000fe20000400000 */
[----:B------:R-:W-:Y:S01]  /*14dd0*/  @!P6 FMUL R37, R37, 16777216 ;  /* 0x4b8000002525e820 */ /* 0x000fe20000400000 */
[----:B------:R-:W-:Y:S01]  /*14de0*/  @!P6 FMUL R53, R53, 16777216 ;  /* 0x4b8000003535e820 */ /* 0x000fe20000400000 */
[----:B------:R-:W-:Y:S01]  /*14df0*/  @!P6 FMUL R77, R77, 16777216 ;  /* 0x4b8000004d4de820 */ /* 0x000fe20000400000 */
[----:B------:R-:W-:-:S02]  /*14e00*/  IMAD.MOV.U32 R29, RZ, RZ, R151 ;  /* 0x000000ffff1d7224 */ /* 0x000fc400078e0097 */
[----:B------:R-:W-:Y:S01]  /*14e10*/  FMUL R146, R2, R35 ;  /* 0x0000002302927220 */ /* 0x000fe20000400000 */
[----:B------:R-:W-:Y:S01]  /*14e20*/  IMAD.MOV.U32 R52, RZ, RZ, R149 ;  /* 0x000000ffff347224 */ /* 0x000fe200078e0095 */
[----:B------:R-:W-:Y:S01]  /*14e30*/  FSEL R137, R137, R71, P0 ;  /* 0x0000004789897208 */ /* 0x000fe20000000000 */
[----:B------:R-:W-:Y:S02]  /*14e40*/  IMAD.MOV.U32 R34, RZ, RZ, R145 ;  /* 0x000000ffff227224 */ /* 0x000fe400078e0091 */
[----:B------:R-:W-:Y:S01]  /*14e50*/  @!P6 FMUL R45, R45, 16777216 ;  /* 0x4b8000002d2de820 */ /* 0x000fe20000400000 */
[----:B------:R-:W-:Y:S01]  /*14e60*/  @!P6 FMUL R120, R120, 16777216 ;  /* 0x4b8000007878e820 */ /* 0x000fe20000400000 */
[----:B------:R-:W-:Y:S01]  /*14e70*/  @!P6 FMUL R121, R121, 16777216 ;  /* 0x4b8000007979e820 */ /* 0x000fe20000400000 */
[----:B------:R-:W-:Y:S01]  /*14e80*/  @!P6 FMUL R163, R163, 16777216 ;  /* 0x4b800000a3a3e820 */ /* 0x000fe20000400000 */
[----:B------:R-:W-:Y:S01]  /*14e90*/  @!P6 FMUL R164, R164, 16777216 ;  /* 0x4b800000a4a4e820 */ /* 0x000fe20000400000 */
[C---:B------:R-:W-:Y:S01]  /*14ea0*/  FMUL R151, R2.reuse, R30 ;  /* 0x0000001e02977220 */ /* 0x040fe20000400000 */
[C---:B------:R-:W-:Y:S01]  /*14eb0*/  FMUL R149, R2.reuse, R31 ;  /* 0x0000001f02957220 */ /* 0x040fe20000400000 */
[----:B------:R-:W-:Y:S01]  /*14ec0*/  FMUL R145, R2, R39 ;  /* 0x0000002702917220 */ /* 0x000fe20000400000 */
[----:B------:R-:W-:Y:S01]  /*14ed0*/  IMAD.MOV.U32 R35, RZ, RZ, R144 ;  /* 0x000000ffff237224 */ /* 0x000fe200078e0090 */
[----:B------:R-:W-:Y:S01]  /*14ee0*/  FSEL R136, R136, R66, P0 ;  /* 0x0000004288887208 */ /* 0x000fe20000000000 */
[----:B------:R-:W-:Y:S01]  /*14ef0*/  @!P6 FMUL R25, R25, 16777216 ;  /* 0x4b8000001919e820 */ /* 0x000fe20000400000 */
[----:B------:R-:W-:Y:S01]  /*14f00*/  @!P6 FMUL R124, R124, 16777216 ;  /* 0x4b8000007c7ce820 */ /* 0x000fe20000400000 */
[----:B------:R-:W-:Y:S01]  /*14f10*/  FMUL R71, R2, R40 ;  /* 0x0000002802477220 */ /* 0x000fe20000400000 */
[----:B------:R-:W-:-:S02]  /*14f20*/  IMAD.MOV.U32 R134, RZ, RZ, R127 ;  /* 0x000000ffff867224 */ /* 0x000fc400078e007f */
[----:B------:R-:W-:Y:S01]  /*14f30*/  FMUL R144, R2, R42 ;  /* 0x0000002a02907220 */ /* 0x000fe20000400000 */
[----:B------:R-:W-:Y:S01]  /*14f40*/  IMAD.MOV.U32 R30, RZ, RZ, R152 ;  /* 0x000000ffff1e7224 */ /* 0x000fe200078e0098 */
[----:B------:R-:W-:Y:S01]  /*14f50*/  FSEL R125, R125, R70, P0 ;  /* 0x000000467d7d7208 */ /* 0x000fe20000000000 */
[----:B------:R-:W-:Y:S02]  /*14f60*/  IMAD.MOV.U32 R31, RZ, RZ, R135 ;  /* 0x000000ffff1f7224 */ /* 0x000fe400078e0087 */
[----:B------:R-:W-:Y:S01]  /*14f70*/  @!P6 FMUL R116, R116, 16777216 ;  /* 0x4b8000007474e820 */ /* 0x000fe20000400000 */
[----:B------:R-:W-:Y:S02]  /*14f80*/  IMAD.MOV.U32 R39, RZ, RZ, R130 ;  /* 0x000000ffff277224 */ /* 0x000fe400078e0082 */
[----:B------:R-:W-:Y:S01]  /*14f90*/  @!P6 FMUL R157, R157, 16777216 ;  /* 0x4b8000009d9de820 */ /* 0x000fe20000400000 */
[----:B------:R-:W-:Y:S01]  /*14fa0*/  @!P6 FMUL R169, R169, 16777216 ;  /* 0x4b800000a9a9e820 */ /* 0x000fe20000400000 */
[C---:B------:R-:W-:Y:S01]  /*14fb0*/  FMUL R66, R2.reuse, R41 ;  /* 0x0000002902427220 */ /* 0x040fe20000400000 */
[----:B------:R-:W-:Y:S01]  /*14fc0*/  MOV R127, R126 ;  /* 0x0000007e007f7202 */ /* 0x000fe20000000f00 */
[----:B------:R-:W-:Y:S01]  /*14fd0*/  IMAD.MOV.U32 R42, RZ, RZ, R128 ;  /* 0x000000ffff2a7224 */ /* 0x000fe200078e0080 */
[----:B------:R-:W-:Y:S01]  /*14fe0*/  MOV R40, R138 ;  /* 0x0000008a00287202 */ /* 0x000fe20000000f00 */
[C---:B------:R-:W-:Y:S01]  /*14ff0*/  FMUL R70, R2.reuse, R37 ;  /* 0x0000002502467220 */ /* 0x040fe20000400000 */
[C---:B------:R-:W-:Y:S01]  /*15000*/  FMUL R94, R2.reuse, R53 ;  /* 0x00000035025e7220 */ /* 0x040fe20000400000 */
[----:B------:R-:W-:Y:S01]  /*15010*/  FMUL R90, R2, R77 ;  /* 0x0000004d025a7220 */ /* 0x000fe20000400000 */
[----:B------:R-:W-:-:S02]  /*15020*/  IMAD.MOV.U32 R126, RZ, RZ, R82 ;  /* 0x000000ffff7e7224 */ /* 0x000fc400078e0052 */
[----:B------:R-:W-:Y:S01]  /*15030*/  @!P6 FMUL R158, R158, 16777216 ;  /* 0x4b8000009e9ee820 */ /* 0x000fe20000400000 */
[----:B------:R-:W-:Y:S02]  /*15040*/  IMAD.MOV.U32 R41, RZ, RZ, R142 ;  /* 0x000000ffff297224 */ /* 0x000fe400078e008e */
[----:B------:R-:W-:Y:S01]  /*15050*/  @!P6 FMUL R173, R173, 16777216 ;  /* 0x4b800000adade820 */ /* 0x000fe20000400000 */
[----:B------:R-:W-:Y:S01]  /*15060*/  @!P6 FMUL R174, R174, 16777216 ;  /* 0x4b800000aeaee820 */ /* 0x000fe20000400000 */
[C---:B------:R-:W-:Y:S01]  /*15070*/  FMUL R62, R2.reuse, R45 ;  /* 0x0000002d023e7220 */ /* 0x040fe20000400000 */
[----:B------:R-:W-:Y:S02]  /*15080*/  IMAD.MOV.U32 R37, RZ, RZ, R143 ;  /* 0x000000ffff257224 */ /* 0x000fe400078e008f */
[C---:B------:R-:W-:Y:S01]  /*15090*/  FMUL R77, R2.reuse, R120 ;  /* 0x00000078024d7220 */ /* 0x040fe20000400000 */
[C---:B------:R-:W-:Y:S01]  /*150a0*/  FMUL R142, R2.reuse, R121 ;  /* 0x00000079028e7220 */ /* 0x040fe20000400000 */
[C---:B------:R-:W-:Y:S01]  /*150b0*/  FMUL R138, R2.reuse, R163 ;  /* 0x000000a3028a7220 */ /* 0x040fe20000400000 */
[----:B------:R-:W-:Y:S01]  /*150c0*/  FMUL R53, R2, R164 ;  /* 0x000000a402357220 */ /* 0x000fe20000400000 */
[----:B------:R-:W-:Y:S01]  /*150d0*/  @!P6 FMUL R122, R122, 16777216 ;  /* 0x4b8000007a7ae820 */ /* 0x000fe20000400000 */
[----:B------:R-:W-:Y:S01]  /*150e0*/  @!P6 FMUL R123, R123, 16777216 ;  /* 0x4b8000007b7be820 */ /* 0x000fe20000400000 */
[----:B------:R-:W-:Y:S01]  /*150f0*/  FMUL R186, R2, R25 ;  /* 0x0000001902ba7220 */ /* 0x000fe20000400000 */
[----:B------:R-:W-:-:S02]  /*15100*/  IMAD.MOV.U32 R45, RZ, RZ, R79 ;  /* 0x000000ffff2d7224 */ /* 0x000fc400078e004f */
[C---:B------:R-:W-:Y:S01]  /*15110*/  FMUL R143, R2.reuse, R124 ;  /* 0x0000007c028f7220 */ /* 0x040fe20000400000 */
[----:B------:R-:W-:Y:S02]  /*15120*/  IMAD.MOV.U32 R120, RZ, RZ, R134 ;  /* 0x000000ffff787224 */ /* 0x000fe400078e0086 */
[C---:B------:R-:W-:Y:S01]  /*15130*/  FMUL R79, R2.reuse, R116 ;  /* 0x00000074024f7220 */ /* 0x040fe20000400000 */
[----:B------:R-:W-:Y:S02]  /*15140*/  IMAD.MOV.U32 R121, RZ, RZ, R39 ;  /* 0x000000ffff797224 */ /* 0x000fe400078e0027 */
[C---:B------:R-:W-:Y:S01]  /*15150*/  FMUL R124, R2.reuse, R157 ;  /* 0x0000009d027c7220 */ /* 0x040fe20000400000 */
[----:B------:R-:W-:Y:S02]  /*15160*/  IMAD.MOV.U32 R163, RZ, RZ, R31 ;  /* 0x000000ffffa37224 */ /* 0x000fe400078e001f */
[----:B------:R-:W-:Y:S01]  /*15170*/  FMUL R25, R2, R169 ;  /* 0x000000a902197220 */ /* 0x000fe20000400000 */
[----:B------:R-:W-:Y:S01]  /*15180*/  IMAD.MOV.U32 R164, RZ, RZ, R30 ;  /* 0x000000ffffa47224 */ /* 0x000fe200078e001e */
[----:B------:R-:W-:Y:S01]  /*15190*/  MOV R169, R42 ;  /* 0x0000002a00a97202 */ /* 0x000fe20000000f00 */
[----:B------:R-:W-:-:S02]  /*151a0*/  IMAD.MOV.U32 R116, RZ, RZ, R126 ;  /* 0x000000ffff747224 */ /* 0x000fc400078e007e */
[C---:B------:R-:W-:Y:S01]  /*151b0*/  FMUL R126, R2.reuse, R158 ;  /* 0x0000009e027e7220 */ /* 0x040fe20000400000 */
[----:B------:R-:W-:Y:S02]  /*151c0*/  IMAD.MOV.U32 R157, RZ, RZ, R40 ;  /* 0x000000ffff9d7224 */ /* 0x000fe400078e0028 */
[C---:B------:R-:W-:Y:S01]  /*151d0*/  FMUL R40, R2.reuse, R173 ;  /* 0x000000ad02287220 */ /* 0x040fe20000400000 */
[C---:B------:R-:W-:Y:S01]  /*151e0*/  FMUL R42, R2.reuse, R174 ;  /* 0x000000ae022a7220 */ /* 0x040fe20000400000 */
[----:B------:R-:W-:Y:S01]  /*151f0*/  MOV R158, R41 ;  /* 0x00000029009e7202 */ /* 0x000fe20000000f00 */
[----:B------:R-:W-:Y:S02]  /*15200*/  IMAD.MOV.U32 R174, RZ, RZ, R164 ;  /* 0x000000ffffae7224 */ /* 0x000fe400078e00a4 */
[C---:B------:R-:W-:Y:S01]  /*15210*/  FMUL R39, R2.reuse, R122 ;  /* 0x0000007a02277220 */ /* 0x040fe20000400000 */
[----:B------:R-:W-:Y:S02]  /*15220*/  IMAD.MOV.U32 R173, RZ, RZ, R163 ;  /* 0x000000ffffad7224 */ /* 0x000fe400078e00a3 */
[----:B------:R-:W-:Y:S01]  /*15230*/  FMUL R41, R2, R123 ;  /* 0x0000007b02297220 */ /* 0x000fe20000400000 */
[----:B------:R-:W-:-:S02]  /*15240*/  IMAD.MOV.U32 R164, RZ, RZ, R121 ;  /* 0x000000ffffa47224 */ /* 0x000fc400078e0079 */
[----:B------:R-:W-:Y:S01]  /*15250*/  IMAD.MOV.U32 R163, RZ, RZ, R120 ;  /* 0x000000ffffa37224 */ /* 0x000fe200078e0078 */
[----:B------:R-:W-:Y:S01]  /*15260*/  BAR.SYNC.DEFER_BLOCKING 0x0 ;  /* 0x0000000000007b1d */ /* 0x000fe20000010000 */
[----:B------:R-:W-:Y:S01]  /*15270*/  FMUL R155, R154, 0.25 ;  /* 0x3e8000009a9b7820 */ /* 0x000fe20000400000 */
[----:B------:R-:W-:Y:S02]  /*15280*/  F2FP.F16.F32.PACK_AB R8, R8, R9 ;  /* 0x000000090808723e */ /* 0x000fe400000000ff */
[----:B------:R-:W-:Y:S02]  /*15290*/  F2FP.F16.F32.PACK_AB R9, R10, R11 ;  /* 0x0000000b0a09723e */ /* 0x000fe400000000ff */
[----:B------:R-:W0:Y:S01]  /*152a0*/  LDS.128 R120, [R16] ;  /* 0x0000000010787984 */ /* 0x000e220000000c00 */
[----:B------:R-:W-:Y:S02]  /*152b0*/  F2FP.F16.F32.PACK_AB R10, R56, R73 ;  /* 0x00000049380a723e */ /* 0x000fe400000000ff */
[----:B------:R-:W-:Y:S01]  /*152c0*/  F2FP.F16.F32.PACK_AB R11, R57, R186 ;  /* 0x000000ba390b723e */ /* 0x000fe200000000ff */
[----:B------:R-:W-:Y:S01]  /*152d0*/  BAR.SYNC.DEFER_BLOCKING 0x0 ;  /* 0x0000000000007b1d */ /* 0x000fe20000010000 */
[----:B------:R-:W-:Y:S01]  /*152e0*/  FSEL R155, R155, R154, P0 ;  /* 0x0000009a9b9b7208 */ /* 0x000fe20000000000 */
[----:B------:R-:W-:-:S05]  /*152f0*/  FMUL R154, R161, 0.25 ;  /* 0x3e800000a19a7820 */ /* 0x000fca0000400000 */
[----:B------:R-:W-:Y:S01]  /*15300*/  FSEL R154, R154, R161, P0 ;  /* 0x000000a19a9a7208 */ /* 0x000fe20000000000 */
[----:B------:R-:W-:Y:S01]  /*15310*/  FMUL R161, R75, 0.25 ;  /* 0x3e8000004ba17820 */ /* 0x000fe20000400000 */
[----:B------:R-:W-:Y:S01]  /*15320*/  FMUL R159, R74, 0.25 ;  /* 0x3e8000004a9f7820 */ /* 0x000fe20000400000 */
[----:B------:R-:W-:-:S03]  /*15330*/  @!P6 FMUL R44, R44, 16777216 ;  /* 0x4b8000002c2ce820 */ /* 0x000fc60000400000 */
[----:B------:R-:W-:Y:S01]  /*15340*/  FSEL R161, R161, R75, P0 ;  /* 0x0000004ba1a17208 */ /* 0x000fe20000000000 */
[----:B------:R-:W-:Y:S01]  /*15350*/  STSM.16.M88.4 [R0], R8 ;  /* 0x0000000800007844 */ /* 0x000fe20000000200 */
[----:B------:R-:W-:Y:S01]  /*15360*/  @!P6 FMUL R54, R54, 16777216 ;  /* 0x4b8000003636e820 */ /* 0x000fe20000400000 */
[----:B------:R-:W-:Y:S01]  /*15370*/  @!P6 FMUL R125, R125, 16777216 ;  /* 0x4b8000007d7de820 */ /* 0x000fe20000400000 */
[----:B------:R-:W-:Y:S01]  /*15380*/  @!P6 FMUL R55, R55, 16777216 ;  /* 0x4b8000003737e820 */ /* 0x000fe20000400000 */
[----:B------:R-:W-:Y:S01]  /*15390*/  @!P6 FMUL R136, R136, 16777216 ;  /* 0x4b8000008888e820 */ /* 0x000fe20000400000 */
[----:B------:R-:W-:Y:S01]  /*153a0*/  @!P6 FMUL R165, R165, 16777216 ;  /* 0x4b800000a5a5e820 */ /* 0x000fe20000400000 */
[----:B------:R-:W-:Y:S01]  /*153b0*/  FSEL R159, R159, R74, P0 ;  /* 0x0000004a9f9f7208 */ /* 0x000fe20000000000 */
[----:B------:R-:W-:Y:S01]  /*153c0*/  @!P6 FMUL R76, R76, 16777216 ;  /* 0x4b8000004c4ce820 */ /* 0x000fe20000400000 */
[----:B------:R-:W-:Y:S01]  /*153d0*/  @!P6 FMUL R161, R161, 16777216 ;  /* 0x4b800000a1a1e820 */ /* 0x000fe20000400000 */
[----:B------:R-:W-:Y:S01]  /*153e0*/  @!P6 FMUL R162, R162, 16777216 ;  /* 0x4b800000a2a2e820 */ /* 0x000fe20000400000 */
[----:B------:R-:W-:Y:S01]  /*153f0*/  @!P6 FMUL R36, R36, 16777216 ;  /* 0x4b8000002424e820 */ /* 0x000fe20000400000 */
[----:B------:R-:W-:Y:S01]  /*15400*/  @!P6 FMUL R117, R117, 16777216 ;  /* 0x4b8000007575e820 */ /* 0x000fe20000400000 */
[----:B------:R-:W-:Y:S01]  /*15410*/  @!P6 FMUL R47, R47, 16777216 ;  /* 0x4b8000002f2fe820 */ /* 0x000fe20000400000 */
[----:B------:R-:W-:Y:S01]  /*15420*/  FMUL R67, R2, R44 ;  /* 0x0000002c02437220 */ /* 0x000fe20000400000 */
[----:B------:R-:W-:-:S02]  /*15430*/  IMAD.MOV.U32 R44, RZ, RZ, R131 ;  /* 0x000000ffff2c7224 */ /* 0x000fc400078e0083 */
[C---:B------:R-:W-:Y:S01]  /*15440*/  FMUL R130, R2.reuse, R54 ;  /* 0x0000003602827220 */ /* 0x040fe20000400000 */
[C---:B------:R-:W-:Y:S01]  /*15450*/  FMUL R134, R2.reuse, R125 ;  /* 0x0000007d02867220 */ /* 0x040fe20000400000 */
[----:B------:R-:W-:Y:S01]  /*15460*/  @!P6 FMUL R43, R43, 16777216 ;  /* 0x4b8000002b2be820 */ /* 0x000fe20000400000 */
[C---:B------:R-:W-:Y:S01]  /*15470*/  FMUL R131, R2.reuse, R55 ;  /* 0x0000003702837220 */ /* 0x040fe20000400000 */
[C---:B------:R-:W-:Y:S01]  /*15480*/  FMUL R125, R2.reuse, R136 ;  /* 0x00000088027d7220 */ /* 0x040fe20000400000 */
[C---:B------:R-:W-:Y:S01]  /*15490*/  FMUL R54, R2.reuse, R165 ;  /* 0x000000a502367220 */ /* 0x040fe20000400000 */
[----:B------:R-:W-:Y:S01]  /*154a0*/  @!P6 FMUL R137, R137, 16777216 ;  /* 0x4b8000008989e820 */ /* 0x000fe20000400000 */
[----:B------:R-:W-:Y:S01]  /*154b0*/  @!P6 FMUL R175, R175, 16777216 ;  /* 0x4b800000afafe820 */ /* 0x000fe20000400000 */
[C---:B------:R-:W-:Y:S01]  /*154c0*/  FMUL R95, R2.reuse, R76 ;  /* 0x0000004c025f7220 */ /* 0x040fe20000400000 */
[C---:B------:R-:W-:Y:S01]  /*154d0*/  FMUL R136, R2.reuse, R161 ;  /* 0x000000a102887220 */ /* 0x040fe20000400000 */
[----:B------:R-:W-:Y:S01]  /*154e0*/  FMUL R55, R2, R162 ;  /* 0x000000a202377220 */ /* 0x000fe20000400000 */
[----:B------:R-:W-:Y:S01]  /*154f0*/  MOV R165, R52 ;  /* 0x0000003400a57202 */ /* 0x000fe20000000f00 */
[----:B------:R-:W-:Y:S01]  /*15500*/  @!P6 FMUL R159, R159, 16777216 ;  /* 0x4b8000009f9fe820 */ /* 0x000fe20000400000 */
[----:B------:R-:W-:Y:S01]  /*15510*/  @!P6 FMUL R172, R172, 16777216 ;  /* 0x4b800000acace820 */ /* 0x000fe20000400000 */
[C---:B------:R-:W-:Y:S01]  /*15520*/  FMUL R75, R2.reuse, R36 ;  /* 0x00000024024b7220 */ /* 0x040fe20000400000 */
[C---:B------:R-:W-:Y:S01]  /*15530*/  FMUL R76, R2.reuse, R117 ;  /* 0x00000075024c7220 */ /* 0x040fe20000400000 */
[----:B------:R-:W-:Y:S01]  /*15540*/  FMUL R128, R2, R47 ;  /* 0x0000002f02807220 */ /* 0x000fe20000400000 */
[----:B------:R-:W-:Y:S01]  /*15550*/  MOV R161, R34 ;  /* 0x0000002200a17202 */ /* 0x000fe20000000f00 */
[----:B------:R-:W-:-:S02]  /*15560*/  IMAD.MOV.U32 R162, RZ, RZ, R38 ;  /* 0x000000ffffa27224 */ /* 0x000fc400078e0026 */
[----:B------:R-:W-:Y:S01]  /*15570*/  @!P6 FMUL R118, R118, 16777216 ;  /* 0x4b8000007676e820 */ /* 0x000fe20000400000 */
[----:B------:R-:W-:Y:S01]  /*15580*/  @!P6 FMUL R119, R119, 16777216 ;  /* 0x4b8000007777e820 */ /* 0x000fe20000400000 */
[----:B------:R-:W-:Y:S01]  /*15590*/  IMAD.MOV.U32 R36, RZ, RZ, R139 ;  /* 0x000000ffff247224 */ /* 0x000fe200078e008b */
[----:B------:R-:W-:Y:S01]  /*155a0*/  MOV R117, R127 ;  /* 0x0000007f00757202 */ /* 0x000fe20000000f00 */
[----:B------:R-:W-:Y:S02]  /*155b0*/  IMAD.MOV.U32 R47, RZ, RZ, R129 ;  /* 0x000000ffff2f7224 */ /* 0x000fe400078e0081 */
[C---:B------:R-:W-:Y:S01]  /*155c0*/  FMUL R129, R2.reuse, R43 ;  /* 0x0000002b02817220 */ /* 0x040fe20000400000 */
[C---:B------:R-:W-:Y:S01]  /*155d0*/  FMUL R135, R2.reuse, R137 ;  /* 0x0000008902877220 */ /* 0x040fe20000400000 */
[C---:B------:R-:W-:Y:S01]  /*155e0*/  FMUL R43, R2.reuse, R175 ;  /* 0x000000af022b7220 */ /* 0x040fe20000400000 */
[C---:B------:R-:W-:Y:S01]  /*155f0*/  FMUL R137, R2.reuse, R159 ;  /* 0x0000009f02897220 */ /* 0x040fe20000400000 */
[----:B------:R-:W-:Y:S01]  /*15600*/  FMUL R38, R2, R172 ;  /* 0x000000ac02267220 */ /* 0x000fe20000400000 */
[----:B------:R-:W-:Y:S01]  /*15610*/  IMAD.MOV.U32 R175, RZ, RZ, R165 ;  /* 0x000000ffffaf7224 */ /* 0x000fe200078e00a5 */
[----:B------:R-:W-:Y:S01]  /*15620*/  MOV R172, R162 ;  /* 0x000000a200ac7202 */ /* 0x000fe20000000f00 */
[----:B------:R-:W-:-:S02]  /*15630*/  IMAD.MOV.U32 R159, RZ, RZ, R36 ;  /* 0x000000ffff9f7224 */ /* 0x000fc400078e0024 */
[C---:B------:R-:W-:Y:S01]  /*15640*/  FMUL R34, R2.reuse, R118 ;  /* 0x0000007602227220 */ /* 0x040fe20000400000 */
[----:B------:R-:W-:Y:S02]  /*15650*/  IMAD.MOV.U32 R165, RZ, RZ, R161 ;  /* 0x000000ffffa57224 */ /* 0x000fe400078e00a1 */
[----:B------:R-:W-:Y:S01]  /*15660*/  FMUL R36, R2, R119 ;  /* 0x0000007702247220 */ /* 0x000fe20000400000 */
[----:B------:R-:W-:Y:S01]  /*15670*/  MOV R161, R117 ;  /* 0x0000007500a17202 */ /* 0x000fe20000000f00 */
[----:B------:R-:W-:Y:S01]  /*15680*/  IMAD.MOV.U32 R162, RZ, RZ, R116 ;  /* 0x000000ffffa27224 */ /* 0x000fe200078e0074 */
[----:B------:R-:W-:Y:S01]  /*15690*/  BAR.SYNC.DEFER_BLOCKING 0x0 ;  /* 0x0000000000007b1d */ /* 0x000fe20000010000 */
[----:B------:R-:W-:Y:S01]  /*156a0*/  @!P6 FMUL R72, R72, 16777216 ;  /* 0x4b8000004848e820 */ /* 0x000fe20000400000 */
[----:B------:R-:W-:Y:S01]  /*156b0*/  @!P6 FMUL R81, R81, 16777216 ;  /* 0x4b8000005151e820 */ /* 0x000fe20000400000 */
[----:B------:R-:W-:Y:S02]  /*156c0*/  @!P6 FMUL R112, R112, 16777216 ;  /* 0x4b8000007070e820 */ /* 0x000fe40000400000 */
[----:B------:R-:W-:Y:S01]  /*156d0*/  FMUL R72, R2, R72 ;  /* 0x0000004802487220 */ /* 0x000fe20000400000 */
[----:B------:R-:W1:Y:S01]  /*156e0*/  LDS.128 R116, [R16] ;  /* 0x0000000010747984 */ /* 0x000e620000000c00 */
[----:B------:R-:W-:Y:S01]  /*156f0*/  @!P6 FMUL R166, R166, 16777216 ;  /* 0x4b800000a6a6e820 */ /* 0x000fe20000400000 */
[----:B------:R-:W-:Y:S01]  /*15700*/  FMUL R86, R2, R81 ;  /* 0x0000005102567220 */ /* 0x000fe20000400000 */
[----:B------:R-:W-:Y:S01]  /*15710*/  F2FP.F16.F32.PACK_AB R56, R19, R20 ;  /* 0x000000141338723e */ /* 0x000fe200000000ff */
[----:B------:R-:W-:Y:S01]  /*15720*/  @!P6 FMUL R48, R48, 16777216 ;  /* 0x4b8000003030e820 */ /* 0x000fe20000400000 */
[----:B------:R-:W-:Y:S01]  /*15730*/  F2FP.F16.F32.PACK_AB R57, R21, R22 ;  /* 0x000000161539723e */ /* 0x000fe200000000ff */
[----:B------:R-:W-:Y:S01]  /*15740*/  @!P6 FMUL R103, R103, 16777216 ;  /* 0x4b8000006767e820 */ /* 0x000fe20000400000 */
[----:B------:R-:W-:Y:S01]  /*15750*/  F2FP.F16.F32.PACK_AB R58, R58, R72 ;  /* 0x000000483a3a723e */ /* 0x000fe200000000ff */
[----:B------:R-:W-:Y:S01]  /*15760*/  FMUL R81, R2, R112 ;  /* 0x0000007002517220 */ /* 0x000fe20000400000 */
[----:B------:R-:W-:Y:S01]  /*15770*/  F2FP.F16.F32.PACK_AB R59, R59, R187 ;  /* 0x000000bb3b3b723e */ /* 0x000fe200000000ff */
[----:B------:R-:W-:Y:S01]  /*15780*/  BAR.SYNC.DEFER_BLOCKING 0x0 ;  /* 0x0000000000007b1d */ /* 0x000fe20000010000 */
[----:B------:R-:W-:-:S02]  /*15790*/  IMAD.MOV.U32 R112, RZ, RZ, R3 ;  /* 0x000000ffff707224 */ /* 0x000fc400078e0003 */
[----:B------:R-:W-:Y:S01]  /*157a0*/  @!P6 FMUL R171, R171, 16777216 ;  /* 0x4b800000ababe820 */ /* 0x000fe20000400000 */
[----:B------:R-:W-:Y:S01]  /*157b0*/  FMUL R3, R2, R166 ;  /* 0x000000a602037220 */ /* 0x000fe20000400000 */
[----:B------:R-:W-:Y:S01]  /*157c0*/  @!P6 FMUL R80, R80, 16777216 ;  /* 0x4b8000005050e820 */ /* 0x000fe20000400000 */
[----:B------:R-:W-:Y:S02]  /*157d0*/  IMAD.MOV.U32 R166, RZ, RZ, R28 ;  /* 0x000000ffffa67224 */ /* 0x000fe400078e001c */
[----:B------:R-:W-:Y:S01]  /*157e0*/  @!P6 FMUL R105, R105, 16777216 ;  /* 0x4b8000006969e820 */ /* 0x000fe20000400000 */
[----:B------:R-:W-:Y:S01]  /*157f0*/  @!P6 FMUL R109, R109, 16777216 ;  /* 0x4b8000006d6de820 */ /* 0x000fe20000400000 */
[----:B------:R-:W-:Y:S01]  /*15800*/  @!P6 FMUL R26, R26, 16777216 ;  /* 0x4b8000001a1ae820 */ /* 0x000fe20000400000 */
[C---:B------:R-:W-:Y:S01]  /*15810*/  FMUL R63, R2.reuse, R48 ;  /* 0x00000030023f7220 */ /* 0x040fe20000400000 */
[----:B------:R-:W-:Y:S01]  /*15820*/  FMUL R28, R2, R103 ;  /* 0x00000067021c7220 */ /* 0x000fe20000400000 */
[----:B------:R-:W-:Y:S01]  /*15830*/  @!P6 FMUL R102, R102, 16777216 ;  /* 0x4b8000006666e820 */ /* 0x000fe20000400000 */
[----:B------:R-:W-:Y:S01]  /*15840*/  MOV R48, R78 ;  /* 0x0000004e00307202 */ /* 0x000fe20000000f00 */
[----:B------:R-:W-:-:S02]  /*15850*/  IMAD.MOV.U32 R103, RZ, RZ, R29 ;  /* 0x000000ffff677224 */ /* 0x000fc400078e001d */
[----:B------:R-:W-:Y:S01]  /*15860*/  @!P6 FMUL R108, R108, 16777216 ;  /* 0x4b8000006c6ce820 */ /* 0x000fe20000400000 */
[----:B------:R-:W-:Y:S01]  /*15870*/  FMUL R29, R2, R171 ;  /* 0x000000ab021d7220 */ /* 0x000fe20000400000 */
[----:B------:R-:W-:Y:S01]  /*15880*/  @!P6 FMUL R113, R113, 16777216 ;  /* 0x4b8000007171e820 */ /* 0x000fe20000400000 */
[----:B------:R-:W-:Y:S01]  /*15890*/  @!P6 FMUL R180, R180, 16777216 ;  /* 0x4b800000b4b4e820 */ /* 0x000fe20000400000 */
[C---:B------:R-:W-:Y:S01]  /*158a0*/  FMUL R91, R2.reuse, R80 ;  /* 0x00000050025b7220 */ /* 0x040fe20000400000 */
[----:B------:R-:W-:Y:S02]  /*158b0*/  IMAD.MOV.U32 R171, RZ, RZ, R32 ;  /* 0x000000ffffab7224 */ /* 0x000fe400078e0020 */
[C---:B------:R-:W-:Y:S01]  /*158c0*/  FMUL R82, R2.reuse, R105 ;  /* 0x0000006902527220 */ /* 0x040fe20000400000 */
[----:B------:R2:W-:Y:S01]  /*158d0*/  STSM.16.M88.4 [R0], R56 ;  /* 0x0000003800007844 */ /* 0x0005e20000000200 */
[C---:B------:R-:W-:Y:S01]  /*158e0*/  FMUL R80, R2.reuse, R109 ;  /* 0x0000006d02507220 */ /* 0x040fe20000400000 */
[----:B------:R-:W-:Y:S01]  /*158f0*/  FMUL R152, R2, R26 ;  /* 0x0000001a02987220 */ /* 0x000fe20000400000 */
[----:B------:R-:W-:Y:S01]  /*15900*/  @!P6 FMUL R46, R46, 16777216 ;  /* 0x4b8000002e2ee820 */ /* 0x000fe20000400000 */
[----:B------:R-:W-:Y:S01]  /*15910*/  IMAD.MOV.U32 R105, RZ, RZ, R83 ;  /* 0x000000ffff697224 */ /* 0x000fe200078e0053 */
[----:B------:R-:W-:Y:S01]  /*15920*/  MOV R109, R23 ;  /* 0x00000017006d7202 */ /* 0x000fe20000000f00 */
[C---:B------:R-:W-:Y:S01]  /*15930*/  FMUL R26, R2.reuse, R102 ;  /* 0x00000066021a7220 */ /* 0x040fe20000400000 */
[----:B------:R-:W-:Y:S01]  /*15940*/  @!P6 FMUL R33, R33, 16777216 ;  /* 0x4b8000002121e820 */ /* 0x000fe20000400000 */
[----:B------:R-:W-:Y:S01]  /*15950*/  FMUL R83, R2, R108 ;  /* 0x0000006c02537220 */ /* 0x000fe20000400000 */
[----:B------:R-:W-:-:S02]  /*15960*/  IMAD.MOV.U32 R102, RZ, RZ, R48 ;  /* 0x000000ffff667224 */ /* 0x000fc400078e0030 */
[----:B------:R-:W-:Y:S01]  /*15970*/  @!P6 FMUL R50, R50, 16777216 ;  /* 0x4b8000003232e820 */ /* 0x000fe20000400000 */
[----:B------:R-:W-:Y:S02]  /*15980*/  IMAD.MOV.U32 R108, RZ, RZ, R24 ;  /* 0x000000ffff6c7224 */ /* 0x000fe400078e0018 */
[C---:B------:R-:W-:Y:S01]  /*15990*/  FMUL R78, R2.reuse, R113 ;  /* 0x00000071024e7220 */ /* 0x040fe20000400000 */
[C---:B------:R-:W-:Y:S01]  /*159a0*/  FMUL R48, R2.reuse, R180 ;  /* 0x000000b402307220 */ /* 0x040fe20000400000 */
[----:B------:R-:W-:Y:S01]  /*159b0*/  IMAD.MOV.U32 R113, RZ, RZ, R141 ;  /* 0x000000ffff717224 */ /* 0x000fe200078e008d */
[----:B------:R-:W-:Y:S01]  /*159c0*/  MOV R180, R171 ;  /* 0x000000ab00b47202 */ /* 0x000fe20000000f00 */
[C---:B------:R-:W-:Y:S01]  /*159d0*/  FMUL R141, R2.reuse, R46 ;  /* 0x0000002e028d7220 */ /* 0x040fe20000400000 */
[----:B------:R-:W-:Y:S02]  /*159e0*/  IMAD.MOV.U32 R171, RZ, RZ, R112 ;  /* 0x000000ffffab7224 */ /* 0x000fe400078e0070 */
[----:B------:R-:W-:Y:S01]  /*159f0*/  @!P6 FMUL R51, R51, 16777216 ;  /* 0x4b8000003333e820 */ /* 0x000fe20000400000 */
[----:B------:R-:W-:Y:S01]  /*15a00*/  FMUL R74, R2, R33 ;  /* 0x00000021024a7220 */ /* 0x000fe20000400000 */
[----:B------:R-:W-:Y:S01]  /*15a10*/  MOV R46, R140 ;  /* 0x0000008c002e7202 */ /* 0x000fe20000000f00 */
[----:B------:R-:W-:-:S02]  /*15a20*/  IMAD.MOV.U32 R112, RZ, RZ, R109 ;  /* 0x000000ffff707224 */ /* 0x000fc400078e006d */
[----:B------:R-:W-:Y:S01]  /*15a30*/  @!P6 FMUL R181, R181, 16777216 ;  /* 0x4b800000b5b5e820 */ /* 0x000fe20000400000 */
[----:B------:R-:W-:Y:S02]  /*15a40*/  IMAD.MOV.U32 R33, RZ, RZ, R150 ;  /* 0x000000ffff217224 */ /* 0x000fe400078e0096 */
[----:B------:R-:W-:Y:S01]  /*15a50*/  FMUL R140, R2, R50 ;  /* 0x00000032028c7220 */ /* 0x000fe20000400000 */
[----:B------:R-:W-:Y:S01]  /*15a60*/  IMAD.MOV.U32 R109, RZ, RZ, R108 ;  /* 0x000000ffff6d7224 */ /* 0x000fe200078e006c */
[----:B------:R-:W-:Y:S01]  /*15a70*/  MOV R108, R105 ;  /* 0x00000069006c7202 */ /* 0x000fe20000000f00 */
[----:B------:R-:W-:Y:S02]  /*15a80*/  IMAD.MOV.U32 R50, RZ, RZ, R45 ;  /* 0x000000ffff327224 */ /* 0x000fe400078e002d */
[----:B------:R-:W-:Y:S01]  /*15a90*/  @!P6 FMUL R182, R182, 16777216 ;  /* 0x4b800000b6b6e820 */ /* 0x000fe20000400000 */
[----:B------:R-:W-:Y:S02]  /*15aa0*/  IMAD.MOV.U32 R105, RZ, RZ, R104 ;  /* 0x000000ffff697224 */ /* 0x000fe400078e0068 */
[----:B------:R-:W-:Y:S01]  /*15ab0*/  FMUL R139, R2, R51 ;  /* 0x00000033028b7220 */ /* 0x000fe20000400000 */
[----:B------:R-:W-:-:S02]  /*15ac0*/  IMAD.MOV.U32 R104, RZ, RZ, R49 ;  /* 0x000000ffff687224 */ /* 0x000fc400078e0031 */
[----:B------:R-:W-:Y:S01]  /*15ad0*/  @!P6 FMUL R27, R27, 16777216 ;  /* 0x4b8000001b1be820 */ /* 0x000fe20000400000 */
[----:B------:R-:W-:Y:S02]  /*15ae0*/  IMAD.MOV.U32 R51, RZ, RZ, R37 ;  /* 0x000000ffff337224 */ /* 0x000fe400078e0025 */
[----:B------:R-:W-:Y:S01]  /*15af0*/  FMUL R49, R2, R181 ;  /* 0x000000b502317220 */ /* 0x000fe20000400000 */
[----:B------:R-:W-:Y:S01]  /*15b00*/  @!P6 FMUL R160, R160, 16777216 ;  /* 0x4b800000a0a0e820 */ /* 0x000fe20000400000 */
[----:B------:R-:W-:Y:S01]  /*15b10*/  @!P6 FMUL R167, R167, 16777216 ;  /* 0x4b800000a7a7e820 */ /* 0x000fe20000400000 */
[----:B------:R-:W-:Y:S01]  /*15b20*/  @!P6 FMUL R168, R168, 16777216 ;  /* 0x4b800000a8a8e820 */ /* 0x000fe20000400000 */
[----:B------:R-:W-:Y:S01]  /*15b30*/  @!P6 FMUL R170, R170, 16777216 ;  /* 0x4b800000aaaae820 */ /* 0x000fe20000400000 */
[----:B------:R-:W-:Y:S01]  /*15b40*/  @!P6 FMUL R183, R183, 16777216 ;  /* 0x4b800000b7b7e820 */ /* 0x000fe20000400000 */
[----:B------:R-:W-:Y:S01]  /*15b50*/  MOV R52, R33 ;  /* 0x0000002100347202 */ /* 0x000fe20000000f00 */
[----:B------:R-:W-:-:S02]  /*15b60*/  IMAD.MOV.U32 R181, RZ, RZ, R50 ;  /* 0x000000ffffb57224 */ /* 0x000fc400078e0032 */
        /* <DEDUP_REMOVED lines=32> */
[----:B------:R-:W-:Y:S01]  /*15d70*/  MOV R182, R158 ;  /* 0x0000009e00b67202 */ /* 0x000fe20000000f00 */
[----:B------:R-:W-:Y:S01]  /*15d80*/  @!P6 FMUL R185, R185, 16777216 ;  /* 0x4b800000b9b9e820 */ /* 0x000fe20000400000 */
[----:B------:R-:W-:Y:S01]  /*15d90*/  FMUL R150, R2, R27 ;  /* 0x0000001b02967220 */ /* 0x000fe20000400000 */
[----:B------:R-:W-:-:S02]  /*15da0*/  IMAD.MOV.U32 R158, RZ, RZ, R51 ;  /* 0x000000ffff9e7224 */ /* 0x000fc400078e0033 */
[C---:B------:R-:W-:Y:S01]  /*15db0*/  FMUL R127, R2.reuse, R160 ;  /* 0x000000a0027f7220 */ /* 0x040fe20000400000 */
[C---:B------:R-:W-:Y:S01]  /*15dc0*/  FMUL R23, R2.reuse, R167 ;  /* 0x000000a702177220 */ /* 0x040fe20000400000 */
[C---:B------:R-:W-:Y:S01]  /*15dd0*/  FMUL R24, R2.reuse, R168 ;  /* 0x000000a802187220 */ /* 0x040fe20000400000 */
[C---:B------:R-:W-:Y:S01]  /*15de0*/  FMUL R27, R2.reuse, R170 ;  /* 0x000000aa021b7220 */ /* 0x040fe20000400000 */
[C---:B------:R-:W-:Y:S01]  /*15df0*/  FMUL R51, R2.reuse, R183 ;  /* 0x000000b702337220 */ /* 0x040fe20000400000 */
[----:B------:R-:W-:Y:S02]  /*15e00*/  IMAD.MOV.U32 R170, RZ, RZ, R47 ;  /* 0x000000ffffaa7224 */ /* 0x000fe400078e002f */
[C---:B------:R-:W-:Y:S01]  /*15e10*/  FMUL R69, R2.reuse, R69 ;  /* 0x0000004502457220 */ /* 0x040fe20000400000 */
[----:B------:R-:W-:Y:S02]  /*15e20*/  IMAD.MOV.U32 R168, RZ, RZ, R46 ;  /* 0x000000ffffa87224 */ /* 0x000fe400078e002e */
[----:B------:R-:W-:Y:S01]  /*15e30*/  FMUL R68, R2, R68 ;  /* 0x0000004402447220 */ /* 0x000fe20000400000 */
[----:B------:R-:W-:-:S02]  /*15e40*/  IMAD.MOV.U32 R167, RZ, RZ, R35 ;  /* 0x000000ffffa77224 */ /* 0x000fc400078e0023 */
[C---:B------:R-:W-:Y:S01]  /*15e50*/  FMUL R65, R2.reuse, R65 ;  /* 0x0000004102417220 */ /* 0x040fe20000400000 */
[----:B------:R-:W-:Y:S02]  /*15e60*/  IMAD.MOV.U32 R160, RZ, RZ, R44 ;  /* 0x000000ffffa07224 */ /* 0x000fe400078e002c */
[C---:B------:R-:W-:Y:S01]  /*15e70*/  FMUL R64, R2.reuse, R64 ;  /* 0x0000004002407220 */ /* 0x040fe20000400000 */
[----:B------:R-:W-:Y:S02]  /*15e80*/  IMAD.MOV.U32 R183, RZ, RZ, R52 ;  /* 0x000000ffffb77224 */ /* 0x000fe400078e0034 */
        /* <DEDUP_REMOVED lines=28> */
[----:B------:R-:W-:-:S02]  /*16050*/  IMAD.MOV.U32 R185, RZ, RZ, R113 ;  /* 0x000000ffffb97224 */ /* 0x000fc400078e0071 */
[----:B------:R-:W-:Y:S01]  /*16060*/  IMAD.MOV.U32 R186, RZ, RZ, R112 ;  /* 0x000000ffffba7224 */ /* 0x000fe200078e0070 */
[----:B------:R-:W-:Y:S01]  /*16070*/  BAR.SYNC.DEFER_BLOCKING 0x0 ;  /* 0x0000000000007b1d */ /* 0x000fe20000010000 */
[----:B------:R-:W-:Y:S02]  /*16080*/  F2FP.F16.F32.PACK_AB R72, R201, R197 ;  /* 0x000000c5c948723e */ /* 0x000fe400000000ff */
[----:B------:R-:W-:-:S03]  /*16090*/  F2FP.F16.F32.PACK_AB R73, R198, R195 ;  /* 0x000000c3c649723e */ /* 0x000fc600000000ff */
[----:B------:R-:W3:Y:S01]  /*160a0*/  LDS.128 R112, [R16] ;  /* 0x0000000010707984 */ /* 0x000ee20000000c00 */
[----:B------:R-:W-:Y:S02]  /*160b0*/  F2FP.F16.F32.PACK_AB R74, R74, R69 ;  /* 0x000000454a4a723e */ /* 0x000fe400000000ff */
[----:B------:R-:W-:Y:S01]  /*160c0*/  F2FP.F16.F32.PACK_AB R75, R75, R68 ;  /* 0x000000444b4b723e */ /* 0x000fe200000000ff */
[----:B------:R-:W-:Y:S06]  /*160d0*/  BAR.SYNC.DEFER_BLOCKING 0x0 ;  /* 0x0000000000007b1d */ /* 0x000fec0000010000 */
[----:B------:R-:W-:Y:S02]  /*160e0*/  STSM.16.M88.4 [R0], R72 ;  /* 0x0000004800007844 */ /* 0x000fe40000000200 */
[----:B------:R-:W-:Y:S01]  /*160f0*/  BAR.SYNC.DEFER_BLOCKING 0x0 ;  /* 0x0000000000007b1d */ /* 0x000fe20000010000 */
[----:B------:R-:W-:Y:S01]  /*16100*/  MOV R179, R109 ;  /* 0x0000006d00b37202 */ /* 0x000fe20000000f00 */
[----:B------:R-:W-:Y:S01]  /*16110*/  IMAD.MOV.U32 R178, RZ, RZ, R108 ;  /* 0x000000ffffb27224 */ /* 0x000fe200078e006c */
[----:B------:R-:W-:-:S03]  /*16120*/  F2FP.F16.F32.PACK_AB R68, R202, R199 ;  /* 0x000000c7ca44723e */ /* 0x000fc600000000ff */
[----:B------:R-:W4:Y:S01]  /*16130*/  LDS.128 R108, [R16] ;  /* 0x00000000106c7984 */ /* 0x000f220000000c00 */
[----:B------:R-:W-:Y:S02]  /*16140*/  F2FP.F16.F32.PACK_AB R69, R200, R196 ;  /* 0x000000c4c845723e */ /* 0x000fe400000000ff */
[----:B------:R-:W-:Y:S02]  /*16150*/  F2FP.F16.F32.PACK_AB R70, R70, R65 ;  /* 0x000000414646723e */ /* 0x000fe400000000ff */
[----:B------:R-:W-:Y:S01]  /*16160*/  F2FP.F16.F32.PACK_AB R71, R71, R64 ;  /* 0x000000404747723e */ /* 0x000fe200000000ff */
[----:B------:R-:W-:Y:S06]  /*16170*/  BAR.SYNC.DEFER_BLOCKING 0x0 ;  /* 0x0000000000007b1d */ /* 0x000fec0000010000 */
[----:B------:R-:W-:Y:S02]  /*16180*/  STSM.16.M88.4 [R0], R68 ;  /* 0x0000004400007844 */ /* 0x000fe40000000200 */
[----:B------:R-:W-:Y:S01]  /*16190*/  BAR.SYNC.DEFER_BLOCKING 0x0 ;  /* 0x0000000000007b1d */ /* 0x000fe20000010000 */
[----:B------:R-:W-:-:S02]  /*161a0*/  IMAD.MOV.U32 R177, RZ, RZ, R105 ;  /* 0x000000ffffb17224 */ /* 0x000fc400078e0069 */
[----:B------:R-:W-:Y:S01]  /*161b0*/  IMAD.MOV.U32 R19, RZ, RZ, R104 ;  /* 0x000000ffff137224 */ /* 0x000fe200078e0068 */
[----:B------:R-:W-:Y:S02]  /*161c0*/  F2FP.F16.F32.PACK_AB R64, R209, R205 ;  /* 0x000000cdd140723e */ /* 0x000fe400000000ff */
[----:B------:R-:W4:Y:S01]  /*161d0*/  LDS.128 R104, [R16] ;  /* 0x0000000010687984 */ /* 0x000f220000000c00 */
[----:B------:R-:W-:Y:S02]  /*161e0*/  F2FP.F16.F32.PACK_AB R65, R206, R203 ;  /* 0x000000cbce41723e */ /* 0x000fe400000000ff */
[----:B------:R-:W-:Y:S02]  /*161f0*/  F2FP.F16.F32.PACK_AB R66, R66, R61 ;  /* 0x0000003d4242723e */ /* 0x000fe400000000ff */
[----:B------:R-:W-:Y:S01]  /*16200*/  F2FP.F16.F32.PACK_AB R67, R67, R60 ;  /* 0x0000003c4343723e */ /* 0x000fe200000000ff */
[----:B------:R-:W-:Y:S06]  /*16210*/  BAR.SYNC.DEFER_BLOCKING 0x0 ;  /* 0x0000000000007b1d */ /* 0x000fec0000010000 */
[----:B------:R0:W-:Y:S01]  /*16220*/  STSM.16.M88.4 [R0], R64 ;  /* 0x0000004000007844 */ /* 0x0001e20000000200 */
[----:B------:R-:W-:Y:S01]  /*16230*/  IMAD.MOV.U32 R184, RZ, RZ, R103 ;  /* 0x000000ffffb87224 */ /* 0x000fe200078e0067 */
[----:B------:R-:W-:-:S02]  /*16240*/  MOV R176, R102 ;  /* 0x0000006600b07202 */ /* 0x000fc40000000f00 */
[----:B------:R-:W-:Y:S02]  /*16250*/  F2FP.F16.F32.PACK_AB R62, R62, R101 ;  /* 0x000000653e3e723e */ /* 0x000fe400000000ff */
[----:B------:R-:W-:Y:S01]  /*16260*/  F2FP.F16.F32.PACK_AB R63, R63, R100 ;  /* 0x000000643f3f723e */ /* 0x000fe200000000ff */
[----:B------:R-:W-:Y:S01]  /*16270*/  BAR.SYNC.DEFER_BLOCKING 0x0 ;  /* 0x0000000000007b1d */ /* 0x000fe20000010000 */
[----:B------:R-:W-:Y:S02]  /*16280*/  F2FP.F16.F32.PACK_AB R60, R210, R207 ;  /* 0x000000cfd23c723e */ /* 0x000fe400000000ff */
[----:B------:R-:W-:-:S03]  /*16290*/  F2FP.F16.F32.PACK_AB R61, R208, R204 ;  /* 0x000000ccd03d723e */ /* 0x000fc600000000ff */
[----:B------:R-:W4:Y:S02]  /*162a0*/  LDS.128 R100, [R16] ;  /* 0x0000000010647984 */ /* 0x000f240000000c00 */
[----:B------:R-:W-:Y:S06]  /*162b0*/  BAR.SYNC.DEFER_BLOCKING 0x0 ;  /* 0x0000000000007b1d */ /* 0x000fec0000010000 */
[----:B------:R1:W-:Y:S01]  /*162c0*/  STSM.16.M88.4 [R0], R60 ;  /* 0x0000003c00007844 */ /* 0x0003e20000000200 */
[----:B--2---:R-:W-:Y:S02]  /*162d0*/  F2FP.F16.F32.PACK_AB R58, R98, R99 ;  /* 0x00000063623a723e */ /* 0x004fe400000000ff */
[----:B------:R-:W-:Y:S01]  /*162e0*/  F2FP.F16.F32.PACK_AB R59, R96, R97 ;  /* 0x00000061603b723e */ /* 0x000fe200000000ff */
[----:B------:R-:W-:Y:S01]  /*162f0*/  BAR.SYNC.DEFER_BLOCKING 0x0 ;  /* 0x0000000000007b1d */ /* 0x000fe20000010000 */
[----:B------:R-:W-:-:S02]  /*16300*/  F2FP.F16.F32.PACK_AB R56, R217, R213 ;  /* 0x000000d5d938723e */ /* 0x000fc400000000ff */
[----:B------:R-:W-:-:S03]  /*16310*/  F2FP.F16.F32.PACK_AB R57, R214, R211 ;  /* 0x000000d3d639723e */ /* 0x000fc600000000ff */
[----:B------:R-:W2:Y:S02]  /*16320*/  LDS.128 R96, [R16] ;  /* 0x0000000010607984 */ /* 0x000ea40000000c00 */
[----:B------:R-:W-:Y:S06]  /*16330*/  BAR.SYNC.DEFER_BLOCKING 0x0 ;  /* 0x0000000000007b1d */ /* 0x000fec0000010000 */
[----:B------:R3:W-:Y:S01]  /*16340*/  STSM.16.M88.4 [R0], R56 ;  /* 0x0000003800007844 */ /* 0x0007e20000000200 */
[----:B------:R-:W-:Y:S02]  /*16350*/  F2FP.F16.F32.PACK_AB R10, R94, R95 ;  /* 0x0000005f5e0a723e */ /* 0x000fe400000000ff */
[----:B------:R-:W-:Y:S01]  /*16360*/  F2FP.F16.F32.PACK_AB R11, R92, R93 ;  /* 0x0000005d5c0b723e */ /* 0x000fe200000000ff */
[----:B------:R-:W-:Y:S01]  /*16370*/  BAR.SYNC.DEFER_BLOCKING 0x0 ;  /* 0x0000000000007b1d */ /* 0x000fe20000010000 */
[----:B------:R-:W-:-:S02]  /*16380*/  F2FP.F16.F32.PACK_AB R8, R218, R215 ;  /* 0x000000d7da08723e */ /* 0x000fc400000000ff */
[----:B------:R-:W-:-:S03]  /*16390*/  F2FP.F16.F32.PACK_AB R9, R216, R212 ;  /* 0x000000d4d809723e */ /* 0x000fc600000000ff */
[----:B------:R-:W2:Y:S02]  /*163a0*/  LDS.128 R92, [R16] ;  /* 0x00000000105c7984 */ /* 0x000ea40000000c00 */
[----:B------:R-:W-:Y:S06]  /*163b0*/  BAR.SYNC.DEFER_BLOCKING 0x0 ;  /* 0x0000000000007b1d */ /* 0x000fec0000010000 */
[----:B------:R4:W-:Y:S01]  /*163c0*/  STSM.16.M88.4 [R0], R8 ;  /* 0x0000000800007844 */ /* 0x0009e20000000200 */
[----:B0-----:R-:W-:Y:S02]  /*163d0*/  F2FP.F16.F32.PACK_AB R66, R90, R91 ;  /* 0x0000005b5a42723e */ /* 0x001fe400000000ff */
[----:B------:R-:W-:Y:S01]  /*163e0*/  F2FP.F16.F32.PACK_AB R67, R88, R89 ;  /* 0x000000595843723e */ /* 0x000fe200000000ff */
[----:B------:R-:W-:Y:S01]  /*163f0*/  BAR.SYNC.DEFER_BLOCKING 0x0 ;  /* 0x0000000000007b1d */ /* 0x000fe20000010000 */
[----:B------:R-:W-:-:S02]  /*16400*/  F2FP.F16.F32.PACK_AB R64, R225, R221 ;  /* 0x000000dde140723e */ /* 0x000fc400000000ff */
[----:B------:R-:W-:-:S03]  /*16410*/  F2FP.F16.F32.PACK_AB R65, R222, R219 ;  /* 0x000000dbde41723e */ /* 0x000fc600000000ff */
[----:B------:R-:W0:Y:S02]  /*16420*/  LDS.128 R88, [R16] ;  /* 0x0000000010587984 */ /* 0x000e240000000c00 */
[----:B------:R-:W-:Y:S06]  /*16430*/  BAR.SYNC.DEFER_BLOCKING 0x0 ;  /* 0x0000000000007b1d */ /* 0x000fec0000010000 */
[----:B------:R-:W-:Y:S01]  /*16440*/  STSM.16.M88.4 [R0], R64 ;  /* 0x0000004000007844 */ /* 0x000fe20000000200 */
[----:B-1----:R-:W-:Y:S02]  /*16450*/  F2FP.F16.F32.PACK_AB R62, R86, R87 ;  /* 0x00000057563e723e */ /* 0x002fe400000000ff */
[----:B------:R-:W-:Y:S01]  /*16460*/  F2FP.F16.F32.PACK_AB R63, R84, R85 ;  /* 0x00000055543f723e */ /* 0x000fe200000000ff */
[----:B------:R-:W-:Y:S01]  /*16470*/  BAR.SYNC.DEFER_BLOCKING 0x0 ;  /* 0x0000000000007b1d */ /* 0x000fe20000010000 */
[----:B------:R-:W-:-:S02]  /*16480*/  F2FP.F16.F32.PACK_AB R60, R226, R223 ;  /* 0x000000dfe23c723e */ /* 0x000fc400000000ff */
[----:B------:R-:W-:-:S03]  /*16490*/  F2FP.F16.F32.PACK_AB R61, R224, R220 ;  /* 0x000000dce03d723e */ /* 0x000fc600000000ff */
[----:B------:R-:W1:Y:S02]  /*164a0*/  LDS.128 R84, [R16] ;  /* 0x0000000010547984 */ /* 0x000e640000000c00 */
[----:B------:R-:W-:Y:S06]  /*164b0*/  BAR.SYNC.DEFER_BLOCKING 0x0 ;  /* 0x0000000000007b1d */ /* 0x000fec0000010000 */
[----:B------:R-:W-:Y:S01]  /*164c0*/  STSM.16.M88.4 [R0], R60 ;  /* 0x0000003c00007844 */ /* 0x000fe20000000200 */
[----:B---3--:R-:W-:Y:S02]  /*164d0*/  F2FP.F16.F32.PACK_AB R58, R82, R83 ;  /* 0x00000053523a723e */ /* 0x008fe400000000ff */
[----:B------:R-:W-:Y:S01]  /*164e0*/  F2FP.F16.F32.PACK_AB R59, R80, R81 ;  /* 0x00000051503b723e */ /* 0x000fe200000000ff */
[----:B------:R-:W-:Y:S01]  /*164f0*/  BAR.SYNC.DEFER_BLOCKING 0x0 ;  /* 0x0000000000007b1d */ /* 0x000fe20000010000 */
[----:B------:R-:W-:-:S02]  /*16500*/  F2FP.F16.F32.PACK_AB R56, R230, R228 ;  /* 0x000000e4e638723e */ /* 0x000fc400000000ff */
[----:B------:R-:W-:-:S03]  /*16510*/  F2FP.F16.F32.PACK_AB R57, R229, R227 ;  /* 0x000000e3e539723e */ /* 0x000fc600000000ff */
[----:B------:R-:W3:Y:S02]  /*16520*/  LDS.128 R80, [R16] ;  /* 0x0000000010507984 */ /* 0x000ee40000000c00 */
[----:B------:R-:W-:Y:S06]  /*16530*/  BAR.SYNC.DEFER_BLOCKING 0x0 ;  /* 0x0000000000007b1d */ /* 0x000fec0000010000 */
[----:B------:R-:W-:Y:S01]  /*16540*/  STSM.16.M88.4 [R0], R56 ;  /* 0x0000003800007844 */ /* 0x000fe20000000200 */
[----:B----4-:R-:W-:Y:S02]  /*16550*/  F2FP.F16.F32.PACK_AB R10, R78, R79 ;  /* 0x0000004f4e0a723e */ /* 0x010fe400000000ff */
[----:B------:R-:W-:Y:S01]  /*16560*/  F2FP.F16.F32.PACK_AB R11, R76, R77 ;  /* 0x0000004d4c0b723e */ /* 0x000fe200000000ff */
[----:B------:R-:W-:Y:S01]  /*16570*/  BAR.SYNC.DEFER_BLOCKING 0x0 ;  /* 0x0000000000007b1d */ /* 0x000fe20000010000 */
[----:B------:R-:W-:-:S02]  /*16580*/  F2FP.F16.F32.PACK_AB R8, R231, R188 ;  /* 0x000000bce708723e */ /* 0x000fc400000000ff */
[----:B------:R-:W-:-:S03]  /*16590*/  F2FP.F16.F32.PACK_AB R9, R189, R190 ;  /* 0x000000bebd09723e */ /* 0x000fc600000000ff */
[----:B------:R-:W4:Y:S02]  /*165a0*/  LDS.128 R76, [R16] ;  /* 0x00000000104c7984 */ /* 0x000f240000000c00 */
[----:B------:R-:W-:Y:S01]  /*165b0*/  BAR.SYNC.DEFER_BLOCKING 0x0 ;  /* 0x0000000000007b1d */ /* 0x000fe20000010000 */
[----:B------:R-:W-:Y:S02]  /*165c0*/  IMAD.MOV.U32 R20, RZ, RZ, R185 ;  /* 0x000000ffff147224 */ /* 0x000fe400078e00b9 */
[----:B------:R-:W-:Y:S02]  /*165d0*/  IMAD.MOV.U32 R185, RZ, RZ, R183 ;  /* 0x000000ffffb97224 */ /* 0x000fe400078e00b7 */
[----:B------:R-:W-:Y:S02]  /*165e0*/  IMAD.MOV.U32 R183, RZ, RZ, R181 ;  /* 0x000000ffffb77224 */ /* 0x000fe400078e00b5 */
[----:B------:R-:W-:Y:S02]  /*165f0*/  IMAD.MOV.U32 R181, RZ, RZ, R250 ;  /* 0x000000ffffb57224 */ /* 0x000fe400078e00fa */
[----:B------:R-:W2:Y:S04]  /*16600*/  LDL.LU R250, [R1+0x63c] ;  /* 0x00063c0001fa7983 */ /* 0x000ea80000300800 */
[----:B------:R0:W-:Y:S01]  /*16610*/  STSM.16.M88.4 [R0], R8 ;  /* 0x0000000800007844 */ /* 0x0001e20000000200 */
[----:B------:R-:W-:Y:S01]  /*16620*/  BAR.SYNC.DEFER_BLOCKING 0x0 ;  /* 0x0000000000007b1d */ /* 0x000fe20000010000 */
[----:B0-----:R-:W-:-:S02]  /*16630*/  F2FP.F16.F32.PACK_AB R11, R128, R129 ;  /* 0x00000081800b723e */ /* 0x001fc400000000ff */
[----:B------:R-:W-:Y:S02]  /*16640*/  F2FP.F16.F32.PACK_AB R128, R19, R251 ;  /* 0x000000fb1380723e */ /* 0x000fe400000000ff */
[----:B------:R-:W-:Y:S01]  /*16650*/  MOV R19, R186 ;  /* 0x000000ba00137202 */ /* 0x000fe20000000f00 */
[----:B------:R-:W-:Y:S01]  /*16660*/  IMAD.MOV.U32 R186, RZ, RZ, R184 ;  /* 0x000000ffffba7224 */ /* 0x000fe200078e00b8 */
[----:B------:R-:W-:Y:S01]  /*16670*/  MOV R184, R182 ;  /* 0x000000b600b87202 */ /* 0x000fe20000000f00 */
[----:B------:R-:W-:Y:S01]  /*16680*/  IMAD.MOV.U32 R182, RZ, RZ, R180 ;  /* 0x000000ffffb67224 */ /* 0x000fe200078e00b4 */
[----:B------:R-:W-:Y:S02]  /*16690*/  MOV R180, R12 ;  /* 0x0000000c00b47202 */ /* 0x000fe40000000f00 */
[----:B------:R-:W2:Y:S04]  /*166a0*/  LDL.LU R12, [R1+0x638] ;  /* 0x00063800010c7983 */ /* 0x000ea80000300800 */
[----:B------:R-:W0:Y:S01]  /*166b0*/  LDS.128 R72, [R16] ;  /* 0x0000000010487984 */ /* 0x000e220000000c00 */
[----:B------:R-:W-:-:S02]  /*166c0*/  F2FP.F16.F32.PACK_AB R64, R234, R192 ;  /* 0x000000c0ea40723e */ /* 0x000fc400000000ff */
[----:B------:R-:W-:Y:S02]  /*166d0*/  F2FP.F16.F32.PACK_AB R65, R193, R194 ;  /* 0x000000c2c141723e */ /* 0x000fe400000000ff */
[----:B------:R-:W-:Y:S02]  /*166e0*/  F2FP.F16.F32.PACK_AB R66, R155, R156 ;  /* 0x0000009c9b42723e */ /* 0x000fe400000000ff */
[----:B------:R-:W-:Y:S01]  /*166f0*/  F2FP.F16.F32.PACK_AB R67, R153, R154 ;  /* 0x0000009a9943723e */ /* 0x000fe200000000ff */
[----:B------:R-:W-:Y:S06]  /*16700*/  BAR.SYNC.DEFER_BLOCKING 0x0 ;  /* 0x0000000000007b1d */ /* 0x000fec0000010000 */
[----:B------:R-:W-:Y:S02]  /*16710*/  STSM.16.M88.4 [R0], R64 ;  /* 0x0000004000007844 */ /* 0x000fe40000000200 */
[----:B------:R-:W-:Y:S01]  /*16720*/  BAR.SYNC.DEFER_BLOCKING 0x0 ;  /* 0x0000000000007b1d */ /* 0x000fe20000010000 */
[----:B------:R-:W-:-:S02]  /*16730*/  F2FP.F16.F32.PACK_AB R60, R235, R232 ;  /* 0x000000e8eb3c723e */ /* 0x000fc400000000ff */
[----:B------:R-:W-:-:S03]  /*16740*/  F2FP.F16.F32.PACK_AB R61, R233, R191 ;  /* 0x000000bfe93d723e */ /* 0x000fc600000000ff */
[----:B------:R-:W0:Y:S01]  /*16750*/  LDS.128 R68, [R16] ;  /* 0x0000000010447984 */ /* 0x000e220000000c00 */
        /* <DEDUP_REMOVED lines=10> */
[----:B------:R-:W-:Y:S01]  /*16800*/  BAR.SYNC.DEFER_BLOCKING 0x0 ;  /* 0x0000000000007b1d */ /* 0x000fe20000010000 */
[----:B------:R-:W-:Y:S02]  /*16810*/  F2FP.F16.F32.PACK_AB R8, R246, R242 ;  /* 0x000000f2f608723e */ /* 0x000fe400000000ff */
[----:B------:R-:W-:Y:S02]  /*16820*/  F2FP.F16.F32.PACK_AB R9, R243, R239 ;  /* 0x000000eff309723e */ /* 0x000fe400000000ff */
[----:B------:R-:W-:-:S03]  /*16830*/  F2FP.F16.F32.PACK_AB R10, R141, R144 ;  /* 0x000000908d0a723e */ /* 0x000fc600000000ff */
[----:B------:R-:W1:Y:S01]  /*16840*/  LDC R147, c[0x0][0x278] ;  /* 0x00009e00ff937b82 */ /* 0x000e620000000800 */
[----:B------:R-:W-:Y:S02]  /*16850*/  F2FP.F16.F32.PACK_AB R129, R252, R249 ;  /* 0x000000f9fc81723e */ /* 0x000fe400000000ff */
[----:B------:R-:W-:Y:S01]  /*16860*/  F2FP.F16.F32.PACK_AB R130, R130, R140 ;  /* 0x0000008c8282723e */ /* 0x000fe200000000ff */
[----:B------:R-:W-:Y:S01]  /*16870*/  STSM.16.M88.4 [R0], R56 ;  /* 0x0000003800007844 */ /* 0x000fe20000000200 */
[----:B------:R-:W-:-:S03]  /*16880*/  F2FP.F16.F32.PACK_AB R131, R131, R139 ;  /* 0x0000008b8383723e */ /* 0x000fc600000000ff */
[----:B------:R-:W3:Y:S08]  /*16890*/  LDC.64 R144, c[0x0][0x228] ;  /* 0x00008a00ff907b82 */ /* 0x000ef00000000a00 */
[----:B------:R-:W-:Y:S06]  /*168a0*/  BAR.SYNC.DEFER_BLOCKING 0x0 ;  /* 0x0000000000007b1d */ /* 0x000fec0000010000 */
[----:B------:R-:W0:Y:S02]  /*168b0*/  LDS.128 R60, [R16] ;  /* 0x00000000103c7984 */ /* 0x000e240000000c00 */
[----:B------:R-:W-:Y:S06]  /*168c0*/  BAR.SYNC.DEFER_BLOCKING 0x0 ;  /* 0x0000000000007b1d */ /* 0x000fec0000010000 */
[----:B------:R-:W-:Y:S02]  /*168d0*/  STSM.16.M88.4 [R0], R8 ;  /* 0x0000000800007844 */ /* 0x000fe40000000200 */
[----:B------:R-:W-:Y:S06]  /*168e0*/  BAR.SYNC.DEFER_BLOCKING 0x0 ;  /* 0x0000000000007b1d */ /* 0x000fec0000010000 */
[----:B------:R-:W0:Y:S02]  /*168f0*/  LDS.128 R56, [R16] ;  /* 0x0000000010387984 */ /* 0x000e240000000c00 */
[----:B------:R-:W-:Y:S06]  /*16900*/  BAR.SYNC.DEFER_BLOCKING 0x0 ;  /* 0x0000000000007b1d */ /* 0x000fec0000010000 */
[----:B------:R-:W-:Y:S02]  /*16910*/  STSM.16.M88.4 [R0], R128 ;  /* 0x0000008000007844 */ /* 0x000fe40000000200 */
[----:B------:R-:W-:Y:S01]  /*16920*/  BAR.SYNC.DEFER_BLOCKING 0x0 ;  /* 0x0000000000007b1d */ /* 0x000fe20000010000 */
[----:B------:R-:W-:-:S02]  /*16930*/  F2FP.F16.F32.PACK_AB R140, R20, R19 ;  /* 0x00000013148c723e */ /* 0x000fc400000000ff */
[----:B------:R-:W-:-:S03]  /*16940*/  F2FP.F16.F32.PACK_AB R142, R142, R133 ;  /* 0x000000858e8e723e */ /* 0x000fc600000000ff */
[----:B------:R-:W0:Y:S01]  /*16950*/  LDS.128 R8, [R16] ;  /* 0x0000000010087984 */ /* 0x000e220000000c00 */
[----:B------:R-:W-:Y:S02]  /*16960*/  F2FP.F16.F32.PACK_AB R143, R143, R132 ;  /* 0x000000848f8f723e */ /* 0x000fe400000000ff */
[----:B--2---:R-:W-:Y:S01]  /*16970*/  F2FP.F16.F32.PACK_AB R141, R12, R250 ;  /* 0x000000fa0c8d723e */ /* 0x004fe200000000ff */
[----:B------:R-:W-:Y:S01]  /*16980*/  BAR.SYNC.DEFER_BLOCKING 0x0 ;  /* 0x0000000000007b1d */ /* 0x000fe20000010000 */
[----:B------:R-:W-:Y:S02]  /*16990*/  IMAD.MOV.U32 R19, RZ, RZ, R186 ;  /* 0x000000ffff137224 */ /* 0x000fe400078e00ba */
[----:B------:R-:W-:Y:S01]  /*169a0*/  IMAD.MOV.U32 R20, RZ, RZ, R185 ;  /* 0x000000ffff147224 */ /* 0x000fe200078e00b9 */
[----:B------:R-:W-:Y:S02]  /*169b0*/  F2FP.F16.F32.PACK_AB R133, R15, R4 ;  /* 0x000000040f85723e */ /* 0x000fe400000000ff */
[----:B------:R-:W-:-:S02]  /*169c0*/  F2FP.F16.F32.PACK_AB R134, R134, R125 ;  /* 0x0000007d8686723e */ /* 0x000fc400000000ff */
[----:B------:R-:W-:Y:S01]  /*169d0*/  F2FP.F16.F32.PACK_AB R135, R135, R124 ;  /* 0x0000007c8787723e */ /* 0x000fe200000000ff */
[----:B------:R-:W2:Y:S04]  /*169e0*/  LDL.LU R12, [R1+0x634] ;  /* 0x00063400010c7983 */ /* 0x000ea80000300800 */
[----:B------:R-:W-:Y:S01]  /*169f0*/  STSM.16.M88.4 [R0], R140 ;  /* 0x0000008c00007844 */ /* 0x000fe20000000200 */
[----:B------:R-:W-:Y:S01]  /*16a00*/  BAR.SYNC.DEFER_BLOCKING 0x0 ;  /* 0x0000000000007b1d */ /* 0x000fe20000010000 */
[----:B------:R-:W-:-:S05]  /*16a10*/  F2FP.F16.F32.PACK_AB R132, R20, R19 ;  /* 0x000000131484723e */ /* 0x000fca00000000ff */
[----:B------:R-:W0:Y:S02]  /*16a20*/  LDS.128 R128, [R16] ;  /* 0x0000000010807984 */ /* 0x000e240000000c00 */
[----:B------:R-:W-:Y:S06]  /*16a30*/  BAR.SYNC.DEFER_BLOCKING 0x0 ;  /* 0x0000000000007b1d */ /* 0x000fec0000010000 */
[----:B------:R-:W-:Y:S02]  /*16a40*/  STSM.16.M88.4 [R0], R132 ;  /* 0x0000008400007844 */ /* 0x000fe40000000200 */
[----:B------:R-:W-:Y:S01]  /*16a50*/  BAR.SYNC.DEFER_BLOCKING 0x0 ;  /* 0x0000000000007b1d */ /* 0x000fe20000010000 */
[----:B------:R-:W-:Y:S01]  /*16a60*/  MOV R185, R183 ;  /* 0x000000b700b97202 */ /* 0x000fe20000000f00 */
[----:B------:R-:W-:-:S04]  /*16a70*/  IMAD.MOV.U32 R186, RZ, RZ, R184 ;  /* 0x000000ffffba7224 */ /* 0x000fc800078e00b8 */
[----:B------:R-:W-:Y:S02]  /*16a80*/  IMAD.MOV.U32 R19, RZ, RZ, R186 ;  /* 0x000000ffff137224 */ /* 0x000fe400078e00ba */
[----:B------:R-:W-:Y:S01]  /*16a90*/  IMAD.MOV.U32 R20, RZ, RZ, R185 ;  /* 0x000000ffff147224 */ /* 0x000fe200078e00b9 */
[----:B------:R-:W0:Y:S04]  /*16aa0*/  LDS.128 R132, [R16] ;  /* 0x0000000010847984 */ /* 0x000e280000000c00 */
[----:B------:R-:W-:Y:S02]  /*16ab0*/  F2FP.F16.F32.PACK_AB R124, R20, R19 ;  /* 0x00000013147c723e */ /* 0x000fe400000000ff */
[----:B------:R-:W-:Y:S02]  /*16ac0*/  F2FP.F16.F32.PACK_AB R125, R7, R18 ;  /* 0x00000012077d723e */ /* 0x000fe400000000ff */
[----:B------:R-:W-:-:S02]  /*16ad0*/  F2FP.F16.F32.PACK_AB R126, R126, R137 ;  /* 0x000000897e7e723e */ /* 0x000fc400000000ff */
[----:B------:R-:W-:Y:S01]  /*16ae0*/  F2FP.F16.F32.PACK_AB R127, R127, R136 ;  /* 0x000000887f7f723e */ /* 0x000fe200000000ff */
[----:B------:R-:W-:Y:S06]  /*16af0*/  BAR.SYNC.DEFER_BLOCKING 0x0 ;  /* 0x0000000000007b1d */ /* 0x000fec0000010000 */
[----:B------:R-:W-:Y:S02]  /*16b00*/  STSM.16.M88.4 [R0], R124 ;  /* 0x0000007c00007844 */ /* 0x000fe40000000200 */
[----:B------:R-:W-:Y:S01]  /*16b10*/  BAR.SYNC.DEFER_BLOCKING 0x0 ;  /* 0x0000000000007b1d */ /* 0x000fe20000010000 */
[----:B------:R-:W-:-:S02]  /*16b20*/  IMAD.MOV.U32 R184, RZ, RZ, R182 ;  /* 0x000000ffffb87224 */ /* 0x000fc400078e00b6 */
[----:B------:R-:W-:Y:S02]  /*16b30*/  IMAD.MOV.U32 R182, RZ, RZ, R180 ;  /* 0x000000ffffb67224 */ /* 0x000fe400078e00b4 */
[----:B------:R-:W-:Y:S01]  /*16b40*/  IMAD.MOV.U32 R183, RZ, RZ, R181 ;  /* 0x000000ffffb77224 */ /* 0x000fe200078e00b5 */
[----:B------:R-:W-:Y:S02]  /*16b50*/  MOV R181, R179 ;  /* 0x000000b300b57202 */ /* 0x000fe40000000f00 */
[----:B------:R-:W-:Y:S01]  /*16b60*/  MOV R185, R182 ;  /* 0x000000b600b97202 */ /* 0x000fe20000000f00 */
[----:B------:R-:W-:Y:S02]  /*16b70*/  IMAD.MOV.U32 R186, RZ, RZ, R183 ;  /* 0x000000ffffba7224 */ /* 0x000fe400078e00b7 */
[----:B------:R-:W-:Y:S01]  /*16b80*/  IMAD.MOV.U32 R183, RZ, RZ, R181 ;  /* 0x000000ffffb77224 */ /* 0x000fe200078e00b5 */
[----:B------:R-:W0:Y:S01]  /*16b90*/  LDS.128 R124, [R16] ;  /* 0x00000000107c7984 */ /* 0x000e220000000c00 */
[----:B------:R-:W-:-:S02]  /*16ba0*/  IMAD.MOV.U32 R19, RZ, RZ, R185 ;  /* 0x000000ffff137224 */ /* 0x000fc400078e00b9 */
[----:B------:R-:W-:Y:S01]  /*16bb0*/  IMAD.MOV.U32 R185, RZ, RZ, R183 ;  /* 0x000000ffffb97224 */ /* 0x000fe200078e00b7 */
[----:B------:R-:W-:Y:S02]  /*16bc0*/  F2FP.F16.F32.PACK_AB R138, R55, R138 ;  /* 0x0000008a378a723e */ /* 0x000fe400000000ff */
[----:B------:R-:W-:Y:S02]  /*16bd0*/  F2FP.F16.F32.PACK_AB R136, R19, R186 ;  /* 0x000000ba1388723e */ /* 0x000fe400000000ff */
[----:B------:R-:W-:Y:S02]  /*16be0*/  F2FP.F16.F32.PACK_AB R137, R185, R184 ;  /* 0x000000b8b989723e */ /* 0x000fe400000000ff */
[----:B------:R-:W-:Y:S01]  /*16bf0*/  F2FP.F16.F32.PACK_AB R139, R53, R54 ;  /* 0x00000036358b723e */ /* 0x000fe200000000ff */
[----:B------:R-:W-:Y:S01]  /*16c00*/  BAR.SYNC.DEFER_BLOCKING 0x0 ;  /* 0x0000000000007b1d */ /* 0x000fe20000010000 */
[----:B------:R-:W-:Y:S02]  /*16c10*/  IMAD.MOV.U32 R180, RZ, RZ, R178 ;  /* 0x000000ffffb47224 */ /* 0x000fe400078e00b2 */
[----:B------:R-:W-:Y:S01]  /*16c20*/  IMAD.MOV.U32 R179, RZ, RZ, R177 ;  /* 0x000000ffffb37224 */ /* 0x000fe200078e00b1 */
[----:B------:R-:W-:-:S02]  /*16c30*/  F2FP.F16.F32.PACK_AB R22, R3, R23 ;  /* 0x000000170316723e */ /* 0x000fc400000000ff */
[----:B------:R-:W-:Y:S02]  /*16c40*/  F2FP.F16.F32.PACK_AB R26, R26, R27 ;  /* 0x0000001b1a1a723e */ /* 0x000fe400000000ff */
[----:B------:R-:W4:Y:S01]  /*16c50*/  LDC.64 R54, c[0x0][0x270] ;  /* 0x00009c00ff367b82 */ /* 0x000f220000000a00 */
[----:B------:R-:W-:Y:S07]  /*16c60*/  STSM.16.M88.4 [R0], R136 ;  /* 0x0000008800007844 */ /* 0x000fee0000000200 */
[----:B------:R-:W-:Y:S01]  /*16c70*/  BAR.SYNC.DEFER_BLOCKING 0x0 ;  /* 0x0000000000007b1d */ /* 0x000fe20000010000 */
[----:B------:R-:W-:Y:S01]  /*16c80*/  IMAD.MOV.U32 R178, RZ, RZ, R13 ;  /* 0x000000ffffb27224 */ /* 0x000fe200078e000d */
[----:B------:R-:W-:Y:S01]  /*16c90*/  MOV R177, R14 ;  /* 0x0000000e00b17202 */ /* 0x000fe20000000f00 */
[----:B------:R-:W-:-:S02]  /*16ca0*/  IMAD.MOV.U32 R182, RZ, RZ, R179 ;  /* 0x000000ffffb67224 */ /* 0x000fc400078e00b3 */
[----:B------:R-:W-:Y:S01]  /*16cb0*/  IMAD.MOV.U32 R181, RZ, RZ, R178 ;  /* 0x000000ffffb57224 */ /* 0x000fe200078e00b2 */
[----:B------:R-:W-:Y:S02]  /*16cc0*/  MOV R179, R177 ;  /* 0x000000b100b37202 */ /* 0x000fe40000000f00 */
[----:B------:R-:W-:Y:S01]  /*16cd0*/  F2FP.F16.F32.PACK_AB R23, R24, R25 ;  /* 0x000000191817723e */ /* 0x000fe200000000ff */
[----:B------:R-:W-:Y:S01]  /*16ce0*/  IMAD.MOV.U32 R183, RZ, RZ, R181 ;  /* 0x000000ffffb77224 */ /* 0x000fe200078e00b5 */
[----:B------:R-:W0:Y:S01]  /*16cf0*/  LDS.128 R136, [R16] ;  /* 0x0000000010887984 */ /* 0x000e220000000c00 */
[----:B------:R-:W-:-:S03]  /*16d00*/  MOV R181, R179 ;  /* 0x000000b300b57202 */ /* 0x000fc60000000f00 */
[----:B------:R-:W-:Y:S01]  /*16d10*/  F2FP.F16.F32.PACK_AB R20, R183, R182 ;  /* 0x000000b6b714723e */ /* 0x000fe200000000ff */
[----:B------:R-:W2:Y:S01]  /*16d20*/  LDL.LU R13, [R1+0x630] ;  /* 0x00063000010d7983 */ /* 0x000ea20000300800 */
[----:B------:R-:W-:Y:S01]  /*16d30*/  F2FP.F16.F32.PACK_AB R21, R181, R180 ;  /* 0x000000b4b515723e */ /* 0x000fe200000000ff */
[----:B------:R-:W-:Y:S01]  /*16d40*/  BAR.SYNC.DEFER_BLOCKING 0x0 ;  /* 0x0000000000007b1d */ /* 0x000fe20000010000 */
[----:B------:R-:W-:Y:S02]  /*16d50*/  IMAD.MOV.U32 R178, RZ, RZ, R175 ;  /* 0x000000ffffb27224 */ /* 0x000fe400078e00af */
[----:B------:R-:W-:Y:S01]  /*16d60*/  IMAD.MOV.U32 R177, RZ, RZ, R174 ;  /* 0x000000ffffb17224 */ /* 0x000fe200078e00ae */
[----:B------:R-:W-:Y:S02]  /*16d70*/  F2FP.F16.F32.PACK_AB R27, R28, R29 ;  /* 0x0000001d1c1b723e */ /* 0x000fe400000000ff */
[----:B------:R-:W2:Y:S04]  /*16d80*/  LDL.LU R14, [R1+0x62c] ;  /* 0x00062c00010e7983 */ /* 0x000ea80000300800 */
[----:B------:R-:W-:Y:S01]  /*16d90*/  STSM.16.M88.4 [R0], R20 ;  /* 0x0000001400007844 */ /* 0x000fe20000000200 */
[----:B------:R-:W-:Y:S01]  /*16da0*/  BAR.SYNC.DEFER_BLOCKING 0x0 ;  /* 0x0000000000007b1d */ /* 0x000fe20000010000 */
[----:B------:R-:W-:-:S02]  /*16db0*/  IMAD.MOV.U32 R175, RZ, RZ, R173 ;  /* 0x000000ffffaf7224 */ /* 0x000fc400078e00ad */
[----:B------:R-:W-:Y:S02]  /*16dc0*/  IMAD.MOV.U32 R179, RZ, RZ, R177 ;  /* 0x000000ffffb37224 */ /* 0x000fe400078e00b1 */
[----:B------:R-:W-:Y:S01]  /*16dd0*/  IMAD.MOV.U32 R177, RZ, RZ, R175 ;  /* 0x000000ffffb17224 */ /* 0x000fe200078e00af */
[----:B------:R-:W-:Y:S01]  /*16de0*/  MOV R174, R165 ;  /* 0x000000a500ae7202 */ /* 0x000fe20000000f00 */
[----:B------:R-:W2:Y:S04]  /*16df0*/  LDL.LU R15, [R1+0x628] ;  /* 0x00062800010f7983 */ /* 0x000ea80000300800 */
[----:B------:R-:W0:Y:S01]  /*16e00*/  LDS.128 R20, [R16] ;  /* 0x0000000010147984 */ /* 0x000e220000000c00 */
[----:B------:R-:W-:Y:S02]  /*16e10*/  F2FP.F16.F32.PACK_AB R24, R179, R178 ;  /* 0x000000b2b318723e */ /* 0x000fe400000000ff */
[----:B------:R-:W-:Y:S01]  /*16e20*/  F2FP.F16.F32.PACK_AB R25, R177, R176 ;  /* 0x000000b0b119723e */ /* 0x000fe200000000ff */
[----:B------:R-:W-:Y:S01]  /*16e30*/  BAR.SYNC.DEFER_BLOCKING 0x0 ;  /* 0x0000000000007b1d */ /* 0x000fe20000010000 */
[----:B------:R-:W-:-:S05]  /*16e40*/  IMAD.MOV.U32 R165, RZ, RZ, R163 ;  /* 0x000000ffffa57224 */ /* 0x000fca00078e00a3 */
[----:B------:R-:W2:Y:S04]  /*16e50*/  LDL.LU R4, [R1+0x624] ;  /* 0x0006240001047983 */ /* 0x000ea80000300800 */
[----:B------:R-:W-:Y:S01]  /*16e60*/  STSM.16.M88.4 [R0], R24 ;  /* 0x0000001800007844 */ /* 0x000fe20000000200 */
[----:B------:R-:W-:Y:S01]  /*16e70*/  BAR.SYNC.DEFER_BLOCKING 0x0 ;  /* 0x0000000000007b1d */ /* 0x000fe20000010000 */
[----:B------:R-:W-:Y:S02]  /*16e80*/  IMAD.MOV.U32 R163, RZ, RZ, R5 ;  /* 0x000000ffffa37224 */ /* 0x000fe400078e0005 */
[----:B------:R-:W-:Y:S01]  /*16e90*/  IMAD.MOV.U32 R173, RZ, RZ, R164 ;  /* 0x000000ffffad7224 */ /* 0x000fe200078e00a4 */
[----:B------:R-:W-:Y:S02]  /*16ea0*/  MOV R164, R6 ;  /* 0x0000000600a47202 */ /* 0x000fe40000000f00 */
[----:B------:R-:W2:Y:S04]  /*16eb0*/  LDL.LU R5, [R1+0x620] ;  /* 0x0006200001057983 */ /* 0x000ea80000300800 */
[----:B------:R-:W2:Y:S04]  /*16ec0*/  LDL.LU R6, [R1+0x61c] ;  /* 0x00061c0001067983 */ /* 0x000ea80000300800 */
[----:B------:R-:W2:Y:S04]  /*16ed0*/  LDL.LU R7, [R1+0x618] ;  /* 0x0006180001077983 */ /* 0x000ea80000300800 */
[----:B------:R-:W0:Y:S01]  /*16ee0*/  LDS.128 R24, [R16] ;  /* 0x0000000010187984 */ /* 0x000e220000000c00 */
[----:B------:R-:W-:Y:S01]  /*16ef0*/  IMAD.MOV.U32 R175, RZ, RZ, R173 ;  /* 0x000000ffffaf7224 */ /* 0x000fe200078e00ad */
[----:B------:R-:W-:-:S02]  /*16f00*/  MOV R173, R165 ;  /* 0x000000a500ad7202 */ /* 0x000fc40000000f00 */
[----:B------:R-:W-:Y:S02]  /*16f10*/  F2FP.F16.F32.PACK_AB R30, R30, R31 ;  /* 0x0000001f1e1e723e */ /* 0x000fe400000000ff */
[----:B------:R-:W-:Y:S02]  /*16f20*/  F2FP.F16.F32.PACK_AB R34, R34, R35 ;  /* 0x000000232222723e */ /* 0x000fe400000000ff */
[----:B------:R-:W-:Y:S02]  /*16f30*/  F2FP.F16.F32.PACK_AB R38, R38, R39 ;  /* 0x000000272626723e */ /* 0x000fe400000000ff */
[----:B------:R-:W-:Y:S01]  /*16f40*/  F2FP.F16.F32.PACK_AB R42, R42, R43 ;  /* 0x0000002b2a2a723e */ /* 0x000fe200000000ff */
[----:B------:R-:W4:Y:S01]  /*16f50*/  S2R R149, SR_CTAID.Y ;  /* 0x0000000000957919 */ /* 0x000f220000002600 */
[----:B------:R-:W-:Y:S02]  /*16f60*/  F2FP.F16.F32.PACK_AB R28, R175, R174 ;  /* 0x000000aeaf1c723e */ /* 0x000fe400000000ff */
[----:B------:R-:W-:Y:S01]  /*16f70*/  F2FP.F16.F32.PACK_AB R29, R173, R172 ;  /* 0x000000acad1d723e */ /* 0x000fe200000000ff */
[----:B------:R-:W2:Y:S01]  /*16f80*/  LDL.LU R18, [R1+0x614] ;  /* 0x0006140001127983 */ /* 0x000ea20000300800 */
[----:B------:R-:W-:Y:S01]  /*16f90*/  F2FP.F16.F32.PACK_AB R31, R32, R33 ;  /* 0x00000021201f723e */ /* 0x000fe200000000ff */
[----:B------:R-:W-:Y:S06]  /*16fa0*/  BAR.SYNC.DEFER_BLOCKING 0x0 ;  /* 0x0000000000007b1d */ /* 0x000fec0000010000 */
[----:B------:R-:W-:Y:S02]  /*16fb0*/  STSM.16.M88.4 [R0], R28 ;  /* 0x0000001c00007844 */ /* 0x000fe40000000200 */
[----:B------:R-:W-:Y:S01]  /*16fc0*/  BAR.SYNC.DEFER_BLOCKING 0x0 ;  /* 0x0000000000007b1d */ /* 0x000fe20000010000 */
[----:B------:R-:W-:-:S02]  /*16fd0*/  F2FP.F16.F32.PACK_AB R32, R171, R170 ;  /* 0x000000aaab20723e */ /* 0x000fc400000000ff */
[----:B------:R-:W-:-:S03]  /*16fe0*/  F2FP.F16.F32.PACK_AB R33, R169, R168 ;  /* 0x000000a8a921723e */ /* 0x000fc600000000ff */
[----:B------:R-:W0:Y:S01]  /*16ff0*/  LDS.128 R28, [R16] ;  /* 0x00000000101c7984 */ /* 0x000e220000000c00 */
[----:B------:R-:W-:Y:S01]  /*17000*/  F2FP.F16.F32.PACK_AB R35, R36, R37 ;  /* 0x000000252423723e */ /* 0x000fe200000000ff */
[----:B------:R-:W-:Y:S06]  /*17010*/  BAR.SYNC.DEFER_BLOCKING 0x0 ;  /* 0x0000000000007b1d */ /* 0x000fec0000010000 */
[----:B------:R-:W-:Y:S02]  /*17020*/  STSM.16.M88.4 [R0], R32 ;  /* 0x0000002000007844 */ /* 0x000fe40000000200 */
[----:B------:R-:W-:Y:S01]  /*17030*/  BAR.SYNC.DEFER_BLOCKING 0x0 ;  /* 0x0000000000007b1d */ /* 0x000fe20000010000 */
[----:B------:R-:W-:Y:S01]  /*17040*/  IMAD.MOV.U32 R165, RZ, RZ, R158 ;  /* 0x000000ffffa57224 */ /* 0x000fe200078e009e */
[----:B------:R-:W-:-:S02]  /*17050*/  F2FP.F16.F32.PACK_AB R36, R167, R166 ;  /* 0x000000a6a724723e */ /* 0x000fc400000000ff */
[----:B------:R-:W-:Y:S02]  /*17060*/  F2FP.F16.F32.PACK_AB R39, R40, R41 ;  /* 0x000000292827723e */ /* 0x000fe400000000ff */
[----:B------:R-:W0:Y:S01]  /*17070*/  LDS.128 R32, [R16] ;  /* 0x0000000010207984 */ /* 0x000e220000000c00 */
        /* <DEDUP_REMOVED lines=9> */
[----:B------:R-:W1:Y:S01]  /*17110*/  S2R R165, SR_CTAID.X ;  /* 0x0000000000a57919 */ /* 0x000e620000002500 */
[----:B------:R-:W3:Y:S01]  /*17120*/  S2R R157, SR_TID.X ;  /* 0x00000000009d7919 */ /* 0x000ee20000002100 */
[----:B------:R-:W-:Y:S01]  /*17130*/  STSM.16.M88.4 [R0], R40 ;  /* 0x0000002800007844 */ /* 0x000fe20000000200 */
[----:B------:R-:W-:Y:S01]  /*17140*/  BAR.SYNC.DEFER_BLOCKING 0x0 ;  /* 0x0000000000007b1d */ /* 0x000fe20000010000 */
[----:B----4-:R-:W-:-:S02]  /*17150*/  IMAD R19, R149, R54, RZ ;  /* 0x0000003695137224 */ /* 0x010fc400078e02ff */
[----:B-1----:R-:W-:-:S05]  /*17160*/  IMAD.SHL.U32 R165, R165, 0x80, RZ ;  /* 0x00000080a5a57824 */ /* 0x002fca00078e00ff */
[----:B---3--:R-:W-:Y:S01]  /*17170*/  LOP3.LUT R148, R165, 0x7f, R157, 0xf8, !PT ;  /* 0x0000007fa5947812 */ /* 0x008fe200078ef89d */
[----:B------:R-:W1:Y:S04]  /*17180*/  LDS.128 R36, [R16] ;  /* 0x0000000010247984 */ /* 0x000e680000000c00 */
[----:B------:R-:W-:Y:S01]  /*17190*/  IMAD R53, R148, R55, RZ ;  /* 0x0000003794357224 */ /* 0x000fe200078e02ff */
[----:B------:R-:W-:Y:S01]  /*171a0*/  SHF.L.U32 R3, R19, 0x1, RZ ;  /* 0x0000000113037819 */ /* 0x000fe200000006ff */
[----:B------:R-:W-:Y:S02]  /*171b0*/  IMAD.MOV.U32 R158, RZ, RZ, R17 ;  /* 0x000000ffff9e7224 */ /* 0x000fe400078e0011 */
[----:B------:R-:W-:Y:S01]  /*171c0*/  IMAD.SHL.U32 R44, R53, 0x2, RZ ;  /* 0x00000002352c7824 */ /* 0x000fe200078e00ff */
[----:B------:R-:W-:Y:S01]  /*171d0*/  F2FP.F16.F32.PACK_AB R46, R46, R47 ;  /* 0x0000002f2e2e723e */ /* 0x000fe200000000ff */
[----:B------:R-:W3:Y:S01]  /*171e0*/  LDL.LU R17, [R1+0x610] ;  /* 0x0006100001117983 */ /* 0x000ee20000300800 */
[----:B------:R-:W-:Y:S01]  /*171f0*/  F2FP.F16.F32.PACK_AB R45, R158, R248 ;  /* 0x000000f89e2d723e */ /* 0x000fe200000000ff */
[----:B------:R-:W-:Y:S01]  /*17200*/  BAR.SYNC.DEFER_BLOCKING 0x0 ;  /* 0x0000000000007b1d */ /* 0x000fe20000010000 */
[----:B------:R-:W-:-:S02]  /*17210*/  IADD3 R3, P0, P2, R44, R144, R3 ;  /* 0x000000902c037210 */ /* 0x000fc40007a1e003 */
[----:B------:R-:W-:Y:S02]  /*17220*/  F2FP.F16.F32.PACK_AB R44, R160, R159 ;  /* 0x0000009fa02c723e */ /* 0x000fe400000000ff */
[----:B------:R-:W-:Y:S02]  /*17230*/  F2FP.F16.F32.PACK_AB R47, R48, R49 ;  /* 0x00000031302f723e */ /* 0x000fe400000000ff */
[----:B------:R-:W-:Y:S01]  /*17240*/  SHF.R.U32.HI R146, RZ, 0x7, R157 ;  /* 0x00000007ff927819 */ /* 0x000fe2000001169d */
[----:B------:R-:W4:Y:S04]  /*17250*/  LDL.LU R159, [R1+0x204] ;  /* 0x00020400019f7983 */ /* 0x000f280000300800 */
[----:B------:R0:W-:Y:S01]  /*17260*/  STSM.16.M88.4 [R0], R44 ;  /* 0x0000002c00007844 */ /* 0x0001e20000000200 */
[----:B------:R-:W-:Y:S01]  /*17270*/  BAR.SYNC.DEFER_BLOCKING 0x0 ;  /* 0x0000000000007b1d */ /* 0x000fe20000010000 */
[----:B------:R-:W-:-:S02]  /*17280*/  SGXT.U32 R146, R146, 0x1 ;  /* 0x000000019292781a */ /* 0x000fc40000000000 */
[----:B------:R-:W-:Y:S02]  /*17290*/  F2FP.F16.F32.PACK_AB R244, R247, R244 ;  /* 0x000000f4f7f4723e */ /* 0x000fe400000000ff */
[----:B------:R-:W-:Y:S02]  /*172a0*/  F2FP.F16.F32.PACK_AB R245, R237, R236 ;  /* 0x000000ecedf5723e */ /* 0x000fe400000000ff */
[----:B------:R-:W-:Y:S01]  /*172b0*/  F2FP.F16.F32.PACK_AB R246, R50, R51 ;  /* 0x0000003332f6723e */ /* 0x000fe200000000ff */
[----:B------:R-:W-:Y:S01]  /*172c0*/  IMAD.HI R48, R19, 0x2, RZ ;  /* 0x0000000213307827 */ /* 0x000fe200078e02ff */
[----:B------:R-:W3:Y:S04]  /*172d0*/  LDL.LU R158, [R1+0x200] ;  /* 0x00020000019e7983 */ /* 0x000ee80000300800 */
[----:B------:R-:W1:Y:S01]  /*172e0*/  LDS.128 R40, [R16] ;  /* 0x0000000010287984 */ /* 0x000e620000000c00 */
[----:B------:R-:W-:Y:S01]  /*172f0*/  F2FP.F16.F32.PACK_AB R247, R52, R2 ;  /* 0x0000000234f7723e */ /* 0x000fe200000000ff */
[----:B------:R-:W-:Y:S01]  /*17300*/  BAR.SYNC.DEFER_BLOCKING 0x0 ;  /* 0x0000000000007b1d */ /* 0x000fe20000010000 */
[----:B------:R-:W-:-:S04]  /*17310*/  IMAD R54, R146, R147, RZ ;  /* 0x0000009392367224 */ /* 0x000fc800078e02ff */
[----:B------:R-:W-:Y:S02]  /*17320*/  IMAD R144, R147, 0x2, R54 ;  /* 0x0000000293907824 */ /* 0x000fe400078e0236 */
[----:B------:R-:W-:Y:S01]  /*17330*/  IMAD.HI R19, R53, 0x2, RZ ;  /* 0x0000000235137827 */ /* 0x000fe200078e02ff */
[----:B--2---:R-:W-:Y:S01]  /*17340*/  PRMT R55, R6, 0x7632, R55 ;  /* 0x0000763206377816 */ /* 0x004fe20000000037 */
[----:B------:R-:W2:Y:S02]  /*17350*/  LDL.LU R157, [R1+0x20c] ;  /* 0x00020c00019d7983 */ /* 0x000ea40000300800 */
[----:B------:R-:W-:Y:S01]  /*17360*/  IMAD R146, R147, 0x2, R144 ;  /* 0x0000000293927824 */ /* 0x000fe200078e0290 */
[----:B------:R-:W-:Y:S01]  /*17370*/  IADD3.X R19, R19, R145, R48, P0, P2 ;  /* 0x0000009113137210 */ /* 0x000fe200007e4430 */
[----:B------:R1:W-:Y:S01]  /*17380*/  STSM.16.M88.4 [R0], R244 ;  /* 0x000000f400007844 */ /* 0x0003e20000000200 */
[----:B------:R-:W-:Y:S01]  /*17390*/  BAR.SYNC.DEFER_BLOCKING 0x0 ;  /* 0x0000000000007b1d */ /* 0x000fe20000010000 */
[----:B------:R-:W-:-:S02]  /*173a0*/  LEA R48, P0, R54, R3, 0x1 ;  /* 0x0000000336307211 */ /* 0x000fc400078008ff */
[----:B------:R-:W-:Y:S02]  /*173b0*/  LEA R2, R147, R146, 0x1 ;  /* 0x0000009293027211 */ /* 0x000fe400078e08ff */
[----:B------:R-:W-:-:S03]  /*173c0*/  LEA.HI.X.SX32 R49, R54, R19, 0x1, P0 ;  /* 0x0000001336317211 */ /* 0x000fc600000f0eff */
[----:B------:R-:W4:Y:S01]  /*173d0*/  LDC R145, c[0x0][0x278] ;  /* 0x00009e00ff917b82 */ /* 0x000f220000000800 */
[-C--:B0-----:R-:W-:Y:S01]  /*173e0*/  LEA R44, P0, R2, R3.reuse, 0x1 ;  /* 0x00000003022c7211 */ /* 0x081fe200078008ff */
[C---:B------:R-:W-:Y:S01]  /*173f0*/  IMAD R54, R147.reuse, 0x2, R2 ;  /* 0x0000000293367824 */ /* 0x040fe200078e0202 */
[----:B------:R-:W-:Y:S02]  /*17400*/  LEA R50, P2, R144, R3, 0x1 ;  /* 0x0000000390327211 */ /* 0x000fe400078408ff */
[----:B------:R-:W-:Y:S01]  /*17410*/  LEA.HI.X.SX32 R45, R2, R19, 0x1, P0 ;  /* 0x00000013022d7211 */ /* 0x000fe200000f0eff */
[C---:B-1----:R-:W-:Y:S01]  /*17420*/  IMAD R0, R147.reuse, 0x2, R54 ;  /* 0x0000000293007824 */ /* 0x042fe200078e0236 */
[-C--:B------:R-:W-:Y:S02]  /*17430*/  LEA R46, P0, R54, R3.reuse, 0x1 ;  /* 0x00000003362e7211 */ /* 0x080fe400078008ff */
[----:B------:R-:W-:Y:S02]  /*17440*/  LEA R52, P3, R146, R3, 0x1 ;  /* 0x0000000392347211 */ /* 0x000fe400078608ff */
[-C--:B------:R-:W-:Y:S01]  /*17450*/  LEA.HI.X.SX32 R51, R144, R19.reuse, 0x1, P2 ;  /* 0x0000001390337211 */ /* 0x080fe200010f0eff */
[----:B------:R-:W-:Y:S01]  /*17460*/  IMAD R2, R147, 0x2, R0 ;  /* 0x0000000293027824 */ /* 0x000fe200078e0200 */
[----:B------:R-:W-:-:S02]  /*17470*/  LEA.HI.X.SX32 R47, R54, R19, 0x1, P0 ;  /* 0x00000013362f7211 */ /* 0x000fc400000f0eff */
[----:B------:R-:W-:Y:S01]  /*17480*/  LEA.HI.X.SX32 R53, R146, R19, 0x1, P3 ;  /* 0x0000001392357211 */ /* 0x000fe200018f0eff */
[----:B------:R0:W-:Y:S04]  /*17490*/  STG.E.U16 desc[UR60][R48.64], R4 ;  /* 0x0000000430007986 */ /* 0x0001e8000c10153c */
[----:B------:R1:W-:Y:S01]  /*174a0*/  STG.E.U16 desc[UR60][R50.64], R5 ;  /* 0x0000000532007986 */ /* 0x0003e2000c10153c */
[----:B0-----:R-:W-:Y:S02]  /*174b0*/  PRMT R49, R4, 0x7632, R49 ;  /* 0x0000763204317816 */ /* 0x001fe40000000031 */
[----:B------:R-:W-:Y:S02]  /*174c0*/  LEA R4, P0, R0, R3, 0x1 ;  /* 0x0000000300047211 */ /* 0x000fe400078008ff */
[----:B-1----:R-:W-:-:S02]  /*174d0*/  PRMT R51, R5, 0x7632, R51 ;  /* 0x0000763205337816 */ /* 0x002fc40000000033 */
[----:B------:R-:W-:Y:S01]  /*174e0*/  LEA.HI.X.SX32 R5, R0, R19, 0x1, P0 ;  /* 0x0000001300057211 */ /* 0x000fe200000f0eff */
[----:B------:R0:W-:Y:S01]  /*174f0*/  STG.E.U16 desc[UR60][R52.64], R6 ;  /* 0x0000000634007986 */ /* 0x0001e2000c10153c */
[C---:B------:R-:W-:Y:S02]  /*17500*/  LEA R48, P0, R2.reuse, R3, 0x1 ;  /* 0x0000000302307211 */ /* 0x040fe400078008ff */
[C---:B------:R-:W-:Y:S01]  /*17510*/  LEA R0, R147.reuse, R2, 0x1 ;  /* 0x0000000293007211 */ /* 0x040fe200078e08ff */
[----:B------:R-:W-:Y:S04]  /*17520*/  STG.E.U16 desc[UR60][R44.64], R7 ;  /* 0x000000072c007986 */ /* 0x000fe8000c10153c */
[----:B------:R1:W-:Y:S04]  /*17530*/  STG.E.U16 desc[UR60][R46.64], R49 ;  /* 0x000000312e007986 */ /* 0x0003e8000c10153c */
[----:B------:R1:W-:Y:S01]  /*17540*/  STG.E.U16 desc[UR60][R4.64], R51 ;  /* 0x0000003304007986 */ /* 0x0003e2000c10153c */
[----:B0-----:R-:W0:Y:S01]  /*17550*/  LDC R53, c[0x0][0x278] ;  /* 0x00009e00ff357b82 */ /* 0x001e220000000800 */
[----:B-1----:R-:W-:Y:S01]  /*17560*/  LEA.HI.X.SX32 R49, R2, R19, 0x1, P0 ;  /* 0x0000001302317211 */ /* 0x002fe200000f0eff */
[----:B------:R-:W-:Y:S01]  /*17570*/  IMAD R2, R147, 0x2, R0 ;  /* 0x0000000293027824 */ /* 0x000fe200078e0200 */
[----:B------:R-:W-:-:S04]  /*17580*/  LEA R50, P0, R0, R3, 0x1 ;  /* 0x0000000300327211 */ /* 0x000fc800078008ff */
[----:B------:R-:W-:Y:S01]  /*17590*/  LEA.HI.X.SX32 R51, R0, R19, 0x1, P0 ;  /* 0x0000001300337211 */ /* 0x000fe200000f0eff */
[----:B------:R-:W-:Y:S01]  /*175a0*/  IMAD R0, R147, 0x2, R2 ;  /* 0x0000000293007824 */ /* 0x000fe200078e0202 */
[----:B------:R-:W-:-:S03]  /*175b0*/  LEA R6, P0, R2, R3, 0x1 ;  /* 0x0000000302067211 */ /* 0x000fc600078008ff */
[----:B------:R-:W-:Y:S01]  /*175c0*/  IMAD R52, R147, 0x2, R0 ;  /* 0x0000000293347824 */ /* 0x000fe200078e0200 */
[----:B------:R-:W-:Y:S02]  /*175d0*/  PRMT R54, R7, 0x7632, R54 ;  /* 0x0000763207367816 */ /* 0x000fe40000000036 */
[----:B------:R-:W-:Y:S02]  /*175e0*/  LEA.HI.X.SX32 R7, R2, R19, 0x1, P0 ;  /* 0x0000001302077211 */ /* 0x000fe400000f0eff */
[-C--:B------:R-:W-:Y:S01]  /*175f0*/  LEA R46, P0, R52, R3.reuse, 0x1 ;  /* 0x00000003342e7211 */ /* 0x080fe200078008ff */
[----:B------:R1:W-:Y:S01]  /*17600*/  STG.E.U16 desc[UR60][R48.64], R55 ;  /* 0x0000003730007986 */ /* 0x0003e2000c10153c */
[----:B------:R-:W-:Y:S02]  /*17610*/  LEA R44, P2, R0, R3, 0x1 ;  /* 0x00000003002c7211 */ /* 0x000fe400078408ff */
[-C--:B------:R-:W-:Y:S02]  /*17620*/  LEA.HI.X.SX32 R47, R52, R19.reuse, 0x1, P0 ;  /* 0x00000013342f7211 */ /* 0x080fe400000f0eff */
[----:B------:R-:W-:Y:S01]  /*17630*/  LEA R52, R147, R52, 0x1 ;  /* 0x0000003493347211 */ /* 0x000fe200078e08ff */
[----:B------:R0:W-:Y:S01]  /*17640*/  STG.E.U16 desc[UR60][R50.64], R54 ;  /* 0x0000003632007986 */ /* 0x0001e2000c10153c */
[----:B-1----:R-:W1:Y:S01]  /*17650*/  LDC R49, c[0x0][0x278] ;  /* 0x00009e00ff317b82 */ /* 0x002e620000000800 */
[----:B------:R-:W-:-:S02]  /*17660*/  LEA.HI.X.SX32 R45, R0, R19, 0x1, P2 ;  /* 0x00000013002d7211 */ /* 0x000fc400010f0eff */
[----:B------:R-:W-:Y:S01]  /*17670*/  IMAD R0, R147, 0x2, R52 ;  /* 0x0000000293007824 */ /* 0x000fe200078e0234 */
[----:B------:R-:W-:-:S04]  /*17680*/  LEA R4, P0, R52, R3, 0x1 ;  /* 0x0000000334047211 */ /* 0x000fc800078008ff */
[----:B0-----:R-:W0:Y:S01]  /*17690*/  LDC R51, c[0x0][0x278] ;  /* 0x00009e00ff337b82 */ /* 0x001e220000000800 */
[----:B------:R4:W-:Y:S01]  /*176a0*/  STG.E.U16 desc[UR60][R6.64], R12 ;  /* 0x0000000c06007986 */ /* 0x0009e2000c10153c */
[----:B------:R-:W-:Y:S01]  /*176b0*/  LEA.HI.X.SX32 R5, R52, R19, 0x1, P0 ;  /* 0x0000001334057211 */ /* 0x000fe200000f0eff */
[----:B------:R-:W-:-:S05]  /*176c0*/  IMAD R2, R147, 0x2, R0 ;  /* 0x0000000293027824 */ /* 0x000fca00078e0200 */
[----:B------:R-:W3:Y:S01]  /*176d0*/  LDC R55, c[0x0][0x278] ;  /* 0x00009e00ff377b82 */ /* 0x000ee20000000800 */
[----:B------:R4:W-:Y:S02]  /*176e0*/  STG.E.U16 desc[UR60][R44.64], R13 ;  /* 0x0000000d2c007986 */ /* 0x0009e4000c10153c */
[----:B----4-:R-:W-:-:S04]  /*176f0*/  LEA R6, P0, R0, R3, 0x1 ;  /* 0x0000000300067211 */ /* 0x010fc800078008ff */
[----:B------:R-:W-:Y:S01]  /*17700*/  LEA.HI.X.SX32 R7, R0, R19, 0x1, P0 ;  /* 0x0000001300077211 */ /* 0x000fe200000f0eff */
[----:B------:R-:W-:Y:S02]  /*17710*/  IMAD R0, R53, 0x2, R2 ;  /* 0x0000000235007824 */ /* 0x000fe400078e0202 */
[----:B------:R-:W4:Y:S01]  /*17720*/  LDC R53, c[0x0][0x278] ;  /* 0x00009e00ff357b82 */ /* 0x000f220000000800 */
[----:B------:R-:W-:Y:S02]  /*17730*/  PRMT R45, R12, 0x7632, R45 ;  /* 0x000076320c2d7816 */ /* 0x000fe4000000002d */
[----:B------:R-:W-:Y:S01]  /*17740*/  LEA R12, P0, R2, R3, 0x1 ;  /* 0x00000003020c7211 */ /* 0x000fe200078008ff */
[----:B------:R1:W-:Y:S01]  /*17750*/  STG.E.U16 desc[UR60][R46.64], R14 ;  /* 0x0000000e2e007986 */ /* 0x0003e2000c10153c */
[----:B------:R-:W-:-:S03]  /*17760*/  PRMT R50, R15, 0x7632, R50 ;  /* 0x000076320f327816 */ /* 0x000fc60000000032 */
[----:B------:R1:W-:Y:S01]  /*17770*/  STG.E.U16 desc[UR60][R4.64], R15 ;  /* 0x0000000f04007986 */ /* 0x0003e2000c10153c */
[----:B------:R-:W-:Y:S02]  /*17780*/  PRMT R48, R14, 0x7632, R48 ;  /* 0x000076320e307816 */ /* 0x000fe40000000030 */
[----:B-1----:R-:W-:Y:S02]  /*17790*/  PRMT R47, R13, 0x7632, R47 ;  /* 0x000076320d2f7816 */ /* 0x002fe4000000002f */
[----:B------:R-:W-:Y:S02]  /*177a0*/  LEA.HI.X.SX32 R13, R2, R19, 0x1, P0 ;  /* 0x00000013020d7211 */ /* 0x000fe400000f0eff */
[C---:B------:R-:W-:Y:S01]  /*177b0*/  LEA R44, P0, R0.reuse, R3, 0x1 ;  /* 0x00000003002c7211 */ /* 0x040fe200078008ff */
[----:B------:R-:W1:Y:S01]  /*177c0*/  LDC R15, c[0x0][0x278] ;  /* 0x00009e00ff0f7b82 */ /* 0x000e620000000800 */
[----:B------:R-:W-:Y:S01]  /*177d0*/  LEA R2, R49, R0, 0x1 ;  /* 0x0000000031027211 */ /* 0x000fe200078e08ff */
[----:B------:R0:W-:Y:S06]  /*177e0*/  STG.E.U16 desc[UR60][R6.64], R45 ;  /* 0x0000002d06007986 */ /* 0x0001ec000c10153c */
[----:B------:R-:W1:Y:S01]  /*177f0*/  LDC R49, c[0x0][0x278] ;  /* 0x00009e00ff317b82 */ /* 0x000e620000000800 */
[----:B------:R3:W-:Y:S01]  /*17800*/  STG.E.U16 desc[UR60][R12.64], R47 ;  /* 0x0000002f0c007986 */ /* 0x0007e2000c10153c */
[----:B0-----:R-:W-:Y:S01]  /*17810*/  LEA.HI.X.SX32 R45, R0, R19, 0x1, P0 ;  /* 0x00000013002d7211 */ /* 0x001fe200000f0eff */
[----:B------:R-:W-:Y:S01]  /*17820*/  IMAD R0, R51, 0x2, R2 ;  /* 0x0000000233007824 */ /* 0x000fe200078e0202 */
[----:B------:R-:W-:-:S04]  /*17830*/  LEA R46, P0, R2, R3, 0x1 ;  /* 0x00000003022e7211 */ /* 0x000fc800078008ff */
[----:B------:R-:W0:Y:S01]  /*17840*/  LDC R51, c[0x0][0x278] ;  /* 0x00009e00ff337b82 */ /* 0x000e220000000800 */
[----:B------:R4:W-:Y:S01]  /*17850*/  STG.E.U16 desc[UR60][R44.64], R48 ;  /* 0x000000302c007986 */ /* 0x0009e2000c10153c */
[----:B---3--:R-:W-:Y:S01]  /*17860*/  LEA.HI.X.SX32 R47, R2, R19, 0x1, P0 ;  /* 0x00000013022f7211 */ /* 0x008fe200000f0eff */
[----:B------:R-:W-:Y:S01]  /*17870*/  IMAD R2, R55, 0x2, R0 ;  /* 0x0000000237027824 */ /* 0x000fe200078e0200 */
[----:B------:R-:W-:-:S04]  /*17880*/  LEA R4, P0, R0, R3, 0x1 ;  /* 0x0000000300047211 */ /* 0x000fc800078008ff */
[----:B------:R-:W3:Y:S01]  /*17890*/  LDC R55, c[0x0][0x278] ;  /* 0x00009e00ff377b82 */ /* 0x000ee20000000800 */
[----:B------:R-:W-:-:S07]  /*178a0*/  IMAD R14, R145, 0x2, R2 ;  /* 0x00000002910e7824 */ /* 0x000fce00078e0202 */
[----:B----4-:R-:W4:Y:S01]  /*178b0*/  LDC R45, c[0x0][0x278] ;  /* 0x00009e00ff2d7b82 */ /* 0x010f220000000800 */
[----:B------:R-:W-:Y:S01]  /*178c0*/  LEA.HI.X.SX32 R5, R0, R19, 0x1, P0 ;  /* 0x0000001300057211 */ /* 0x000fe200000f0eff */
[----:B------:R1:W-:Y:S01]  /*178d0*/  STG.E.U16 desc[UR60][R46.64], R50 ;  /* 0x000000322e007986 */ /* 0x0003e2000c10153c */
[-C--:B------:R-:W-:Y:S02]  /*178e0*/  LEA R6, P2, R2, R3.reuse, 0x1 ;  /* 0x0000000302067211 */ /* 0x080fe400078408ff */
[----:B------:R-:W-:Y:S02]  /*178f0*/  LEA R12, P0, R14, R3, 0x1 ;  /* 0x000000030e0c7211 */ /* 0x000fe400078008ff */
[----:B------:R-:W-:Y:S02]  /*17900*/  LEA R0, R53, R14, 0x1 ;  /* 0x0000000e35007211 */ /* 0x000fe400078e08ff */
[-C--:B------:R-:W-:Y:S01]  /*17910*/  LEA.HI.X.SX32 R7, R2, R19.reuse, 0x1, P2 ;  /* 0x0000001302077211 */ /* 0x080fe200010f0eff */
[----:B------:R-:W3:Y:S01]  /*17920*/  LDC R53, c[0x0][0x278] ;  /* 0x00009e00ff357b82 */ /* 0x000ee20000000800 */
[----:B------:R-:W-:Y:S01]  /*17930*/  LEA.HI.X.SX32 R13, R14, R19, 0x1, P0 ;  /* 0x000000130e0d7211 */ /* 0x000fe200000f0eff */
[----:B-1----:R-:W-:Y:S01]  /*17940*/  IMAD R2, R15, 0x2, R0 ;  /* 0x000000020f027824 */ /* 0x002fe200078e0200 */
[----:B------:R-:W-:-:S05]  /*17950*/  LEA R14, P0, R0, R3, 0x1 ;  /* 0x00000003000e7211 */ /* 0x000fca00078008ff */
[----:B------:R-:W1:Y:S01]  /*17960*/  LDC R47, c[0x0][0x278] ;  /* 0x00009e00ff2f7b82 */ /* 0x000e620000000800 */
[----:B------:R0:W-:Y:S01]  /*17970*/  STG.E.U16 desc[UR60][R4.64], R120 ;  /* 0x0000007804007986 */ /* 0x0001e2000c10153c */
[----:B------:R-:W-:Y:S01]  /*17980*/  LEA.HI.X.SX32 R15, R0, R19, 0x1, P0 ;  /* 0x00000013000f7211 */ /* 0x000fe200000f0eff */
[----:B------:R-:W-:Y:S02]  /*17990*/  IMAD R0, R49, 0x2, R2 ;  /* 0x0000000231007824 */ /* 0x000fe400078e0202 */
[----:B------:R4:W-:Y:S03]  /*179a0*/  STG.E.U16 desc[UR60][R6.64], R121 ;  /* 0x0000007906007986 */ /* 0x0009e6000c10153c */
[----:B------:R-:W3:Y:S01]  /*179b0*/  LDC R49, c[0x0][0x278] ;  /* 0x00009e00ff317b82 */ /* 0x000ee20000000800 */
[C---:B0-----:R-:W-:Y:S01]  /*179c0*/  LEA R4, P0, R2.reuse, R3, 0x1 ;  /* 0x0000000302047211 */ /* 0x041fe200078008ff */
[----:B------:R0:W-:Y:S03]  /*179d0*/  STG.E.U16 desc[UR60][R12.64], R122 ;  /* 0x0000007a0c007986 */ /* 0x0001e6000c10153c */
[----:B------:R-:W-:Y:S01]  /*179e0*/  LEA.HI.X.SX32 R5, R2, R19, 0x1, P0 ;  /* 0x0000001302057211 */ /* 0x000fe200000f0eff */
[----:B----4-:R-:W-:Y:S01]  /*179f0*/  IMAD R2, R45, 0x2, R0 ;  /* 0x000000022d027824 */ /* 0x010fe200078e0200 */
[C---:B------:R-:W-:Y:S01]  /*17a00*/  LEA R6, P0, R0.reuse, R3, 0x1 ;  /* 0x0000000300067211 */ /* 0x040fe200078008ff */
[----:B------:R-:W-:Y:S03]  /*17a10*/  STG.E.U16 desc[UR60][R14.64], R123 ;  /* 0x0000007b0e007986 */ /* 0x000fe6000c10153c */
[----:B------:R-:W-:-:S02]  /*17a20*/  LEA.HI.X.SX32 R7, R0, R19, 0x1, P0 ;  /* 0x0000001300077211 */ /* 0x000fc400000f0eff */
[----:B0-----:R-:W-:Y:S02]  /*17a30*/  PRMT R13, R120, 0x7632, R13 ;  /* 0x00007632780d7816 */ /* 0x001fe4000000000d */
[C---:B------:R-:W-:Y:S02]  /*17a40*/  LEA R12, P0, R2.reuse, R3, 0x1 ;  /* 0x00000003020c7211 */ /* 0x040fe400078008ff */
[----:B------:R-:W-:Y:S01]  /*17a50*/  LEA R0, R51, R2, 0x1 ;  /* 0x0000000233007211 */ /* 0x000fe200078e08ff */
[----:B------:R0:W-:Y:S01]  /*17a60*/  STG.E.U16 desc[UR60][R4.64], R13 ;  /* 0x0000000d04007986 */ /* 0x0001e2000c10153c */
[----:B------:R-:W4:Y:S01]  /*17a70*/  LDC R51, c[0x0][0x278] ;  /* 0x00009e00ff337b82 */ /* 0x000f220000000800 */
[----:B------:R-:W-:Y:S02]  /*17a80*/  PRMT R48, R121, 0x7632, R48 ;  /* 0x0000763279307816 */ /* 0x000fe40000000030 */
[----:B0-----:R-:W-:Y:S01]  /*17a90*/  LEA.HI.X.SX32 R13, R2, R19, 0x1, P0 ;  /* 0x00000013020d7211 */ /* 0x001fe200000f0eff */
[----:B-1----:R-:W-:Y:S01]  /*17aa0*/  IMAD R2, R47, 0x2, R0 ;  /* 0x000000022f027824 */ /* 0x002fe200078e0200 */
[----:B------:R-:W-:-:S03]  /*17ab0*/  LEA R44, P0, R0, R3, 0x1 ;  /* 0x00000003002c7211 */ /* 0x000fc600078008ff */
[----:B------:R-:W0:Y:S01]  /*17ac0*/  LDC R47, c[0x0][0x278] ;  /* 0x00009e00ff2f7b82 */ /* 0x000e220000000800 */
[----:B------:R-:W-:Y:S01]  /*17ad0*/  LEA.HI.X.SX32 R45, R0, R19, 0x1, P0 ;  /* 0x00000013002d7211 */ /* 0x000fe200000f0eff */
[----:B---3--:R-:W-:Y:S01]  /*17ae0*/  IMAD R0, R53, 0x2, R2 ;  /* 0x0000000235007824 */ /* 0x008fe200078e0202 */
[----:B------:R-:W-:-:S03]  /*17af0*/  LEA R4, P0, R2, R3, 0x1 ;  /* 0x0000000302047211 */ /* 0x000fc600078008ff */
[----:B------:R-:W-:Y:S01]  /*17b00*/  IMAD R46, R49, 0x2, R0 ;  /* 0x00000002312e7824 */ /* 0x000fe200078e0200 */
[----:B------:R1:W-:Y:S01]  /*17b10*/  STG.E.U16 desc[UR60][R6.64], R48 ;  /* 0x0000003006007986 */ /* 0x0003e2000c10153c */
[----:B------:R-:W3:Y:S01]  /*17b20*/  LDC R49, c[0x0][0x278] ;  /* 0x00009e00ff317b82 */ /* 0x000ee20000000800 */
[----:B------:R-:W-:Y:S02]  /*17b30*/  LEA.HI.X.SX32 R5, R2, R19, 0x1, P0 ;  /* 0x0000001302057211 */ /* 0x000fe400000f0eff */
[----:B------:R-:W-:Y:S02]  /*17b40*/  PRMT R50, R122, 0x7632, R50 ;  /* 0x000076327a327816 */ /* 0x000fe40000000032 */
[----:B------:R-:W-:-:S03]  /*17b50*/  PRMT R52, R123, 0x7632, R52 ;  /* 0x000076327b347816 */ /* 0x000fc60000000034 */
[----:B------:R-:W2:Y:S01]  /*17b60*/  LDC R53, c[0x0][0x278] ;  /* 0x00009e00ff357b82 */ /* 0x000ea20000000800 */
[-C--:B-1----:R-:W-:Y:S01]  /*17b70*/  LEA R6, P0, R46, R3.reuse, 0x1 ;  /* 0x000000032e067211 */ /* 0x082fe200078008ff */
[----:B------:R1:W-:Y:S01]  /*17b80*/  STG.E.U16 desc[UR60][R12.64], R50 ;  /* 0x000000320c007986 */ /* 0x0003e2000c10153c */
[----:B------:R-:W-:Y:S02]  /*17b90*/  LEA R14, P2, R0, R3, 0x1 ;  /* 0x00000003000e7211 */ /* 0x000fe400078408ff */
[-C--:B------:R-:W-:Y:S01]  /*17ba0*/  LEA.HI.X.SX32 R7, R46, R19.reuse, 0x1, P0 ;  /* 0x000000132e077211 */ /* 0x080fe200000f0eff */
[----:B------:R4:W-:Y:S01]  /*17bb0*/  STG.E.U16 desc[UR60][R44.64], R52 ;  /* 0x000000342c007986 */ /* 0x0009e2000c10153c */
[----:B------:R-:W-:Y:S02]  /*17bc0*/  LEA R46, R55, R46, 0x1 ;  /* 0x0000002e372e7211 */ /* 0x000fe400078e08ff */
[----:B------:R-:W-:-:S03]  /*17bd0*/  LEA.HI.X.SX32 R15, R0, R19, 0x1, P2 ;  /* 0x00000013000f7211 */ /* 0x000fc600010f0eff */
[----:B0-----:R-:W-:Y:S01]  /*17be0*/  IMAD R0, R47, 0x2, R46 ;  /* 0x000000022f007824 */ /* 0x001fe200078e022e */
[C---:B-1----:R-:W-:Y:S01]  /*17bf0*/  LEA R12, P0, R46.reuse, R3, 0x1 ;  /* 0x000000032e0c7211 */ /* 0x042fe200078008ff */
[----:B------:R-:W0:Y:S01]  /*17c00*/  LDC R47, c[0x0][0x278] ;  /* 0x00009e00ff2f7b82 */ /* 0x000e220000000800 */
[----:B------:R1:W-:Y:S07]  /*17c10*/  STG.E.U16 desc[UR60][R4.64], R116 ;  /* 0x0000007404007986 */ /* 0x0003ee000c10153c */
[----:B----4-:R-:W4:Y:S01]  /*17c20*/  LDC R45, c[0x0][0x278] ;  /* 0x00009e00ff2d7b82 */ /* 0x010f220000000800 */
[----:B------:R-:W-:Y:S01]  /*17c30*/  LEA.HI.X.SX32 R13, R46, R19, 0x1, P0 ;  /* 0x000000132e0d7211 */ /* 0x000fe200000f0eff */
[----:B------:R-:W-:Y:S01]  /*17c40*/  IMAD R2, R51, 0x2, R0 ;  /* 0x0000000233027824 */ /* 0x000fe200078e0200 */
[----:B-1----:R-:W-:-:S05]  /*17c50*/  LEA R4, P0, R0, R3, 0x1 ;  /* 0x0000000300047211 */ /* 0x002fca00078008ff */
[----:B------:R-:W1:Y:S01]  /*17c60*/  LDC R51, c[0x0][0x278] ;  /* 0x00009e00ff337b82 */ /* 0x000e620000000800 */
[----:B------:R2:W-:Y:S01]  /*17c70*/  STG.E.U16 desc[UR60][R14.64], R117 ;  /* 0x000000750e007986 */ /* 0x0005e2000c10153c */
[----:B------:R-:W-:Y:S01]  /*17c80*/  LEA.HI.X.SX32 R5, R0, R19, 0x1, P0 ;  /* 0x0000001300057211 */ /* 0x000fe200000f0eff */
[----:B---3--:R-:W-:Y:S02]  /*17c90*/  IMAD R0, R49, 0x2, R2 ;  /* 0x0000000231007824 */ /* 0x008fe400078e0202 */
[----:B------:R3:W-:Y:S03]  /*17ca0*/  STG.E.U16 desc[UR60][R6.64], R118 ;  /* 0x0000007606007986 */ /* 0x0007e6000c10153c */
[----:B------:R-:W1:Y:S01]  /*17cb0*/  LDC R49, c[0x0][0x278] ;  /* 0x00009e00ff317b82 */ /* 0x000e620000000800 */
[----:B------:R-:W-:Y:S01]  /*17cc0*/  STG.E.U16 desc[UR60][R12.64], R119 ;  /* 0x000000770c007986 */ /* 0x000fe2000c10153c */
[----:B--2---:R-:W-:-:S02]  /*17cd0*/  PRMT R15, R116, 0x7632, R15 ;  /* 0x00007632740f7816 */ /* 0x004fc4000000000f */
[----:B---3--:R-:W-:-:S04]  /*17ce0*/  LEA R6, P0, R2, R3, 0x1 ;  /* 0x0000000302067211 */ /* 0x008fc800078008ff */
[----:B------:R-:W-:Y:S02]  /*17cf0*/  LEA.HI.X.SX32 R7, R2, R19, 0x1, P0 ;  /* 0x0000001302077211 */ /* 0x000fe400000f0eff */
[C---:B------:R-:W-:Y:S02]  /*17d00*/  LEA R14, P0, R0.reuse, R3, 0x1 ;  /* 0x00000003000e7211 */ /* 0x040fe400078008ff */
[----:B------:R-:W-:Y:S01]  /*17d10*/  LEA R2, R53, R0, 0x1 ;  /* 0x0000000035027211 */ /* 0x000fe200078e08ff */
[----:B------:R2:W-:Y:S01]  /*17d20*/  STG.E.U16 desc[UR60][R4.64], R15 ;  /* 0x0000000f04007986 */ /* 0x0005e2000c10153c */
[----:B------:R-:W3:Y:S01]  /*17d30*/  LDC R53, c[0x0][0x278] ;  /* 0x00009e00ff357b82 */ /* 0x000ee20000000800 */
[----:B------:R-:W-:Y:S02]  /*17d40*/  PRMT R48, R117, 0x7632, R48 ;  /* 0x0000763275307816 */ /* 0x000fe40000000030 */
[----:B--2---:R-:W-:Y:S01]  /*17d50*/  LEA.HI.X.SX32 R15, R0, R19, 0x1, P0 ;  /* 0x00000013000f7211 */ /* 0x004fe200000f0eff */
[----:B----4-:R-:W-:Y:S01]  /*17d60*/  IMAD R0, R45, 0x2, R2 ;  /* 0x000000022d007824 */ /* 0x010fe200078e0202 */
[----:B------:R-:W-:-:S04]  /*17d70*/  LEA R44, P0, R2, R3, 0x1 ;  /* 0x00000003022c7211 */ /* 0x000fc800078008ff */
[----:B------:R-:W-:Y:S01]  /*17d80*/  LEA.HI.X.SX32 R45, R2, R19, 0x1, P0 ;  /* 0x00000013022d7211 */ /* 0x000fe200000f0eff */
[----:B0-----:R-:W-:Y:S01]  /*17d90*/  IMAD R2, R47, 0x2, R0 ;  /* 0x000000022f027824 */ /* 0x001fe200078e0200 */
[C---:B------:R-:W-:Y:S01]  /*17da0*/  LEA R4, P0, R0.reuse, R3, 0x1 ;  /* 0x0000000300047211 */ /* 0x040fe200078008ff */
[----:B------:R-:W0:Y:S02]  /*17db0*/  LDC R47, c[0x0][0x278] ;  /* 0x00009e00ff2f7b82 */ /* 0x000e240000000800 */
[----:B-1----:R-:W-:Y:S01]  /*17dc0*/  IMAD R46, R51, 0x2, R2 ;  /* 0x00000002332e7824 */ /* 0x002fe200078e0202 */
[----:B------:R1:W-:Y:S01]  /*17dd0*/  STG.E.U16 desc[UR60][R6.64], R48 ;  /* 0x0000003006007986 */ /* 0x0003e2000c10153c */
[----:B------:R-:W-:-:S04]  /*17de0*/  LEA.HI.X.SX32 R5, R0, R19, 0x1, P0 ;  /* 0x0000001300057211 */ /* 0x000fc800000f0eff */
[----:B------:R-:W2:Y:S01]  /*17df0*/  LDC R51, c[0x0][0x278] ;  /* 0x00009e00ff337b82 */ /* 0x000ea20000000800 */
[----:B------:R-:W-:Y:S02]  /*17e00*/  PRMT R50, R118, 0x7632, R50 ;  /* 0x0000763276327816 */ /* 0x000fe40000000032 */
[C---:B-1----:R-:W-:Y:S02]  /*17e10*/  LEA R6, P0, R46.reuse, R3, 0x1 ;  /* 0x000000032e067211 */ /* 0x042fe400078008ff */
[----:B------:R-:W-:Y:S02]  /*17e20*/  PRMT R52, R119, 0x7632, R52 ;  /* 0x0000763277347816 */ /* 0x000fe40000000034 */
[----:B------:R-:W-:Y:S02]  /*17e30*/  LEA.HI.X.SX32 R7, R46, R19, 0x1, P0 ;  /* 0x000000132e077211 */ /* 0x000fe400000f0eff */
[----:B------:R-:W-:Y:S02]  /*17e40*/  LEA R46, R49, R46, 0x1 ;  /* 0x0000002e312e7211 */ /* 0x000fe400078e08ff */
[----:B------:R-:W1:Y:S01]  /*17e50*/  LDC R49, c[0x0][0x278] ;  /* 0x00009e00ff317b82 */ /* 0x000e620000000800 */
[----:B------:R4:W-:Y:S01]  /*17e60*/  STG.E.U16 desc[UR60][R14.64], R50 ;  /* 0x000000320e007986 */ /* 0x0009e2000c10153c */
[----:B------:R-:W-:-:S03]  /*17e70*/  LEA R12, P2, R2, R3, 0x1 ;  /* 0x00000003020c7211 */ /* 0x000fc600078408ff */
[----:B------:R4:W-:Y:S01]  /*17e80*/  STG.E.U16 desc[UR60][R44.64], R52 ;  /* 0x000000342c007986 */ /* 0x0009e2000c10153c */
[----:B---3--:R-:W-:Y:S02]  /*17e90*/  IMAD R0, R53, 0x2, R46 ;  /* 0x0000000235007824 */ /* 0x008fe400078e022e */
[----:B------:R-:W3:Y:S01]  /*17ea0*/  LDC R53, c[0x0][0x278] ;  /* 0x00009e00ff357b82 */ /* 0x000ee20000000800 */
[----:B------:R-:W-:Y:S02]  /*17eb0*/  LEA.HI.X.SX32 R13, R2, R19, 0x1, P2 ;  /* 0x00000013020d7211 */ /* 0x000fe400010f0eff */
[----:B----4-:R-:W-:-:S05]  /*17ec0*/  LEA R14, P0, R46, R3, 0x1 ;  /* 0x000000032e0e7211 */ /* 0x010fca00078008ff */
[----:B------:R-:W4:Y:S01]  /*17ed0*/  LDC R45, c[0x0][0x278] ;  /* 0x00009e00ff2d7b82 */ /* 0x000f220000000800 */
[----:B------:R2:W-:Y:S01]  /*17ee0*/  STG.E.U16 desc[UR60][R4.64], R112 ;  /* 0x0000007004007986 */ /* 0x0005e2000c10153c */
[----:B------:R-:W-:Y:S01]  /*17ef0*/  LEA.HI.X.SX32 R15, R46, R19, 0x1, P0 ;  /* 0x000000132e0f7211 */ /* 0x000fe200000f0eff */
[----:B0-----:R-:W-:Y:S02]  /*17f00*/  IMAD R2, R47, 0x2, R0 ;  /* 0x000000022f027824 */ /* 0x001fe400078e0200 */
[----:B------:R0:W-:Y:S03]  /*17f10*/  STG.E.U16 desc[UR60][R12.64], R113 ;  /* 0x000000710c007986 */ /* 0x0001e6000c10153c */
[----:B------:R-:W3:Y:S01]  /*17f20*/  LDC R47, c[0x0][0x278] ;  /* 0x00009e00ff2f7b82 */ /* 0x000ee20000000800 */
[----:B------:R0:W-:Y:S01]  /*17f30*/  STG.E.U16 desc[UR60][R6.64], R114 ;  /* 0x0000007206007986 */ /* 0x0001e2000c10153c */
[----:B--2---:R-:W-:-:S04]  /*17f40*/  LEA R4, P0, R0, R3, 0x1 ;  /* 0x0000000300047211 */ /* 0x004fc800078008ff */
[----:B------:R-:W-:Y:S01]  /*17f50*/  LEA.HI.X.SX32 R5, R0, R19, 0x1, P0 ;  /* 0x0000001300057211 */ /* 0x000fe200000f0eff */
[----:B------:R-:W-:Y:S01]  /*17f60*/  IMAD R0, R51, 0x2, R2 ;  /* 0x0000000233007824 */ /* 0x000fe200078e0202 */
[----:B0-----:R-:W-:Y:S01]  /*17f70*/  PRMT R13, R112, 0x7632, R13 ;  /* 0x00007632700d7816 */ /* 0x001fe2000000000d */
[----:B------:R-:W0:Y:S01]  /*17f80*/  LDC R51, c[0x0][0x278] ;  /* 0x00009e00ff337b82 */ /* 0x000e220000000800 */
[C---:B------:R-:W-:Y:S01]  /*17f90*/  LEA R6, P0, R2.reuse, R3, 0x1 ;  /* 0x0000000302067211 */ /* 0x040fe200078008ff */
[----:B------:R-:W-:Y:S03]  /*17fa0*/  STG.E.U16 desc[UR60][R14.64], R115 ;  /* 0x000000730e007986 */ /* 0x000fe6000c10153c */
[----:B------:R-:W-:Y:S02]  /*17fb0*/  LEA.HI.X.SX32 R7, R2, R19, 0x1, P0 ;  /* 0x0000001302077211 */ /* 0x000fe400000f0eff */
[----:B------:R-:W-:-:S02]  /*17fc0*/  LEA R12, P0, R0, R3, 0x1 ;  /* 0x00000003000c7211 */ /* 0x000fc400078008ff */
[----:B-1----:R-:W-:Y:S01]  /*17fd0*/  LEA R2, R49, R0, 0x1 ;  /* 0x0000000031027211 */ /* 0x002fe200078e08ff */
[----:B------:R1:W-:Y:S01]  /*17fe0*/  STG.E.U16 desc[UR60][R4.64], R13 ;  /* 0x0000000d04007986 */ /* 0x0003e2000c10153c */
[----:B------:R-:W2:Y:S01]  /*17ff0*/  LDC R49, c[0x0][0x278] ;  /* 0x00009e00ff317b82 */ /* 0x000ea20000000800 */
[----:B------:R-:W-:Y:S02]  /*18000*/  PRMT R48, R113, 0x7632, R48 ;  /* 0x0000763271307816 */ /* 0x000fe40000000030 */
[----:B-1----:R-:W-:Y:S01]  /*18010*/  LEA.HI.X.SX32 R13, R0, R19, 0x1, P0 ;  /* 0x00000013000d7211 */ /* 0x002fe200000f0eff */
[----:B----4-:R-:W-:Y:S01]  /*18020*/  IMAD R0, R45, 0x2, R2 ;  /* 0x000000022d007824 */ /* 0x010fe200078e0202 */
[----:B------:R-:W-:-:S04]  /*18030*/  LEA R44, P0, R2, R3, 0x1 ;  /* 0x00000003022c7211 */ /* 0x000fc800078008ff */
[----:B------:R-:W-:Y:S01]  /*18040*/  LEA.HI.X.SX32 R45, R2, R19, 0x1, P0 ;  /* 0x00000013022d7211 */ /* 0x000fe200000f0eff */
[----:B---3--:R-:W-:Y:S01]  /*18050*/  IMAD R2, R53, 0x2, R0 ;  /* 0x0000000235027824 */ /* 0x008fe200078e0200 */
[C---:B------:R-:W-:Y:S01]  /*18060*/  LEA R4, P0, R0.reuse, R3, 0x1 ;  /* 0x0000000300047211 */ /* 0x040fe200078008ff */
[----:B------:R-:W1:Y:S02]  /*18070*/  LDC R53, c[0x0][0x278] ;  /* 0x00009e00ff357b82 */ /* 0x000e640000000800 */
[----:B------:R-:W-:Y:S01]  /*18080*/  IMAD R46, R47, 0x2, R2 ;  /* 0x000000022f2e7824 */ /* 0x000fe200078e0202 */
[----:B------:R3:W-:Y:S01]  /*18090*/  STG.E.U16 desc[UR60][R6.64], R48 ;  /* 0x0000003006007986 */ /* 0x0007e2000c10153c */
[----:B------:R-:W-:-:S04]  /*180a0*/  LEA.HI.X.SX32 R5, R0, R19, 0x1, P0 ;  /* 0x0000001300057211 */ /* 0x000fc800000f0eff */
[----:B------:R-:W4:Y:S01]  /*180b0*/  LDC R47, c[0x0][0x278] ;  /* 0x00009e00ff2f7b82 */ /* 0x000f220000000800 */
[----:B------:R-:W-:Y:S02]  /*180c0*/  PRMT R50, R114, 0x7632, R50 ;  /* 0x0000763272327816 */ /* 0x000fe40000000032 */
[C---:B---3--:R-:W-:Y:S02]  /*180d0*/  LEA R6, P0, R46.reuse, R3, 0x1 ;  /* 0x000000032e067211 */ /* 0x048fe400078008ff */
[----:B------:R-:W-:Y:S02]  /*180e0*/  PRMT R52, R115, 0x7632, R52 ;  /* 0x0000763273347816 */ /* 0x000fe40000000034 */
[----:B------:R-:W-:Y:S02]  /*180f0*/  LEA.HI.X.SX32 R7, R46, R19, 0x1, P0 ;  /* 0x000000132e077211 */ /* 0x000fe400000f0eff */
[----:B0-----:R-:W-:Y:S02]  /*18100*/  LEA R46, R51, R46, 0x1 ;  /* 0x0000002e332e7211 */ /* 0x001fe400078e08ff */
[----:B------:R-:W0:Y:S01]  /*18110*/  LDC R51, c[0x0][0x278] ;  /* 0x00009e00ff337b82 */ /* 0x000e220000000800 */
[----:B------:R3:W-:Y:S01]  /*18120*/  STG.E.U16 desc[UR60][R12.64], R50 ;  /* 0x000000320c007986 */ /* 0x0007e2000c10153c */
[----:B------:R-:W-:-:S03]  /*18130*/  LEA R14, P2, R2, R3, 0x1 ;  /* 0x00000003020e7211 */ /* 0x000fc600078408ff */
[----:B------:R3:W-:Y:S01]  /*18140*/  STG.E.U16 desc[UR60][R44.64], R52 ;  /* 0x000000342c007986 */ /* 0x0007e2000c10153c */
[----:B--2---:R-:W-:Y:S02]  /*18150*/  IMAD R0, R49, 0x2, R46 ;  /* 0x0000000231007824 */ /* 0x004fe400078e022e */
[----:B------:R-:W2:Y:S01]  /*18160*/  LDC R49, c[0x0][0x278] ;  /* 0x00009e00ff317b82 */ /* 0x000ea20000000800 */
[----:B------:R-:W-:Y:S02]  /*18170*/  LEA.HI.X.SX32 R15, R2, R19, 0x1, P2 ;  /* 0x00000013020f7211 */ /* 0x000fe400010f0eff */
[----:B---3--:R-:W-:-:S05]  /*18180*/  LEA R12, P0, R46, R3, 0x1 ;  /* 0x000000032e0c7211 */ /* 0x008fca00078008ff */
[----:B------:R-:W3:Y:S01]  /*18190*/  LDC R45, c[0x0][0x278] ;  /* 0x00009e00ff2d7b82 */ /* 0x000ee20000000800 */
[----:B------:R4:W-:Y:S01]  /*181a0*/  STG.E.U16 desc[UR60][R4.64], R108 ;  /* 0x0000006c04007986 */ /* 0x0009e2000c10153c */
[----:B------:R-:W-:Y:S01]  /*181b0*/  LEA.HI.X.SX32 R13, R46, R19, 0x1, P0 ;  /* 0x000000132e0d7211 */ /* 0x000fe200000f0eff */
[----:B-1----:R-:W-:Y:S02]  /*181c0*/  IMAD R2, R53, 0x2, R0 ;  /* 0x0000000235027824 */ /* 0x002fe400078e0200 */
[----:B------:R1:W-:Y:S03]  /*181d0*/  STG.E.U16 desc[UR60][R14.64], R109 ;  /* 0x0000006d0e007986 */ /* 0x0003e6000c10153c */
[----:B------:R-:W2:Y:S01]  /*181e0*/  LDC R53, c[0x0][0x278] ;  /* 0x00009e00ff357b82 */ /* 0x000ea20000000800 */
[----:B------:R1:W-:Y:S01]  /*181f0*/  STG.E.U16 desc[UR60][R6.64], R110 ;  /* 0x0000006e06007986 */ /* 0x0003e2000c10153c */
[----:B----4-:R-:W-:-:S04]  /*18200*/  LEA R4, P0, R0, R3, 0x1 ;  /* 0x0000000300047211 */ /* 0x010fc800078008ff */
[----:B------:R-:W-:Y:S01]  /*18210*/  LEA.HI.X.SX32 R5, R0, R19, 0x1, P0 ;  /* 0x0000001300057211 */ /* 0x000fe200000f0eff */
[----:B------:R-:W-:Y:S01]  /*18220*/  IMAD R0, R47, 0x2, R2 ;  /* 0x000000022f007824 */ /* 0x000fe200078e0202 */
[----:B-1----:R-:W-:Y:S01]  /*18230*/  PRMT R15, R108, 0x7632, R15 ;  /* 0x000076326c0f7816 */ /* 0x002fe2000000000f */
[----:B------:R-:W1:Y:S01]  /*18240*/  LDC R47, c[0x0][0x278] ;  /* 0x00009e00ff2f7b82 */ /* 0x000e620000000800 */
[C---:B------:R-:W-:Y:S01]  /*18250*/  LEA R6, P0, R2.reuse, R3, 0x1 ;  /* 0x0000000302067211 */ /* 0x040fe200078008ff */
[----:B------:R-:W-:Y:S03]  /*18260*/  STG.E.U16 desc[UR60][R12.64], R111 ;  /* 0x0000006f0c007986 */ /* 0x000fe6000c10153c */
[----:B------:R-:W-:Y:S02]  /*18270*/  LEA.HI.X.SX32 R7, R2, R19, 0x1, P0 ;  /* 0x0000001302077211 */ /* 0x000fe400000f0eff */
[----:B------:R-:W-:-:S02]  /*18280*/  LEA R14, P0, R0, R3, 0x1 ;  /* 0x00000003000e7211 */ /* 0x000fc400078008ff */
[----:B0-----:R-:W-:Y:S01]  /*18290*/  LEA R2, R51, R0, 0x1 ;  /* 0x0000000033027211 */ /* 0x001fe200078e08ff */
[----:B------:R0:W-:Y:S01]  /*182a0*/  STG.E.U16 desc[UR60][R4.64], R15 ;  /* 0x0000000f04007986 */ /* 0x0001e2000c10153c */
[----:B------:R-:W4:Y:S01]  /*182b0*/  LDC R51, c[0x0][0x278] ;  /* 0x00009e00ff337b82 */ /* 0x000f220000000800 */
[----:B------:R-:W-:Y:S02]  /*182c0*/  PRMT R48, R109, 0x7632, R48 ;  /* 0x000076326d307816 */ /* 0x000fe40000000030 */
[----:B0-----:R-:W-:Y:S01]  /*182d0*/  LEA.HI.X.SX32 R15, R0, R19, 0x1, P0 ;  /* 0x00000013000f7211 */ /* 0x001fe200000f0eff */
[----:B---3--:R-:W-:Y:S01]  /*182e0*/  IMAD R0, R45, 0x2, R2 ;  /* 0x000000022d007824 */ /* 0x008fe200078e0202 */
[----:B------:R-:W-:-:S04]  /*182f0*/  LEA R44, P0, R2, R3, 0x1 ;  /* 0x00000003022c7211 */ /* 0x000fc800078008ff */
[----:B------:R-:W-:Y:S01]  /*18300*/  LEA.HI.X.SX32 R45, R2, R19, 0x1, P0 ;  /* 0x00000013022d7211 */ /* 0x000fe200000f0eff */
[----:B--2---:R-:W-:Y:S01]  /*18310*/  IMAD R2, R49, 0x2, R0 ;  /* 0x0000000231027824 */ /* 0x004fe200078e0200 */
[C---:B------:R-:W-:Y:S01]  /*18320*/  LEA R4, P0, R0.reuse, R3, 0x1 ;  /* 0x0000000300047211 */ /* 0x040fe200078008ff */
[----:B------:R-:W0:Y:S02]  /*18330*/  LDC R49, c[0x0][0x278] ;  /* 0x00009e00ff317b82 */ /* 0x000e240000000800 */
[----:B------:R-:W-:Y:S01]  /*18340*/  IMAD R46, R53, 0x2, R2 ;  /* 0x00000002352e7824 */ /* 0x000fe200078e0202 */
[----:B------:R2:W-:Y:S01]  /*18350*/  STG.E.U16 desc[UR60][R6.64], R48 ;  /* 0x0000003006007986 */ /* 0x0005e2000c10153c */
[----:B------:R-:W-:-:S04]  /*18360*/  LEA.HI.X.SX32 R5, R0, R19, 0x1, P0 ;  /* 0x0000001300057211 */ /* 0x000fc800000f0eff */
[----:B------:R-:W3:Y:S01]  /*18370*/  LDC R53, c[0x0][0x278] ;  /* 0x00009e00ff357b82 */ /* 0x000ee20000000800 */
[----:B------:R-:W-:Y:S02]  /*18380*/  PRMT R50, R110, 0x7632, R50 ;  /* 0x000076326e327816 */ /* 0x000fe40000000032 */
[C---:B--2---:R-:W-:Y:S02]  /*18390*/  LEA R6, P0, R46.reuse, R3, 0x1 ;  /* 0x000000032e067211 */ /* 0x044fe400078008ff */
[----:B------:R-:W-:Y:S02]  /*183a0*/  PRMT R52, R111, 0x7632, R52 ;  /* 0x000076326f347816 */ /* 0x000fe40000000034 */
[----:B------:R-:W-:Y:S02]  /*183b0*/  LEA.HI.X.SX32 R7, R46, R19, 0x1, P0 ;  /* 0x000000132e077211 */ /* 0x000fe400000f0eff */
[----:B-1----:R-:W-:Y:S02]  /*183c0*/  LEA R46, R47, R46, 0x1 ;  /* 0x0000002e2f2e7211 */ /* 0x002fe400078e08ff */
[----:B------:R-:W1:Y:S01]  /*183d0*/  LDC R47, c[0x0][0x278] ;  /* 0x00009e00ff2f7b82 */ /* 0x000e620000000800 */
[----:B------:R2:W-:Y:S01]  /*183e0*/  STG.E.U16 desc[UR60][R14.64], R50 ;  /* 0x000000320e007986 */ /* 0x0005e2000c10153c */
[----:B------:R-:W-:-:S03]  /*183f0*/  LEA R12, P2, R2, R3, 0x1 ;  /* 0x00000003020c7211 */ /* 0x000fc600078408ff */
[----:B------:R2:W-:Y:S01]  /*18400*/  STG.E.U16 desc[UR60][R44.64], R52 ;  /* 0x000000342c007986 */ /* 0x0005e2000c10153c */
[----:B----4-:R-:W-:Y:S02]  /*18410*/  IMAD R0, R51, 0x2, R46 ;  /* 0x0000000233007824 */ /* 0x010fe400078e022e */
[----:B------:R-:W4:Y:S01]  /*18420*/  LDC R51, c[0x0][0x278] ;  /* 0x00009e00ff337b82 */ /* 0x000f220000000800 */
[----:B------:R-:W-:Y:S02]  /*18430*/  LEA.HI.X.SX32 R13, R2, R19, 0x1, P2 ;  /* 0x00000013020d7211 */ /* 0x000fe400010f0eff */
[----:B--2---:R-:W-:-:S05]  /*18440*/  LEA R14, P0, R46, R3, 0x1 ;  /* 0x000000032e0e7211 */ /* 0x004fca00078008ff */
[----:B------:R-:W2:Y:S01]  /*18450*/  LDC R45, c[0x0][0x278] ;  /* 0x00009e00ff2d7b82 */ /* 0x000ea20000000800 */
[----:B------:R3:W-:Y:S01]  /*18460*/  STG.E.U16 desc[UR60][R4.64], R104 ;  /* 0x0000006804007986 */ /* 0x0007e2000c10153c */
[----:B------:R-:W-:Y:S01]  /*18470*/  LEA.HI.X.SX32 R15, R46, R19, 0x1, P0 ;  /* 0x000000132e0f7211 */ /* 0x000fe200000f0eff */
[----:B0-----:R-:W-:Y:S02]  /*18480*/  IMAD R2, R49, 0x2, R0 ;  /* 0x0000000231027824 */ /* 0x001fe400078e0200 */
[----:B------:R0:W-:Y:S03]  /*18490*/  STG.E.U16 desc[UR60][R12.64], R105 ;  /* 0x000000690c007986 */ /* 0x0001e6000c10153c */
[----:B------:R-:W4:Y:S01]  /*184a0*/  LDC R49, c[0x0][0x278] ;  /* 0x00009e00ff317b82 */ /* 0x000f220000000800 */
[----:B------:R0:W-:Y:S01]  /*184b0*/  STG.E.U16 desc[UR60][R6.64], R106 ;  /* 0x0000006a06007986 */ /* 0x0001e2000c10153c */
[----:B---3--:R-:W-:-:S04]  /*184c0*/  LEA R4, P0, R0, R3, 0x1 ;  /* 0x0000000300047211 */ /* 0x008fc800078008ff */
        /* <DEDUP_REMOVED lines=10> */
[----:B------:R-:W3:Y:S01]  /*18570*/  LDC R47, c[0x0][0x278] ;  /* 0x00009e00ff2f7b82 */ /* 0x000ee20000000800 */
[----:B------:R-:W-:Y:S02]  /*18580*/  PRMT R48, R105, 0x7632, R48 ;  /* 0x0000763269307816 */ /* 0x000fe40000000030 */
[----:B-1----:R-:W-:Y:S01]  /*18590*/  LEA.HI.X.SX32 R13, R0, R19, 0x1, P0 ;  /* 0x00000013000d7211 */ /* 0x002fe200000f0eff */
[----:B--2---:R-:W-:Y:S01]  /*185a0*/  IMAD R0, R45, 0x2, R2 ;  /* 0x000000022d007824 */ /* 0x004fe200078e0202 */
[----:B------:R-:W-:-:S04]  /*185b0*/  LEA R44, P0, R2, R3, 0x1 ;  /* 0x00000003022c7211 */ /* 0x000fc800078008ff */
[----:B------:R-:W-:Y:S01]  /*185c0*/  LEA.HI.X.SX32 R45, R2, R19, 0x1, P0 ;  /* 0x00000013022d7211 */ /* 0x000fe200000f0eff */
[----:B----4-:R-:W-:Y:S01]  /*185d0*/  IMAD R2, R51, 0x2, R0 ;  /* 0x0000000233027824 */ /* 0x010fe200078e0200 */
[C---:B------:R-:W-:Y:S01]  /*185e0*/  LEA R4, P0, R0.reuse, R3, 0x1 ;  /* 0x0000000300047211 */ /* 0x040fe200078008ff */
[----:B------:R-:W1:Y:S02]  /*185f0*/  LDC R51, c[0x0][0x278] ;  /* 0x00009e00ff337b82 */ /* 0x000e640000000800 */
[----:B------:R-:W-:Y:S01]  /*18600*/  IMAD R46, R49, 0x2, R2 ;  /* 0x00000002312e7824 */ /* 0x000fe200078e0202 */
[----:B------:R2:W-:Y:S01]  /*18610*/  STG.E.U16 desc[UR60][R6.64], R48 ;  /* 0x0000003006007986 */ /* 0x0005e2000c10153c */
[----:B------:R-:W-:-:S04]  /*18620*/  LEA.HI.X.SX32 R5, R0, R19, 0x1, P0 ;  /* 0x0000001300057211 */ /* 0x000fc800000f0eff */
[----:B------:R-:W4:Y:S01]  /*18630*/  LDC R49, c[0x0][0x278] ;  /* 0x00009e00ff317b82 */ /* 0x000f220000000800 */
[----:B------:R-:W-:Y:S02]  /*18640*/  PRMT R50, R106, 0x7632, R50 ;  /* 0x000076326a327816 */ /* 0x000fe40000000032 */
[C---:B--2---:R-:W-:Y:S02]  /*18650*/  LEA R6, P0, R46.reuse, R3, 0x1 ;  /* 0x000000032e067211 */ /* 0x044fe400078008ff */
[----:B------:R-:W-:Y:S02]  /*18660*/  PRMT R52, R107, 0x7632, R52 ;  /* 0x000076326b347816 */ /* 0x000fe40000000034 */
[----:B------:R-:W-:Y:S02]  /*18670*/  LEA.HI.X.SX32 R7, R46, R19, 0x1, P0 ;  /* 0x000000132e077211 */ /* 0x000fe400000f0eff */
[----:B0-----:R-:W-:Y:S02]  /*18680*/  LEA R46, R53, R46, 0x1 ;  /* 0x0000002e352e7211 */ /* 0x001fe400078e08ff */
[----:B------:R-:W0:Y:S01]  /*18690*/  LDC R53, c[0x0][0x278] ;  /* 0x00009e00ff357b82 */ /* 0x000e220000000800 */
[----:B------:R2:W-:Y:S01]  /*186a0*/  STG.E.U16 desc[UR60][R12.64], R50 ;  /* 0x000000320c007986 */ /* 0x0005e2000c10153c */
[----:B------:R-:W-:-:S03]  /*186b0*/  LEA R14, P2, R2, R3, 0x1 ;  /* 0x00000003020e7211 */ /* 0x000fc600078408ff */
[----:B------:R2:W-:Y:S01]  /*186c0*/  STG.E.U16 desc[UR60][R44.64], R52 ;  /* 0x000000342c007986 */ /* 0x0005e2000c10153c */
[----:B---3--:R-:W-:Y:S02]  /*186d0*/  IMAD R0, R47, 0x2, R46 ;  /* 0x000000022f007824 */ /* 0x008fe400078e022e */
[----:B------:R-:W3:Y:S01]  /*186e0*/  LDC R47, c[0x0][0x278] ;  /* 0x00009e00ff2f7b82 */ /* 0x000ee20000000800 */
[----:B------:R-:W-:Y:S02]  /*186f0*/  LEA.HI.X.SX32 R15, R2, R19, 0x1, P2 ;  /* 0x00000013020f7211 */ /* 0x000fe400010f0eff */
[----:B--2---:R-:W-:-:S05]  /*18700*/  LEA R12, P0, R46, R3, 0x1 ;  /* 0x000000032e0c7211 */ /* 0x004fca00078008ff */
[----:B------:R-:W2:Y:S01]  /*18710*/  LDC R45, c[0x0][0x278] ;  /* 0x00009e00ff2d7b82 */ /* 0x000ea20000000800 */
[----:B------:R4:W-:Y:S01]  /*18720*/  STG.E.U16 desc[UR60][R4.64], R100 ;  /* 0x0000006404007986 */ /* 0x0009e2000c10153c */
[----:B------:R-:W-:Y:S01]  /*18730*/  LEA.HI.X.SX32 R13, R46, R19, 0x1, P0 ;  /* 0x000000132e0d7211 */ /* 0x000fe200000f0eff */
[----:B-1----:R-:W-:Y:S02]  /*18740*/  IMAD R2, R51, 0x2, R0 ;  /* 0x0000000233027824 */ /* 0x002fe400078e0200 */
[----:B------:R1:W-:Y:S03]  /*18750*/  STG.E.U16 desc[UR60][R14.64], R101 ;  /* 0x000000650e007986 */ /* 0x0003e6000c10153c */
[----:B------:R-:W3:Y:S01]  /*18760*/  LDC R51, c[0x0][0x278] ;  /* 0x00009e00ff337b82 */ /* 0x000ee20000000800 */
        /* <DEDUP_REMOVED lines=15> */
[----:B--2---:R-:W-:Y:S01]  /*18860*/  IMAD R0, R45, 0x2, R2 ;  /* 0x000000022d007824 */ /* 0x004fe200078e0202 */
[----:B------:R-:W-:-:S04]  /*18870*/  LEA R44, P0, R2, R3, 0x1 ;  /* 0x00000003022c7211 */ /* 0x000fc800078008ff */
[----:B------:R-:W-:Y:S01]  /*18880*/  LEA.HI.X.SX32 R45, R2, R19, 0x1, P0 ;  /* 0x00000013022d7211 */ /* 0x000fe200000f0eff */
[----:B---3--:R-:W-:Y:S01]  /*18890*/  IMAD R2, R47, 0x2, R0 ;  /* 0x000000022f027824 */ /* 0x008fe200078e0200 */
        /* <DEDUP_REMOVED lines=515> */
[----:B------:R-:W-:-:S04]  /*1a8d0*/  LEA R6, P0, R2, R3, 0x1 ;  /* 0x0000000302067211 */ /* 0x000fc800078008ff */
[----:B------:R-:W-:Y:S02]  /*1a8e0*/  LEA.HI.X.SX32 R7, R2, R19, 0x1, P0 ;  /* 0x0000001302077211 */ /* 0x000fe400000f0eff */
[C---:B------:R-:W-:Y:S02]  /*1a8f0*/  LEA R8, P0, R0.reuse, R3, 0x1 ;  /* 0x0000000300087211 */ /* 0x040fe400078008ff */
[----:B0-----:R-:W-:Y:S02]  /*1a900*/  LEA R2, R53, R0, 0x1 ;  /* 0x0000000035027211 */ /* 0x001fe400078e08ff */
[----:B------:R-:W-:Y:S02]  /*1a910*/  PRMT R44, R9, 0x7632, R44 ;  /* 0x00007632092c7816 */ /* 0x000fe4000000002c */
[----:B------:R-:W-:Y:S01]  /*1a920*/  LEA.HI.X.SX32 R9, R0, R19, 0x1, P0 ;  /* 0x0000001300097211 */ /* 0x000fe200000f0eff */
[----:B--2---:R-:W-:Y:S01]  /*1a930*/  IMAD R0, R45, 0x2, R2 ;  /* 0x000000022d007824 */ /* 0x004fe200078e0202 */
[C---:B------:R-:W-:Y:S01]  /*1a940*/  LEA R14, P0, R2.reuse, R3, 0x1 ;  /* 0x00000003020e7211 */ /* 0x040fe200078008ff */
[----:B------:R0:W-:Y:S01]  /*1a950*/  STG.E.U16 desc[UR60][R12.64], R11 ;  /* 0x0000000b0c007986 */ /* 0x0001e2000c10153c */
[----:B------:R-:W2:Y:S03]  /*1a960*/  LDC R45, c[0x0][0x278] ;  /* 0x00009e00ff2d7b82 */ /* 0x000ea60000000800 */
[----:B------:R4:W-:Y:S05]  /*1a970*/  STG.E.U16 desc[UR60][R4.64], R15 ;  /* 0x0000000f04007986 */ /* 0x0009ea000c10153c */
[----:B0-----:R-:W0:Y:S01]  /*1a980*/  LDC R13, c[0x0][0x278] ;  /* 0x00009e00ff0d7b82 */ /* 0x001e220000000800 */
[----:B----4-:R-:W-:Y:S01]  /*1a990*/  LEA.HI.X.SX32 R15, R2, R19, 0x1, P0 ;  /* 0x00000013020f7211 */ /* 0x010fe200000f0eff */
[----:B---3--:R-:W-:Y:S01]  /*1a9a0*/  IMAD R2, R47, 0x2, R0 ;  /* 0x000000022f027824 */ /* 0x008fe200078e0200 */
[C---:B------:R-:W-:Y:S01]  /*1a9b0*/  LEA R4, P0, R0.reuse, R3, 0x1 ;  /* 0x0000000300047211 */ /* 0x040fe200078008ff */
[----:B------:R3:W-:Y:S04]  /*1a9c0*/  STG.E.U16 desc[UR60][R6.64], R44 ;  /* 0x0000002c06007986 */ /* 0x0007e8000c10153c */
[----:B------:R-:W4:Y:S01]  /*1a9d0*/  LDC R47, c[0x0][0x278] ;  /* 0x00009e00ff2f7b82 */ /* 0x000f220000000800 */
[----:B------:R-:W-:Y:S01]  /*1a9e0*/  IMAD R12, R51, 0x2, R2 ;  /* 0x00000002330c7824 */ /* 0x000fe200078e0202 */
[----:B------:R-:W-:-:S02]  /*1a9f0*/  LEA.HI.X.SX32 R5, R0, R19, 0x1, P0 ;  /* 0x0000001300057211 */ /* 0x000fc400000f0eff */
[----:B------:R-:W-:Y:S02]  /*1aa00*/  PRMT R48, R10, 0x7632, R48 ;  /* 0x000076320a307816 */ /* 0x000fe40000000030 */
[----:B------:R-:W-:Y:S02]  /*1aa10*/  PRMT R46, R11, 0x7632, R46 ;  /* 0x000076320b2e7816 */ /* 0x000fe4000000002e */
[----:B------:R-:W4:Y:S01]  /*1aa20*/  LDC R51, c[0x0][0x278] ;  /* 0x00009e00ff337b82 */ /* 0x000f220000000800 */
[----:B---3--:R-:W-:-:S04]  /*1aa30*/  LEA R6, P0, R12, R3, 0x1 ;  /* 0x000000030c067211 */ /* 0x008fc800078008ff */
[----:B------:R-:W-:Y:S02]  /*1aa40*/  LEA.HI.X.SX32 R7, R12, R19, 0x1, P0 ;  /* 0x000000130c077211 */ /* 0x000fe400000f0eff */
[----:B-1----:R-:W-:Y:S02]  /*1aa50*/  LEA R12, R49, R12, 0x1 ;  /* 0x0000000c310c7211 */ /* 0x002fe400078e08ff */
[----:B------:R-:W1:Y:S01]  /*1aa60*/  LDC R49, c[0x0][0x278] ;  /* 0x00009e00ff317b82 */ /* 0x000e620000000800 */
[----:B------:R3:W-:Y:S01]  /*1aa70*/  STG.E.U16 desc[UR60][R8.64], R48 ;  /* 0x0000003008007986 */ /* 0x0007e2000c10153c */
[----:B------:R-:W-:-:S03]  /*1aa80*/  LEA R10, P2, R2, R3, 0x1 ;  /* 0x00000003020a7211 */ /* 0x000fc600078408ff */
[----:B------:R2:W-:Y:S01]  /*1aa90*/  STG.E.U16 desc[UR60][R14.64], R46 ;  /* 0x0000002e0e007986 */ /* 0x0005e2000c10153c */
[----:B0-----:R-:W-:Y:S01]  /*1aaa0*/  IMAD R0, R13, 0x2, R12 ;  /* 0x000000020d007824 */ /* 0x001fe200078e020c */
[----:B------:R-:W-:Y:S02]  /*1aab0*/  LEA.HI.X.SX32 R11, R2, R19, 0x1, P2 ;  /* 0x00000013020b7211 */ /* 0x000fe400010f0eff */
[----:B------:R0:W-:Y:S01]  /*1aac0*/  STG.E.U16 desc[UR60][R4.64], R128 ;  /* 0x0000008004007986 */ /* 0x0001e2000c10153c */
[C---:B---3--:R-:W-:Y:S01]  /*1aad0*/  LEA R8, P0, R12.reuse, R3, 0x1 ;  /* 0x000000030c087211 */ /* 0x048fe200078008ff */
[----:B--2---:R-:W2:Y:S03]  /*1aae0*/  LDC R15, c[0x0][0x278] ;  /* 0x00009e00ff0f7b82 */ /* 0x004ea60000000800 */
[----:B------:R-:W-:Y:S01]  /*1aaf0*/  LEA.HI.X.SX32 R9, R12, R19, 0x1, P0 ;  /* 0x000000130c097211 */ /* 0x000fe200000f0eff */
[----:B------:R-:W-:Y:S01]  /*1ab00*/  IMAD R2, R45, 0x2, R0 ;  /* 0x000000022d027824 */ /* 0x000fe200078e0200 */
[C---:B0-----:R-:W-:Y:S01]  /*1ab10*/  LEA R4, P0, R0.reuse, R3, 0x1 ;  /* 0x0000000300047211 */ /* 0x041fe200078008ff */
[----:B------:R0:W-:Y:S02]  /*1ab20*/  STG.E.U16 desc[UR60][R10.64], R129 ;  /* 0x000000810a007986 */ /* 0x0001e4000c10153c */
[----:B------:R-:W3:Y:S02]  /*1ab30*/  LDC R45, c[0x0][0x278] ;  /* 0x00009e00ff2d7b82 */ /* 0x000ee40000000800 */
[----:B------:R1:W-:Y:S01]  /*1ab40*/  STG.E.U16 desc[UR60][R6.64], R130 ;  /* 0x0000008206007986 */ /* 0x0003e2000c10153c */
[----:B------:R-:W-:Y:S01]  /*1ab50*/  LEA.HI.X.SX32 R5, R0, R19, 0x1, P0 ;  /* 0x0000001300057211 */ /* 0x000fe200000f0eff */
[----:B----4-:R-:W-:Y:S01]  /*1ab60*/  IMAD R0, R47, 0x2, R2 ;  /* 0x000000022f007824 */ /* 0x010fe200078e0202 */
[----:B------:R-:W-:Y:S01]  /*1ab70*/  PRMT R44, R129, 0x7632, R44 ;  /* 0x00007632812c7816 */ /* 0x000fe2000000002c */
[----:B------:R-:W-:Y:S02]  /*1ab80*/  STG.E.U16 desc[UR60][R8.64], R131 ;  /* 0x0000008308007986 */ /* 0x000fe4000c10153c */
[----:B------:R-:W4:Y:S01]  /*1ab90*/  LDC R47, c[0x0][0x278] ;  /* 0x00009e00ff2f7b82 */ /* 0x000f220000000800 */
[----:B0-----:R-:W-:-:S02]  /*1aba0*/  PRMT R11, R128, 0x7632, R11 ;  /* 0x00007632800b7816 */ /* 0x001fc4000000000b */
[----:B-1----:R-:W-:-:S04]  /*1abb0*/  LEA R6, P0, R2, R3, 0x1 ;  /* 0x0000000302067211 */ /* 0x002fc800078008ff */
[----:B------:R-:W-:Y:S02]  /*1abc0*/  LEA.HI.X.SX32 R7, R2, R19, 0x1, P0 ;  /* 0x0000001302077211 */ /* 0x000fe400000f0eff */
[----:B------:R-:W-:Y:S01]  /*1abd0*/  LEA R10, P0, R0, R3, 0x1 ;  /* 0x00000003000a7211 */ /* 0x000fe200078008ff */
[----:B------:R0:W-:Y:S01]  /*1abe0*/  STG.E.U16 desc[UR60][R4.64], R11 ;  /* 0x0000000b04007986 */ /* 0x0001e2000c10153c */
[----:B------:R-:W-:Y:S02]  /*1abf0*/  LEA R2, R49, R0, 0x1 ;  /* 0x0000000031027211 */ /* 0x000fe400078e08ff */
[----:B------:R-:W-:Y:S01]  /*1ac00*/  PRMT R13, R130, 0x7632, R13 ;  /* 0x00007632820d7816 */ /* 0x000fe2000000000d */
[----:B------:R-:W-:Y:S01]  /*1ac10*/  STG.E.U16 desc[UR60][R6.64], R44 ;  /* 0x0000002c06007986 */ /* 0x000fe2000c10153c */
[----:B------:R-:W1:Y:S01]  /*1ac20*/  LDC R49, c[0x0][0x278] ;  /* 0x00009e00ff317b82 */ /* 0x000e620000000800 */
[----:B0-----:R-:W-:Y:S01]  /*1ac30*/  LEA.HI.X.SX32 R11, R0, R19, 0x1, P0 ;  /* 0x00000013000b7211 */ /* 0x001fe200000f0eff */
[----:B--2---:R-:W-:Y:S01]  /*1ac40*/  IMAD R0, R15, 0x2, R2 ;  /* 0x000000020f007824 */ /* 0x004fe200078e0202 */
[----:B------:R-:W-:-:S05]  /*1ac50*/  LEA R12, P0, R2, R3, 0x1 ;  /* 0x00000003020c7211 */ /* 0x000fca00078008ff */
[----:B------:R-:W0:Y:S01]  /*1ac60*/  LDC R15, c[0x0][0x278] ;  /* 0x00009e00ff0f7b82 */ /* 0x000e220000000800 */
[----:B------:R2:W-:Y:S02]  /*1ac70*/  STG.E.U16 desc[UR60][R10.64], R13 ;  /* 0x0000000d0a007986 */ /* 0x0005e4000c10153c */
[----:B--2---:R-:W-:Y:S01]  /*1ac80*/  LEA.HI.X.SX32 R13, R2, R19, 0x1, P0 ;  /* 0x00000013020d7211 */ /* 0x004fe200000f0eff */
[----:B------:R-:W-:Y:S01]  /*1ac90*/  IMAD R2, R51, 0x2, R0 ;  /* 0x0000000233027824 */ /* 0x000fe200078e0200 */
[----:B------:R-:W-:-:S03]  /*1aca0*/  LEA R4, P0, R0, R3, 0x1 ;  /* 0x0000000300047211 */ /* 0x000fc600078008ff */
[----:B---3--:R-:W-:Y:S01]  /*1acb0*/  IMAD R14, R45, 0x2, R2 ;  /* 0x000000022d0e7824 */ /* 0x008fe200078e0202 */
[----:B------:R-:W-:Y:S01]  /*1acc0*/  LEA.HI.X.SX32 R5, R0, R19, 0x1, P0 ;  /* 0x0000001300057211 */ /* 0x000fe200000f0eff */
[----:B------:R-:W2:Y:S03]  /*1acd0*/  LDC R45, c[0x0][0x278] ;  /* 0x00009e00ff2d7b82 */ /* 0x000ea60000000800 */
[C---:B------:R-:W-:Y:S02]  /*1ace0*/  LEA R6, P0, R14.reuse, R3, 0x1 ;  /* 0x000000030e067211 */ /* 0x040fe400078008ff */
[----:B------:R-:W-:Y:S02]  /*1acf0*/  PRMT R46, R131, 0x7632, R46 ;  /* 0x00007632832e7816 */ /* 0x000fe4000000002e */
[----:B------:R-:W-:Y:S02]  /*1ad00*/  LEA.HI.X.SX32 R7, R14, R19, 0x1, P0 ;  /* 0x000000130e077211 */ /* 0x000fe400000f0eff */
[----:B----4-:R-:W-:-:S02]  /*1ad10*/  LEA R14, R47, R14, 0x1 ;  /* 0x0000000e2f0e7211 */ /* 0x010fc400078e08ff */
[----:B------:R-:W3:Y:S01]  /*1ad20*/  LDC R47, c[0x0][0x278] ;  /* 0x00009e00ff2f7b82 */ /* 0x000ee20000000800 */
[----:B------:R4:W-:Y:S01]  /*1ad30*/  STG.E.U16 desc[UR60][R12.64], R46 ;  /* 0x0000002e0c007986 */ /* 0x0009e2000c10153c */
[-C--:B------:R-:W-:Y:S01]  /*1ad40*/  LEA R8, P2, R2, R3.reuse, 0x1 ;  /* 0x0000000302087211 */ /* 0x080fe200078408ff */
[----:B0-----:R-:W-:Y:S01]  /*1ad50*/  IMAD R0, R15, 0x2, R14 ;  /* 0x000000020f007824 */ /* 0x001fe200078e020e */
[----:B------:R-:W-:Y:S01]  /*1ad60*/  LEA R10, P0, R14, R3, 0x1 ;  /* 0x000000030e0a7211 */ /* 0x000fe200078008ff */
[----:B------:R0:W-:Y:S01]  /*1ad70*/  STG.E.U16 desc[UR60][R4.64], R132 ;  /* 0x0000008404007986 */ /* 0x0001e2000c10153c */
[-C--:B------:R-:W-:Y:S02]  /*1ad80*/  LEA.HI.X.SX32 R9, R2, R19.reuse, 0x1, P2 ;  /* 0x0000001302097211 */ /* 0x080fe400010f0eff */
[----:B------:R-:W3:Y:S01]  /*1ad90*/  LDC R15, c[0x0][0x278] ;  /* 0x00009e00ff0f7b82 */ /* 0x000ee20000000800 */
[----:B------:R-:W-:-:S07]  /*1ada0*/  LEA.HI.X.SX32 R11, R14, R19, 0x1, P0 ;  /* 0x000000130e0b7211 */ /* 0x000fce00000f0eff */
[----:B----4-:R-:W4:Y:S01]  /*1adb0*/  LDC R13, c[0x0][0x278] ;  /* 0x00009e00ff0d7b82 */ /* 0x010f220000000800 */
[----:B-1----:R-:W-:Y:S01]  /*1adc0*/  IMAD R2, R49, 0x2, R0 ;  /* 0x0000000231027824 */ /* 0x002fe200078e0200 */
[C---:B0-----:R-:W-:Y:S01]  /*1add0*/  LEA R4, P0, R0.reuse, R3, 0x1 ;  /* 0x0000000300047211 */ /* 0x041fe200078008ff */
[----:B------:R0:W-:Y:S05]  /*1ade0*/  STG.E.U16 desc[UR60][R8.64], R133 ;  /* 0x0000008508007986 */ /* 0x0001ea000c10153c */
[----:B------:R-:W1:Y:S01]  /*1adf0*/  LDC R49, c[0x0][0x278] ;  /* 0x00009e00ff317b82 */ /* 0x000e620000000800 */
[----:B------:R0:W-:Y:S01]  /*1ae00*/  STG.E.U16 desc[UR60][R6.64], R134 ;  /* 0x0000008606007986 */ /* 0x0001e2000c10153c */
[----:B------:R-:W-:Y:S01]  /*1ae10*/  LEA.HI.X.SX32 R5, R0, R19, 0x1, P0 ;  /* 0x0000001300057211 */ /* 0x000fe200000f0eff */
[----:B--2---:R-:W-:Y:S01]  /*1ae20*/  IMAD R0, R45, 0x2, R2 ;  /* 0x000000022d007824 */ /* 0x004fe200078e0202 */
[----:B0-----:R-:W-:-:S04]  /*1ae30*/  PRMT R9, R132, 0x7632, R9 ;  /* 0x0000763284097816 */ /* 0x001fc80000000009 */
[----:B------:R-:W0:Y:S01]  /*1ae40*/  LDC R45, c[0x0][0x278] ;  /* 0x00009e00ff2d7b82 */ /* 0x000e220000000800 */
[C---:B------:R-:W-:Y:S01]  /*1ae50*/  LEA R6, P0, R2.reuse, R3, 0x1 ;  /* 0x0000000302067211 */ /* 0x040fe200078008ff */
[----:B------:R-:W-:Y:S03]  /*1ae60*/  STG.E.U16 desc[UR60][R10.64], R135 ;  /* 0x000000870a007986 */ /* 0x000fe6000c10153c */
[----:B------:R-:W-:Y:S02]  /*1ae70*/  LEA.HI.X.SX32 R7, R2, R19, 0x1, P0 ;  /* 0x0000001302077211 */ /* 0x000fe400000f0eff */
[----:B------:R-:W-:Y:S02]  /*1ae80*/  LEA R8, P0, R0, R3, 0x1 ;  /* 0x0000000300087211 */ /* 0x000fe400078008ff */
[----:B---3--:R-:W-:Y:S01]  /*1ae90*/  LEA R2, R47, R0, 0x1 ;  /* 0x000000002f027211 */ /* 0x008fe200078e08ff */
[----:B------:R2:W-:Y:S01]  /*1aea0*/  STG.E.U16 desc[UR60][R4.64], R9 ;  /* 0x0000000904007986 */ /* 0x0005e2000c10153c */
[----:B------:R-:W3:Y:S01]  /*1aeb0*/  LDC R47, c[0x0][0x278] ;  /* 0x00009e00ff2f7b82 */ /* 0x000ee20000000800 */
[----:B------:R-:W-:-:S02]  /*1aec0*/  PRMT R44, R133, 0x7632, R44 ;  /* 0x00007632852c7816 */ /* 0x000fc4000000002c */
[----:B--2---:R-:W-:Y:S01]  /*1aed0*/  LEA.HI.X.SX32 R9, R0, R19, 0x1, P0 ;  /* 0x0000001300097211 */ /* 0x004fe200000f0eff */
[----:B----4-:R-:W-:Y:S01]  /*1aee0*/  IMAD R0, R13, 0x2, R2 ;  /* 0x000000020d007824 */ /* 0x010fe200078e0202 */
[----:B------:R-:W-:-:S04]  /*1aef0*/  LEA R12, P0, R2, R3, 0x1 ;  /* 0x00000003020c7211 */ /* 0x000fc800078008ff */
[----:B------:R-:W-:Y:S01]  /*1af00*/  LEA.HI.X.SX32 R13, R2, R19, 0x1, P0 ;  /* 0x00000013020d7211 */ /* 0x000fe200000f0eff */
[----:B------:R-:W-:Y:S01]  /*1af10*/  IMAD R2, R15, 0x2, R0 ;  /* 0x000000020f027824 */ /* 0x000fe200078e0200 */
[C---:B------:R-:W-:Y:S01]  /*1af20*/  LEA R4, P0, R0.reuse, R3, 0x1 ;  /* 0x0000000300047211 */ /* 0x040fe200078008ff */
[----:B------:R-:W2:Y:S02]  /*1af30*/  LDC R15, c[0x0][0x278] ;  /* 0x00009e00ff0f7b82 */ /* 0x000ea40000000800 */
[----:B-1----:R-:W-:Y:S01]  /*1af40*/  IMAD R14, R49, 0x2, R2 ;  /* 0x00000002310e7824 */ /* 0x002fe200078e0202 */
[----:B------:R1:W-:Y:S01]  /*1af50*/  STG.E.U16 desc[UR60][R6.64], R44 ;  /* 0x0000002c06007986 */ /* 0x0003e2000c10153c */
[----:B------:R-:W-:-:S04]  /*1af60*/  LEA.HI.X.SX32 R5, R0, R19, 0x1, P0 ;  /* 0x0000001300057211 */ /* 0x000fc800000f0eff */
[----:B------:R-:W4:Y:S01]  /*1af70*/  LDC R49, c[0x0][0x278] ;  /* 0x00009e00ff317b82 */ /* 0x000f220000000800 */
[----:B------:R-:W-:Y:S02]  /*1af80*/  PRMT R46, R134, 0x7632, R46 ;  /* 0x00007632862e7816 */ /* 0x000fe4000000002e */
[C---:B-1----:R-:W-:Y:S02]  /*1af90*/  LEA R6, P0, R14.reuse, R3, 0x1 ;  /* 0x000000030e067211 */ /* 0x042fe400078008ff */
        /* <DEDUP_REMOVED lines=10> */
[----:B-1----:R-:W-:-:S05]  /*1b040*/  LEA R8, P0, R14, R3, 0x1 ;  /* 0x000000030e087211 */ /* 0x002fca00078008ff */
[----:B------:R-:W1:Y:S01]  /*1b050*/  LDC R13, c[0x0][0x278] ;  /* 0x00009e00ff0d7b82 */ /* 0x000e620000000800 */
[----:B------:R4:W-:Y:S01]  /*1b060*/  STG.E.U16 desc[UR60][R4.64], R124 ;  /* 0x0000007c04007986 */ /* 0x0009e2000c10153c */
[----:B------:R-:W-:Y:S01]  /*1b070*/  LEA.HI.X.SX32 R9, R14, R19, 0x1, P0 ;  /* 0x000000130e097211 */ /* 0x000fe200000f0eff */
[----:B--2---:R-:W-:Y:S02]  /*1b080*/  IMAD R2, R15, 0x2, R0 ;  /* 0x000000020f027824 */ /* 0x004fe400078e0200 */
[----:B------:R2:W-:Y:S03]  /*1b090*/  STG.E.U16 desc[UR60][R10.64], R125 ;  /* 0x0000007d0a007986 */ /* 0x0005e6000c10153c */
[----:B------:R-:W3:Y:S01]  /*1b0a0*/  LDC R15, c[0x0][0x278] ;  /* 0x00009e00ff0f7b82 */ /* 0x000ee20000000800 */
[----:B------:R2:W-:Y:S01]  /*1b0b0*/  STG.E.U16 desc[UR60][R6.64], R126 ;  /* 0x0000007e06007986 */ /* 0x0005e2000c10153c */
[----:B----4-:R-:W-:-:S04]  /*1b0c0*/  LEA R4, P0, R0, R3, 0x1 ;  /* 0x0000000300047211 */ /* 0x010fc800078008ff */
[----:B------:R-:W-:Y:S01]  /*1b0d0*/  LEA.HI.X.SX32 R5, R0, R19, 0x1, P0 ;  /* 0x0000001300057211 */ /* 0x000fe200000f0eff */
[----:B------:R-:W-:Y:S01]  /*1b0e0*/  IMAD R0, R49, 0x2, R2 ;  /* 0x0000000231007824 */ /* 0x000fe200078e0202 */
[----:B--2---:R-:W-:Y:S01]  /*1b0f0*/  PRMT R11, R124, 0x7632, R11 ;  /* 0x000076327c0b7816 */ /* 0x004fe2000000000b */
[----:B------:R-:W2:Y:S01]  /*1b100*/  LDC R49, c[0x0][0x278] ;  /* 0x00009e00ff317b82 */ /* 0x000ea20000000800 */
        /* <DEDUP_REMOVED lines=9> */
[----:B-1----:R-:W-:Y:S01]  /*1b1a0*/  IMAD R0, R13, 0x2, R2 ;  /* 0x000000020d007824 */ /* 0x002fe200078e0202 */
        /* <DEDUP_REMOVED lines=10> */
[C---:B-1----:R-:W-:Y:S02]  /*1b250*/  LEA R6, P0, R14.reuse, R3, 0x1 ;  /* 0x000000030e067211 */ /* 0x042fe400078008ff */
[----:B------:R-:W-:Y:S02]  /*1b260*/  PRMT R48, R127, 0x7632, R48 ;  /* 0x000076327f307816 */ /* 0x000fe40000000030 */
[----:B------:R-:W-:Y:S02]  /*1b270*/  LEA.HI.X.SX32 R7, R14, R19, 0x1, P0 ;  /* 0x000000130e077211 */ /* 0x000fe400000f0eff */
[----:B--2---:R-:W-:Y:S02]  /*1b280*/  LEA R14, R49, R14, 0x1 ;  /* 0x0000000e310e7211 */ /* 0x004fe400078e08ff */
        /* <DEDUP_REMOVED lines=43> */
[----:B------:R-:W-:Y:S02]  /*1b540*/  LEA R10, P2, R2, R3, 0x1 ;  /* 0x00000003020a7211 */ /* 0x000fe400078408ff */
[----:B0-----:R-:W-:-:S02]  /*1b550*/  LEA R14, R15, R14, 0x1 ;  /* 0x0000000e0f0e7211 */ /* 0x001fc400078e08ff */
[----:B------:R-:W0:Y:S01]  /*1b560*/  LDC R15, c[0x0][0x278] ;  /* 0x00009e00ff0f7b82 */ /* 0x000e220000000800 */
[----:B------:R2:W-:Y:S01]  /*1b570*/  STG.E.U16 desc[UR60][R8.64], R46 ;  /* 0x0000002e08007986 */ /* 0x0005e2000c10153c */
[----:B------:R-:W-:-:S03]  /*1b580*/  LEA.HI.X.SX32 R11, R2, R19, 0x1, P2 ;  /* 0x00000013020b7211 */ /* 0x000fc600010f0eff */
[----:B------:R2:W-:Y:S01]  /*1b590*/  STG.E.U16 desc[UR60][R12.64], R48 ;  /* 0x000000300c007986 */ /* 0x0005e2000c10153c */
[----:B------:R-:W-:Y:S01]  /*1b5a0*/  PRMT R44, R21, 0x7632, R44 ;  /* 0x00007632152c7816 */ /* 0x000fe2000000002c */
[----:B---3--:R-:W-:Y:S02]  /*1b5b0*/  IMAD R0, R49, 0x2, R14 ;  /* 0x0000000231007824 */ /* 0x008fe400078e020e */
[----:B------:R3:W-:Y:S04]  /*1b5c0*/  STG.E.U16 desc[UR60][R4.64], R20 ;  /* 0x0000001404007986 */ /* 0x0007e8000c10153c */
[----:B------:R3:W-:Y:S01]  /*1b5d0*/  STG.E.U16 desc[UR60][R10.64], R21 ;  /* 0x000000150a007986 */ /* 0x0007e2000c10153c */
[C---:B--2---:R-:W-:Y:S01]  /*1b5e0*/  LEA R8, P0, R14.reuse, R3, 0x1 ;  /* 0x000000030e087211 */ /* 0x044fe200078008ff */
[----:B------:R-:W2:Y:S03]  /*1b5f0*/  LDC R13, c[0x0][0x278] ;  /* 0x00009e00ff0d7b82 */ /* 0x000ea60000000800 */
[----:B------:R-:W-:Y:S01]  /*1b600*/  LEA.HI.X.SX32 R9, R14, R19, 0x1, P0 ;  /* 0x000000130e097211 */ /* 0x000fe200000f0eff */
[----:B-1----:R-:W-:Y:S01]  /*1b610*/  IMAD R2, R45, 0x2, R0 ;  /* 0x000000022d027824 */ /* 0x002fe200078e0200 */
[----:B---3--:R-:W-:-:S03]  /*1b620*/  LEA R4, P0, R0, R3, 0x1 ;  /* 0x0000000300047211 */ /* 0x008fc600078008ff */
[----:B------:R-:W1:Y:S01]  /*1b630*/  LDC R21, c[0x0][0x278] ;  /* 0x00009e00ff157b82 */ /* 0x000e620000000800 */
[----:B------:R3:W-:Y:S01]  /*1b640*/  STG.E.U16 desc[UR60][R6.64], R22 ;  /* 0x0000001606007986 */ /* 0x0007e2000c10153c */
[----:B------:R-:W-:Y:S01]  /*1b650*/  LEA.HI.X.SX32 R5, R0, R19, 0x1, P0 ;  /* 0x0000001300057211 */ /* 0x000fe200000f0eff */
[----:B----4-:R-:W-:-:S05]  /*1b660*/  IMAD R0, R47, 0x2, R2 ;  /* 0x000000022f007824 */ /* 0x010fca00078e0202 */
[----:B------:R-:W4:Y:S01]  /*1b670*/  LDC R45, c[0x0][0x278] ;  /* 0x00009e00ff2d7b82 */ /* 0x000f220000000800 */
[----:B------:R-:W-:Y:S02]  /*1b680*/  PRMT R11, R20, 0x7632, R11 ;  /* 0x00007632140b7816 */ /* 0x000fe4000000000b */
[C---:B---3--:R-:W-:Y:S01]  /*1b690*/  LEA R6, P0, R2.reuse, R3, 0x1 ;  /* 0x0000000302067211 */ /* 0x048fe200078008ff */
[----:B------:R-:W-:Y:S04]  /*1b6a0*/  STG.E.U16 desc[UR60][R8.64], R23 ;  /* 0x0000001708007986 */ /* 0x000fe8000c10153c */
[----:B------:R-:W3:Y:S01]  /*1b6b0*/  LDC R47, c[0x0][0x278] ;  /* 0x00009e00ff2f7b82 */ /* 0x000ee20000000800 */
[----:B------:R-:W-:Y:S02]  /*1b6c0*/  LEA.HI.X.SX32 R7, R2, R19, 0x1, P0 ;  /* 0x0000001302077211 */ /* 0x000fe400000f0eff */
[----:B------:R-:W-:-:S02]  /*1b6d0*/  LEA R10, P0, R0, R3, 0x1 ;  /* 0x00000003000a7211 */ /* 0x000fc400078008ff */
[----:B0-----:R-:W-:Y:S01]  /*1b6e0*/  LEA R2, R15, R0, 0x1 ;  /* 0x000000000f027211 */ /* 0x001fe200078e08ff */
[----:B------:R0:W-:Y:S02]  /*1b6f0*/  STG.E.U16 desc[UR60][R4.64], R11 ;  /* 0x0000000b04007986 */ /* 0x0001e4000c10153c */
[----:B------:R-:W3:Y:S01]  /*1b700*/  LDC R15, c[0x0][0x278] ;  /* 0x00009e00ff0f7b82 */ /* 0x000ee20000000800 */
[----:B0-----:R-:W-:Y:S01]  /*1b710*/  LEA.HI.X.SX32 R11, R0, R19, 0x1, P0 ;  /* 0x00000013000b7211 */ /* 0x001fe200000f0eff */
[----:B--2---:R-:W-:Y:S01]  /*1b720*/  IMAD R0, R13, 0x2, R2 ;  /* 0x000000020d007824 */ /* 0x004fe200078e0202 */
[----:B------:R-:W-:-:S04]  /*1b730*/  LEA R12, P0, R2, R3, 0x1 ;  /* 0x00000003020c7211 */ /* 0x000fc800078008ff */
[----:B------:R-:W-:Y:S01]  /*1b740*/  LEA.HI.X.SX32 R13, R2, R19, 0x1, P0 ;  /* 0x00000013020d7211 */ /* 0x000fe200000f0eff */
[----:B-1----:R-:W-:Y:S02]  /*1b750*/  IMAD R2, R21, 0x2, R0 ;  /* 0x0000000215027824 */ /* 0x002fe400078e0200 */
[----:B------:R-:W0:Y:S01]  /*1b760*/  LDC R21, c[0x0][0x278] ;  /* 0x00009e00ff157b82 */ /* 0x000e220000000800 */
[----:B------:R-:W-:Y:S01]  /*1b770*/  PRMT R20, R22, 0x7632, R20 ;  /* 0x0000763216147816 */ /* 0x000fe20000000014 */
[----:B----4-:R-:W-:Y:S01]  /*1b780*/  IMAD R14, R45, 0x2, R2 ;  /* 0x000000022d0e7824 */ /* 0x010fe200078e0202 */
[----:B------:R-:W-:Y:S02]  /*1b790*/  PRMT R22, R23, 0x7632, R22 ;  /* 0x0000763217167816 */ /* 0x000fe40000000016 */
[----:B------:R-:W-:-:S03]  /*1b7a0*/  LEA R4, P0, R0, R3, 0x1 ;  /* 0x0000000300047211 */ /* 0x000fc600078008ff */
[----:B------:R-:W1:Y:S01]  /*1b7b0*/  LDC R23, c[0x0][0x278] ;  /* 0x00009e00ff177b82 */ /* 0x000e620000000800 */
[----:B------:R2:W-:Y:S01]  /*1b7c0*/  STG.E.U16 desc[UR60][R6.64], R44 ;  /* 0x0000002c06007986 */ /* 0x0005e2000c10153c */
[----:B------:R-:W-:-:S03]  /*1b7d0*/  LEA.HI.X.SX32 R5, R0, R19, 0x1, P0 ;  /* 0x0000001300057211 */ /* 0x000fc600000f0eff */
[----:B------:R4:W-:Y:S03]  /*1b7e0*/  STG.E.U16 desc[UR60][R10.64], R20 ;  /* 0x000000140a007986 */ /* 0x0009e6000c10153c */
[----:B------:R-:W1:Y:S01]  /*1b7f0*/  LDC R45, c[0x0][0x278] ;  /* 0x00009e00ff2d7b82 */ /* 0x000e620000000800 */
[C---:B--2---:R-:W-:Y:S01]  /*1b800*/  LEA R6, P0, R14.reuse, R3, 0x1 ;  /* 0x000000030e067211 */ /* 0x044fe200078008ff */
[----:B------:R2:W-:Y:S03]  /*1b810*/  STG.E.U16 desc[UR60][R12.64], R22 ;  /* 0x000000160c007986 */ /* 0x0005e6000c10153c */
[----:B------:R-:W-:Y:S02]  /*1b820*/  LEA.HI.X.SX32 R7, R14, R19, 0x1, P0 ;  /* 0x000000130e077211 */ /* 0x000fe400000f0eff */
[----:B---3--:R-:W-:-:S02]  /*1b830*/  LEA R14, R47, R14, 0x1 ;  /* 0x0000000e2f0e7211 */ /* 0x008fc400078e08ff */
[-C--:B------:R-:W-:Y:S02]  /*1b840*/  LEA R8, P2, R2, R3.reuse, 0x1 ;  /* 0x0000000302087211 */ /* 0x080fe400078408ff */
[----:B----4-:R-:W-:Y:S01]  /*1b850*/  LEA R10, P0, R14, R3, 0x1 ;  /* 0x000000030e0a7211 */ /* 0x010fe200078008ff */
[----:B--2---:R-:W2:Y:S01]  /*1b860*/  LDC R13, c[0x0][0x278] ;  /* 0x00009e00ff0d7b82 */ /* 0x004ea20000000800 */
[----:B------:R-:W-:Y:S01]  /*1b870*/  IMAD R0, R15, 0x2, R14 ;  /* 0x000000020f007824 */ /* 0x000fe200078e020e */
[-C--:B------:R-:W-:Y:S01]  /*1b880*/  LEA.HI.X.SX32 R9, R2, R19.reuse, 0x1, P2 ;  /* 0x0000001302097211 */ /* 0x080fe200010f0eff */
[----:B------:R3:W-:Y:S01]  /*1b890*/  STG.E.U16 desc[UR60][R4.64], R24 ;  /* 0x0000001804007986 */ /* 0x0007e2000c10153c */
[----:B------:R-:W-:Y:S01]  /*1b8a0*/  LEA.HI.X.SX32 R11, R14, R19, 0x1, P0 ;  /* 0x000000130e0b7211 */ /* 0x000fe200000f0eff */
[----:B0-----:R-:W-:-:S03]  /*1b8b0*/  IMAD R2, R21, 0x2, R0 ;  /* 0x0000000215027824 */ /* 0x001fc600078e0200 */
[----:B------:R-:W0:Y:S01]  /*1b8c0*/  LDC R15, c[0x0][0x278] ;  /* 0x00009e00ff0f7b82 */ /* 0x000e220000000800 */
[----:B------:R4:W-:Y:S01]  /*1b8d0*/  STG.E.U16 desc[UR60][R8.64], R25 ;  /* 0x0000001908007986 */ /* 0x0009e2000c10153c */
[----:B---3--:R-:W-:-:S06]  /*1b8e0*/  LEA R4, P0, R0, R3, 0x1 ;  /* 0x0000000300047211 */ /* 0x008fcc00078008ff */
[----:B------:R-:W3:Y:S01]  /*1b8f0*/  LDC R21, c[0x0][0x278] ;  /* 0x00009e00ff157b82 */ /* 0x000ee20000000800 */
[----:B------:R4:W-:Y:S01]  /*1b900*/  STG.E.U16 desc[UR60][R6.64], R26 ;  /* 0x0000001a06007986 */ /* 0x0009e2000c10153c */
[----:B------:R-:W-:Y:S01]  /*1b910*/  LEA.HI.X.SX32 R5, R0, R19, 0x1, P0 ;  /* 0x0000001300057211 */ /* 0x000fe200000f0eff */
[----:B-1----:R-:W-:Y:S01]  /*1b920*/  IMAD R0, R23, 0x2, R2 ;  /* 0x0000000217007824 */ /* 0x002fe200078e0202 */
[----:B----4-:R-:W-:Y:S01]  /*1b930*/  PRMT R9, R24, 0x7632, R9 ;  /* 0x0000763218097816 */ /* 0x010fe20000000009 */
[----:B------:R-:W-:Y:S03]  /*1b940*/  STG.E.U16 desc[UR60][R10.64], R27 ;  /* 0x0000001b0a007986 */ /* 0x000fe6000c10153c */
[----:B------:R-:W1:Y:S01]  /*1b950*/  LDC R23, c[0x0][0x278] ;  /* 0x00009e00ff177b82 */ /* 0x000e620000000800 */
[----:B------:R-:W-:-:S04]  /*1b960*/  LEA R6, P0, R2, R3, 0x1 ;  /* 0x0000000302067211 */ /* 0x000fc800078008ff */
[----:B------:R-:W-:Y:S02]  /*1b970*/  LEA.HI.X.SX32 R7, R2, R19, 0x1, P0 ;  /* 0x0000001302077211 */ /* 0x000fe400000f0eff */
[C---:B------:R-:W-:Y:S02]  /*1b980*/  LEA R8, P0, R0.reuse, R3, 0x1 ;  /* 0x0000000300087211 */ /* 0x040fe400078008ff */
[----:B------:R-:W-:Y:S01]  /*1b990*/  LEA R2, R45, R0, 0x1 ;  /* 0x000000002d027211 */ /* 0x000fe200078e08ff */
[----:B------:R4:W-:Y:S01]  /*1b9a0*/  STG.E.U16 desc[UR60][R4.64], R9 ;  /* 0x0000000904007986 */ /* 0x0009e2000c10153c */
[----:B------:R-:W-:Y:S02]  /*1b9b0*/  PRMT R20, R25, 0x7632, R20 ;  /* 0x0000763219147816 */ /* 0x000fe40000000014 */
[----:B------:R-:W1:Y:S01]  /*1b9c0*/  LDC R25, c[0x0][0x278] ;  /* 0x00009e00ff197b82 */ /* 0x000e620000000800 */
[----:B----4-:R-:W-:Y:S01]  /*1b9d0*/  LEA.HI.X.SX32 R9, R0, R19, 0x1, P0 ;  /* 0x0000001300097211 */ /* 0x010fe200000f0eff */
[----:B--2---:R-:W-:Y:S01]  /*1b9e0*/  IMAD R0, R13, 0x2, R2 ;  /* 0x000000020d007824 */ /* 0x004fe200078e0202 */
[----:B------:R-:W-:-:S04]  /*1b9f0*/  LEA R12, P0, R2, R3, 0x1 ;  /* 0x00000003020c7211 */ /* 0x000fc800078008ff */
[----:B------:R-:W-:Y:S01]  /*1ba00*/  LEA.HI.X.SX32 R13, R2, R19, 0x1, P0 ;  /* 0x00000013020d7211 */ /* 0x000fe200000f0eff */
[----:B0-----:R-:W-:Y:S01]  /*1ba10*/  IMAD R2, R15, 0x2, R0 ;  /* 0x000000020f027824 */ /* 0x001fe200078e0200 */
[C---:B------:R-:W-:Y:S01]  /*1ba20*/  LEA R4, P0, R0.reuse, R3, 0x1 ;  /* 0x0000000300047211 */ /* 0x040fe200078008ff */
[----:B------:R-:W0:Y:S02]  /*1ba30*/  LDC R15, c[0x0][0x278] ;  /* 0x00009e00ff0f7b82 */ /* 0x000e240000000800 */
[----:B---3--:R-:W-:Y:S01]  /*1ba40*/  IMAD R14, R21, 0x2, R2 ;  /* 0x00000002150e7824 */ /* 0x008fe200078e0202 */
[----:B------:R2:W-:Y:S01]  /*1ba50*/  STG.E.U16 desc[UR60][R6.64], R20 ;  /* 0x0000001406007986 */ /* 0x0005e2000c10153c */
[----:B------:R-:W-:-:S04]  /*1ba60*/  LEA.HI.X.SX32 R5, R0, R19, 0x1, P0 ;  /* 0x0000001300057211 */ /* 0x000fc800000f0eff */
[----:B------:R-:W3:Y:S01]  /*1ba70*/  LDC R21, c[0x0][0x278] ;  /* 0x00009e00ff157b82 */ /* 0x000ee20000000800 */
[----:B------:R-:W-:Y:S02]  /*1ba80*/  PRMT R22, R26, 0x7632, R22 ;  /* 0x000076321a167816 */ /* 0x000fe40000000016 */
[C---:B--2---:R-:W-:Y:S02]  /*1ba90*/  LEA R6, P0, R14.reuse, R3, 0x1 ;  /* 0x000000030e067211 */ /* 0x044fe400078008ff */
[----:B------:R-:W-:Y:S02]  /*1baa0*/  PRMT R24, R27, 0x7632, R24 ;  /* 0x000076321b187816 */ /* 0x000fe40000000018 */
[----:B------:R-:W-:Y:S01]  /*1bab0*/  LEA.HI.X.SX32 R7, R14, R19, 0x1, P0 ;  /* 0x000000130e077211 */ /* 0x000fe200000f0eff */
[----:B------:R2:W-:Y:S01]  /*1bac0*/  STG.E.U16 desc[UR60][R8.64], R22 ;  /* 0x0000001608007986 */ /* 0x0005e2000c10153c */
[----:B-1----:R-:W-:Y:S01]  /*1bad0*/  LEA R14, R23, R14, 0x1 ;  /* 0x0000000e170e7211 */ /* 0x002fe200078e08ff */
[----:B------:R-:W1:Y:S02]  /*1bae0*/  LDC R27, c[0x0][0x278] ;  /* 0x00009e00ff1b7b82 */ /* 0x000e640000000800 */
[----:B------:R4:W-:Y:S06]  /*1baf0*/  STG.E.U16 desc[UR60][R12.64], R24 ;  /* 0x000000180c007986 */ /* 0x0009ec000c10153c */
[----:B------:R-:W1:Y:S01]  /*1bb00*/  LDC R23, c[0x0][0x278] ;  /* 0x00009e00ff177b82 */ /* 0x000e620000000800 */
[-C--:B------:R-:W-:Y:S01]  /*1bb10*/  LEA R10, P2, R2, R3.reuse, 0x1 ;  /* 0x00000003020a7211 */ /* 0x080fe200078408ff */
[----:B------:R-:W-:Y:S01]  /*1bb20*/  IMAD R0, R25, 0x2, R14 ;  /* 0x0000000219007824 */ /* 0x000fe200078e020e */
[----:B--2---:R-:W-:-:S05]  /*1bb30*/  LEA R8, P0, R14, R3, 0x1 ;  /* 0x000000030e087211 */ /* 0x004fca00078008ff */
[----:B----4-:R-:W2:Y:S01]  /*1bb40*/  LDC R13, c[0x0][0x278] ;  /* 0x00009e00ff0d7b82 */ /* 0x010ea20000000800 */
[-C--:B------:R-:W-:Y:S01]  /*1bb50*/  LEA.HI.X.SX32 R11, R2, R19.reuse, 0x1, P2 ;  /* 0x00000013020b7211 */ /* 0x080fe200010f0eff */
[----:B------:R4:W-:Y:S01]  /*1bb60*/  STG.E.U16 desc[UR60][R4.64], R28 ;  /* 0x0000001c04007986 */ /* 0x0009e2000c10153c */
[----:B------:R-:W-:Y:S01]  /*1bb70*/  LEA.HI.X.SX32 R9, R14, R19, 0x1, P0 ;  /* 0x000000130e097211 */ /* 0x000fe200000f0eff */
[----:B0-----:R-:W-:-:S04]  /*1bb80*/  IMAD R2, R15, 0x2, R0 ;  /* 0x000000020f027824 */ /* 0x001fc800078e0200 */
[----:B------:R-:W0:Y:S01]  /*1bb90*/  LDC R25, c[0x0][0x278] ;  /* 0x00009e00ff197b82 */ /* 0x000e220000000800 */
[----:B------:R3:W-:Y:S01]  /*1bba0*/  STG.E.U16 desc[UR60][R10.64], R29 ;  /* 0x0000001d0a007986 */ /* 0x0007e2000c10153c */
[----:B----4-:R-:W-:-:S06]  /*1bbb0*/  LEA R4, P0, R0, R3, 0x1 ;  /* 0x0000000300047211 */ /* 0x010fcc00078008ff */
[----:B------:R-:W4:Y:S01]  /*1bbc0*/  LDC R15, c[0x0][0x278] ;  /* 0x00009e00ff0f7b82 */ /* 0x000f220000000800 */
[----:B------:R1:W-:Y:S01]  /*1bbd0*/  STG.E.U16 desc[UR60][R6.64], R30 ;  /* 0x0000001e06007986 */ /* 0x0003e2000c10153c */
[----:B------:R-:W-:Y:S01]  /*1bbe0*/  LEA.HI.X.SX32 R5, R0, R19, 0x1, P0 ;  /* 0x0000001300057211 */ /* 0x000fe200000f0eff */
[----:B---3--:R-:W-:Y:S01]  /*1bbf0*/  IMAD R0, R21, 0x2, R2 ;  /* 0x0000000215007824 */ /* 0x008fe200078e0202 */
[----:B------:R-:W-:Y:S01]  /*1bc00*/  PRMT R11, R28, 0x7632, R11 ;  /* 0x000076321c0b7816 */ /* 0x000fe2000000000b */
[----:B------:R-:W-:Y:S03]  /*1bc10*/  STG.E.U16 desc[UR60][R8.64], R31 ;  /* 0x0000001f08007986 */ /* 0x000fe6000c10153c */
[----:B------:R-:W3:Y:S01]  /*1bc20*/  LDC R21, c[0x0][0x278] ;  /* 0x00009e00ff157b82 */ /* 0x000ee20000000800 */
[----:B-1----:R-:W-:-:S04]  /*1bc30*/  LEA R6, P0, R2, R3, 0x1 ;  /* 0x0000000302067211 */ /* 0x002fc800078008ff */
[----:B------:R-:W-:Y:S02]  /*1bc40*/  LEA.HI.X.SX32 R7, R2, R19, 0x1, P0 ;  /* 0x0000001302077211 */ /* 0x000fe400000f0eff */
[C---:B------:R-:W-:Y:S02]  /*1bc50*/  LEA R10, P0, R0.reuse, R3, 0x1 ;  /* 0x00000003000a7211 */ /* 0x040fe400078008ff */
[----:B------:R-:W-:Y:S01]  /*1bc60*/  LEA R2, R23, R0, 0x1 ;  /* 0x0000000017027211 */ /* 0x000fe200078e08ff */
[----:B------:R1:W-:Y:S01]  /*1bc70*/  STG.E.U16 desc[UR60][R4.64], R11 ;  /* 0x0000000b04007986 */ /* 0x0003e2000c10153c */
[----:B------:R-:W3:Y:S01]  /*1bc80*/  LDC R23, c[0x0][0x278] ;  /* 0x00009e00ff177b82 */ /* 0x000ee20000000800 */
[----:B------:R-:W-:Y:S02]  /*1bc90*/  PRMT R20, R29, 0x7632, R20 ;  /* 0x000076321d147816 */ /* 0x000fe40000000014 */
[----:B-1----:R-:W-:Y:S01]  /*1bca0*/  LEA.HI.X.SX32 R11, R0, R19, 0x1, P0 ;  /* 0x00000013000b7211 */ /* 0x002fe200000f0eff */
[----:B--2---:R-:W-:Y:S01]  /*1bcb0*/  IMAD R0, R13, 0x2, R2 ;  /* 0x000000020d007824 */ /* 0x004fe200078e0202 */
[----:B------:R-:W-:-:S03]  /*1bcc0*/  LEA R12, P0, R2, R3, 0x1 ;  /* 0x00000003020c7211 */ /* 0x000fc600078008ff */
[----:B------:R-:W1:Y:S01]  /*1bcd0*/  LDC R29, c[0x0][0x278] ;  /* 0x00009e00ff1d7b82 */ /* 0x000e620000000800 */
[----:B------:R-:W-:Y:S01]  /*1bce0*/  LEA.HI.X.SX32 R13, R2, R19, 0x1, P0 ;  /* 0x00000013020d7211 */ /* 0x000fe200000f0eff */
[----:B0-----:R-:W-:Y:S01]  /*1bcf0*/  IMAD R2, R25, 0x2, R0 ;  /* 0x0000000219027824 */ /* 0x001fe200078e0200 */
[----:B------:R-:W-:-:S05]  /*1bd00*/  LEA R4, P0, R0, R3, 0x1 ;  /* 0x0000000300047211 */ /* 0x000fca00078008ff */
[----:B------:R-:W0:Y:S01]  /*1bd10*/  LDC R25, c[0x0][0x278] ;  /* 0x00009e00ff197b82 */ /* 0x000e220000000800 */
[----:B----4-:R-:W-:Y:S01]  /*1bd20*/  IMAD R14, R15, 0x2, R2 ;  /* 0x000000020f0e7824 */ /* 0x010fe200078e0202 */
[----:B------:R2:W-:Y:S01]  /*1bd30*/  STG.E.U16 desc[UR60][R6.64], R20 ;  /* 0x0000001406007986 */ /* 0x0005e2000c10153c */
[----:B------:R-:W-:-:S05]  /*1bd40*/  LEA.HI.X.SX32 R5, R0, R19, 0x1, P0 ;  /* 0x0000001300057211 */ /* 0x000fca00000f0eff */
[----:B------:R-:W4:Y:S01]  /*1bd50*/  LDC R15, c[0x0][0x278] ;  /* 0x00009e00ff0f7b82 */ /* 0x000f220000000800 */
[----:B------:R-:W-:Y:S02]  /*1bd60*/  PRMT R22, R30, 0x7632, R22 ;  /* 0x000076321e167816 */ /* 0x000fe40000000016 */
[C---:B--2---:R-:W-:Y:S02]  /*1bd70*/  LEA R6, P0, R14.reuse, R3, 0x1 ;  /* 0x000000030e067211 */ /* 0x044fe400078008ff */
[----:B------:R-:W-:Y:S02]  /*1bd80*/  PRMT R24, R31, 0x7632, R24 ;  /* 0x000076321f187816 */ /* 0x000fe40000000018 */
[----:B------:R-:W-:Y:S01]  /*1bd90*/  LEA.HI.X.SX32 R7, R14, R19, 0x1, P0 ;  /* 0x000000130e077211 */ /* 0x000fe200000f0eff */
[----:B------:R2:W-:Y:S01]  /*1bda0*/  STG.E.U16 desc[UR60][R10.64], R22 ;  /* 0x000000160a007986 */ /* 0x0005e2000c10153c */
[----:B---3--:R-:W-:Y:S01]  /*1bdb0*/  LEA R14, R21, R14, 0x1 ;  /* 0x0000000e150e7211 */ /* 0x008fe200078e08ff */
[----:B------:R-:W3:Y:S02]  /*1bdc0*/  LDC R31, c[0x0][0x278] ;  /* 0x00009e00ff1f7b82 */ /* 0x000ee40000000800 */
[----:B------:R1:W-:Y:S06]  /*1bdd0*/  STG.E.U16 desc[UR60][R12.64], R24 ;  /* 0x000000180c007986 */ /* 0x0003ec000c10153c */
[----:B------:R-:W3:Y:S01]  /*1bde0*/  LDC R21, c[0x0][0x278] ;  /* 0x00009e00ff157b82 */ /* 0x000ee20000000800 */
[-C--:B------:R-:W-:Y:S01]  /*1bdf0*/  LEA R8, P2, R2, R3.reuse, 0x1 ;  /* 0x0000000302087211 */ /* 0x080fe200078408ff */
[----:B------:R-:W-:Y:S01]  /*1be00*/  IMAD R0, R23, 0x2, R14 ;  /* 0x0000000217007824 */ /* 0x000fe200078e020e */
[----:B--2---:R-:W-:-:S05]  /*1be10*/  LEA R10, P0, R14, R3, 0x1 ;  /* 0x000000030e0a7211 */ /* 0x004fca00078008ff */
[----:B-1----:R-:W1:Y:S01]  /*1be20*/  LDC R13, c[0x0][0x278] ;  /* 0x00009e00ff0d7b82 */ /* 0x002e620000000800 */
[-C--:B------:R-:W-:Y:S01]  /*1be30*/  LEA.HI.X.SX32 R9, R2, R19.reuse, 0x1, P2 ;  /* 0x0000001302097211 */ /* 0x080fe200010f0eff */
[----:B------:R2:W-:Y:S01]  /*1be40*/  STG.E.U16 desc[UR60][R4.64], R32 ;  /* 0x0000002004007986 */ /* 0x0005e2000c10153c */
[----:B------:R-:W-:Y:S01]  /*1be50*/  LEA.HI.X.SX32 R11, R14, R19, 0x1, P0 ;  /* 0x000000130e0b7211 */ /* 0x000fe200000f0eff */
[----:B0-----:R-:W-:-:S04]  /*1be60*/  IMAD R2, R25, 0x2, R0 ;  /* 0x0000000219027824 */ /* 0x001fc800078e0200 */
[----:B------:R-:W0:Y:S01]  /*1be70*/  LDC R23, c[0x0][0x278] ;  /* 0x00009e00ff177b82 */ /* 0x000e220000000800 */
[----:B------:R4:W-:Y:S01]  /*1be80*/  STG.E.U16 desc[UR60][R8.64], R33 ;  /* 0x0000002108007986 */ /* 0x0009e2000c10153c */
[----:B--2---:R-:W-:-:S06]  /*1be90*/  LEA R4, P0, R0, R3, 0x1 ;  /* 0x0000000300047211 */ /* 0x004fcc00078008ff */
[----:B------:R-:W2:Y:S01]  /*1bea0*/  LDC R25, c[0x0][0x278] ;  /* 0x00009e00ff197b82 */ /* 0x000ea20000000800 */
[----:B------:R3:W-:Y:S01]  /*1beb0*/  STG.E.U16 desc[UR60][R6.64], R34 ;  /* 0x0000002206007986 */ /* 0x0007e2000c10153c */
[----:B------:R-:W-:Y:S01]  /*1bec0*/  LEA.HI.X.SX32 R5, R0, R19, 0x1, P0 ;  /* 0x0000001300057211 */ /* 0x000fe200000f0eff */
[----:B----4-:R-:W-:Y:S01]  /*1bed0*/  IMAD R0, R15, 0x2, R2 ;  /* 0x000000020f007824 */ /* 0x010fe200078e0202 */
[----:B------:R-:W-:Y:S01]  /*1bee0*/  PRMT R9, R32, 0x7632, R9 ;  /* 0x0000763220097816 */ /* 0x000fe20000000009 */
[----:B------:R-:W-:Y:S03]  /*1bef0*/  STG.E.U16 desc[UR60][R10.64], R35 ;  /* 0x000000230a007986 */ /* 0x000fe6000c10153c */
[----:B------:R-:W4:Y:S01]  /*1bf00*/  LDC R15, c[0x0][0x278] ;  /* 0x00009e00ff0f7b82 */ /* 0x000f220000000800 */
[----:B---3--:R-:W-:-:S04]  /*1bf10*/  LEA R6, P0, R2, R3, 0x1 ;  /* 0x0000000302067211 */ /* 0x008fc800078008ff */
[----:B------:R-:W-:Y:S02]  /*1bf20*/  LEA.HI.X.SX32 R7, R2, R19, 0x1, P0 ;  /* 0x0000001302077211 */ /* 0x000fe400000f0eff */
[C---:B------:R-:W-:Y:S02]  /*1bf30*/  LEA R8, P0, R0.reuse, R3, 0x1 ;  /* 0x0000000300087211 */ /* 0x040fe400078008ff */
[----:B------:R-:W-:Y:S01]  /*1bf40*/  LEA R2, R21, R0, 0x1 ;  /* 0x0000000015027211 */ /* 0x000fe200078e08ff */
[----:B------:R3:W-:Y:S01]  /*1bf50*/  STG.E.U16 desc[UR60][R4.64], R9 ;  /* 0x0000000904007986 */ /* 0x0007e2000c10153c */
[----:B------:R-:W4:Y:S01]  /*1bf60*/  LDC R21, c[0x0][0x278] ;  /* 0x00009e00ff157b82 */ /* 0x000f220000000800 */
[----:B------:R-:W-:Y:S02]  /*1bf70*/  PRMT R20, R33, 0x7632, R20 ;  /* 0x0000763221147816 */ /* 0x000fe40000000014 */
[----:B---3--:R-:W-:Y:S01]  /*1bf80*/  LEA.HI.X.SX32 R9, R0, R19, 0x1, P0 ;  /* 0x0000001300097211 */ /* 0x008fe200000f0eff */
[----:B-1----:R-:W-:Y:S01]  /*1bf90*/  IMAD R0, R13, 0x2, R2 ;  /* 0x000000020d007824 */ /* 0x002fe200078e0202 */
[----:B------:R-:W-:-:S04]  /*1bfa0*/  LEA R12, P0, R2, R3, 0x1 ;  /* 0x00000003020c7211 */ /* 0x000fc800078008ff */
[----:B------:R-:W-:Y:S01]  /*1bfb0*/  LEA.HI.X.SX32 R13, R2, R19, 0x1, P0 ;  /* 0x00000013020d7211 */ /* 0x000fe200000f0eff */
[----:B0-----:R-:W-:Y:S01]  /*1bfc0*/  IMAD R2, R23, 0x2, R0 ;  /* 0x0000000217027824 */ /* 0x001fe200078e0200 */
[C---:B------:R-:W-:Y:S01]  /*1bfd0*/  LEA R4, P0, R0.reuse, R3, 0x1 ;  /* 0x0000000300047211 */ /* 0x040fe200078008ff */
[----:B------:R-:W0:Y:S02]  /*1bfe0*/  LDC R23, c[0x0][0x278] ;  /* 0x00009e00ff177b82 */ /* 0x000e240000000800 */
[----:B--2---:R-:W-:Y:S01]  /*1bff0*/  IMAD R14, R25, 0x2, R2 ;  /* 0x00000002190e7824 */ /* 0x004fe200078e0202 */
[----:B------:R1:W-:Y:S01]  /*1c000*/  STG.E.U16 desc[UR60][R6.64], R20 ;  /* 0x0000001406007986 */ /* 0x0003e2000c10153c */
[----:B------:R-:W-:-:S04]  /*1c010*/  LEA.HI.X.SX32 R5, R0, R19, 0x1, P0 ;  /* 0x0000001300057211 */ /* 0x000fc800000f0eff */
[----:B------:R-:W2:Y:S01]  /*1c020*/  LDC R25, c[0x0][0x278] ;  /* 0x00009e00ff197b82 */ /* 0x000ea20000000800 */
[----:B------:R-:W-:Y:S02]  /*1c030*/  PRMT R22, R34, 0x7632, R22 ;  /* 0x0000763222167816 */ /* 0x000fe40000000016 */
[C---:B-1----:R-:W-:Y:S02]  /*1c040*/  LEA R6, P0, R14.reuse, R3, 0x1 ;  /* 0x000000030e067211 */ /* 0x042fe400078008ff */
[----:B------:R-:W-:Y:S02]  /*1c050*/  PRMT R24, R35, 0x7632, R24 ;  /* 0x0000763223187816 */ /* 0x000fe40000000018 */
[----:B------:R-:W-:Y:S02]  /*1c060*/  LEA.HI.X.SX32 R7, R14, R19, 0x1, P0 ;  /* 0x000000130e077211 */ /* 0x000fe400000f0eff */
[----:B----4-:R-:W-:Y:S02]  /*1c070*/  LEA R14, R15, R14, 0x1 ;  /* 0x0000000e0f0e7211 */ /* 0x010fe400078e08ff */
[----:B------:R-:W1:Y:S01]  /*1c080*/  LDC R15, c[0x0][0x278] ;  /* 0x00009e00ff0f7b82 */ /* 0x000e620000000800 */
[----:B------:R3:W-:Y:S01]  /*1c090*/  STG.E.U16 desc[UR60][R8.64], R22 ;  /* 0x0000001608007986 */ /* 0x0007e2000c10153c */
[----:B------:R-:W-:-:S03]  /*1c0a0*/  LEA R10, P2, R2, R3, 0x1 ;  /* 0x00000003020a7211 */ /* 0x000fc600078408ff */
[----:B------:R4:W-:Y:S01]  /*1c0b0*/  STG.E.U16 desc[UR60][R12.64], R24 ;  /* 0x000000180c007986 */ /* 0x0009e2000c10153c */
[----:B------:R-:W-:Y:S02]  /*1c0c0*/  IMAD R0, R21, 0x2, R14 ;  /* 0x0000000215007824 */ /* 0x000fe400078e020e */
[----:B------:R-:W1:Y:S01]  /*1c0d0*/  LDC R21, c[0x0][0x278] ;  /* 0x00009e00ff157b82 */ /* 0x000e620000000800 */
[----:B------:R-:W-:Y:S02]  /*1c0e0*/  LEA.HI.X.SX32 R11, R2, R19, 0x1, P2 ;  /* 0x00000013020b7211 */ /* 0x000fe400010f0eff */
[----:B---3--:R-:W-:-:S05]  /*1c0f0*/  LEA R8, P0, R14, R3, 0x1 ;  /* 0x000000030e087211 */ /* 0x008fca00078008ff */
[----:B----4-:R-:W3:Y:S01]  /*1c100*/  LDC R13, c[0x0][0x278] ;  /* 0x00009e00ff0d7b82 */ /* 0x010ee20000000800 */
[----:B------:R4:W-:Y:S01]  /*1c110*/  STG.E.U16 desc[UR60][R4.64], R140 ;  /* 0x0000008c04007986 */ /* 0x0009e2000c10153c */
[----:B------:R-:W-:Y:S01]  /*1c120*/  LEA.HI.X.SX32 R9, R14, R19, 0x1, P0 ;  /* 0x000000130e097211 */ /* 0x000fe200000f0eff */
[----:B0-----:R-:W-:Y:S02]  /*1c130*/  IMAD R2, R23, 0x2, R0 ;  /* 0x0000000217027824 */ /* 0x001fe400078e0200 */
[----:B------:R0:W-:Y:S03]  /*1c140*/  STG.E.U16 desc[UR60][R10.64], R141 ;  /* 0x0000008d0a007986 */ /* 0x0001e6000c10153c */
[----:B------:R-:W3:Y:S01]  /*1c150*/  LDC R23, c[0x0][0x278] ;  /* 0x00009e00ff177b82 */ /* 0x000ee20000000800 */
[----:B------:R0:W-:Y:S01]  /*1c160*/  STG.E.U16 desc[UR60][R6.64], R142 ;  /* 0x0000008e06007986 */ /* 0x0001e2000c10153c */
[----:B----4-:R-:W-:-:S04]  /*1c170*/  LEA R4, P0, R0, R3, 0x1 ;  /* 0x0000000300047211 */ /* 0x010fc800078008ff */
[----:B------:R-:W-:Y:S01]  /*1c180*/  LEA.HI.X.SX32 R5, R0, R19, 0x1, P0 ;  /* 0x0000001300057211 */ /* 0x000fe200000f0eff */
[----:B--2---:R-:W-:Y:S01]  /*1c190*/  IMAD R0, R25, 0x2, R2 ;  /* 0x0000000219007824 */ /* 0x004fe200078e0202 */
        /* <DEDUP_REMOVED lines=11> */
[----:B---3--:R-:W-:Y:S01]  /*1c250*/  IMAD R0, R13, 0x2, R2 ;  /* 0x000000020d007824 */ /* 0x008fe200078e0202 */
[----:B------:R-:W-:-:S04]  /*1c260*/  LEA R12, P0, R2, R3, 0x1 ;  /* 0x00000003020c7211 */ /* 0x000fc800078008ff */
[----:B------:R-:W-:Y:S01]  /*1c270*/  LEA.HI.X.SX32 R13, R2, R19, 0x1, P0 ;  /* 0x00000013020d7211 */ /* 0x000fe200000f0eff */
[----:B------:R-:W-:Y:S01]  /*1c280*/  IMAD R2, R21, 0x2, R0 ;  /* 0x0000000215027824 */ /* 0x000fe200078e0200 */
        /* <DEDUP_REMOVED lines=12> */
[----:B------:R3:W-:Y:S04]  /*1c350*/  STG.E.U16 desc[UR60][R10.64], R22 ;  /* 0x000000160a007986 */ /* 0x0007e8000c10153c */
[----:B------:R3:W-:Y:S01]  /*1c360*/  STG.E.U16 desc[UR60][R12.64], R24 ;  /* 0x000000180c007986 */ /* 0x0007e2000c10153c */
[----:B------:R-:W-:Y:S01]  /*1c370*/  LEA R8, P2, R2, R3, 0x1 ;  /* 0x0000000302087211 */ /* 0x000fe200078408ff */
[----:B--2---:R-:W-:-:S02]  /*1c380*/  IMAD R0, R15, 0x2, R14 ;  /* 0x000000020f007824 */ /* 0x004fc400078e020e */
        /* <DEDUP_REMOVED lines=25> */
[----:B------:R-:W-:-:S03]  /*1c520*/  LEA R12, P0, R2, R3, 0x1 ;  /* 0x00000003020c7211 */ /* 0x000fc600078008ff */
[----:B--2---:R-:W-:Y:S02]  /*1c530*/  IMAD R14, R15, 0x2, R0 ;  /* 0x000000020f0e7824 */ /* 0x004fe400078e0200 */
[----:B------:R-:W0:Y:S01]  /*1c540*/  LDC R15, c[0x0][0x278] ;  /* 0x00009e00ff0f7b82 */ /* 0x000e220000000800 */
[----:B------:R-:W-:Y:S01]  /*1c550*/  LEA.HI.X.SX32 R13, R2, R19, 0x1, P0 ;  /* 0x00000013020d7211 */ /* 0x000fe200000f0eff */
[----:B------:R-:W-:Y:S01]  /*1c560*/  IMAD R2, R21, 0x2, R14 ;  /* 0x0000000215027824 */ /* 0x000fe200078e020e */
[----:B------:R-:W-:Y:S01]  /*1c570*/  LEA R10, P2, R0, R3, 0x1 ;  /* 0x00000003000a7211 */ /* 0x000fe200078408ff */
[----:B------:R2:W-:Y:S01]  /*1c580*/  STG.E.U16 desc[UR60][R6.64], R20 ;  /* 0x0000001406007986 */ /* 0x0005e2000c10153c */
[----:B------:R-:W-:Y:S02]  /*1c590*/  PRMT R22, R38, 0x7632, R22 ;  /* 0x0000763226167816 */ /* 0x000fe40000000016 */
[----:B------:R-:W-:Y:S02]  /*1c5a0*/  LEA.HI.X.SX32 R11, R0, R19, 0x1, P2 ;  /* 0x00000013000b7211 */ /* 0x000fe400010f0eff */
[----:B------:R-:W-:Y:S01]  /*1c5b0*/  PRMT R24, R39, 0x7632, R24 ;  /* 0x0000763227187816 */ /* 0x000fe20000000018 */
[----:B------:R-:W-:Y:S01]  /*1c5c0*/  STG.E.U16 desc[UR60][R8.64], R22 ;  /* 0x0000001608007986 */ /* 0x000fe2000c10153c */
[----:B------:R-:W-:-:S02]  /*1c5d0*/  LEA R4, P0, R14, R3, 0x1 ;  /* 0x000000030e047211 */ /* 0x000fc400078008ff */
[C---:B--2---:R-:W-:Y:S01]  /*1c5e0*/  LEA R6, P2, R2.reuse, R3, 0x1 ;  /* 0x0000000302067211 */ /* 0x044fe200078408ff */
[----:B------:R2:W-:Y:S03]  /*1c5f0*/  STG.E.U16 desc[UR60][R12.64], R24 ;  /* 0x000000180c007986 */ /* 0x0005e6000c10153c */
[-C--:B------:R-:W-:Y:S02]  /*1c600*/  LEA.HI.X.SX32 R7, R2, R19.reuse, 0x1, P2 ;  /* 0x0000001302077211 */ /* 0x080fe400010f0eff */
[----:B-1----:R-:W-:Y:S02]  /*1c610*/  LEA R2, R23, R2, 0x1 ;  /* 0x0000000217027211 */ /* 0x002fe400078e08ff */
[----:B------:R-:W-:Y:S01]  /*1c620*/  LEA.HI.X.SX32 R5, R14, R19, 0x1, P0 ;  /* 0x000000130e057211 */ /* 0x000fe200000f0eff */
[----:B--2---:R-:W1:Y:S01]  /*1c630*/  LDC R13, c[0x0][0x278] ;  /* 0x00009e00ff0d7b82 */ /* 0x004e620000000800 */
[C---:B------:R-:W-:Y:S01]  /*1c640*/  LEA R8, P0, R2.reuse, R3, 0x1 ;  /* 0x0000000302087211 */ /* 0x040fe200078008ff */
[----:B----4-:R-:W-:Y:S01]  /*1c650*/  IMAD R0, R25, 0x2, R2 ;  /* 0x0000000219007824 */ /* 0x010fe200078e0202 */
[----:B------:R-:W-:Y:S02]  /*1c660*/  STG.E.U16 desc[UR60][R10.64], R40 ;  /* 0x000000280a007986 */ /* 0x000fe4000c10153c */
[----:B------:R-:W-:-:S02]  /*1c670*/  LEA.HI.X.SX32 R9, R2, R19, 0x1, P0 ;  /* 0x0000001302097211 */ /* 0x000fc400000f0eff */
[----:B------:R-:W2:Y:S01]  /*1c680*/  LDS.128 R20, [R16] ;  /* 0x0000000010147984 */ /* 0x000ea20000000c00 */
[----:B------:R-:W3:Y:S01]  /*1c690*/  LDC R25, c[0x0][0x278] ;  /* 0x00009e00ff197b82 */ /* 0x000ee20000000800 */
[----:B0-----:R-:W-:Y:S02]  /*1c6a0*/  IMAD R2, R15, 0x2, R0 ;  /* 0x000000020f027824 */ /* 0x001fe400078e0200 */
[----:B------:R0:W-:Y:S05]  /*1c6b0*/  STG.E.U16 desc[UR60][R4.64], R41 ;  /* 0x0000002904007986 */ /* 0x0001ea000c10153c */
[----:B------:R-:W4:Y:S01]  /*1c6c0*/  LDC R15, c[0x0][0x278] ;  /* 0x00009e00ff0f7b82 */ /* 0x000f220000000800 */
[----:B------:R0:W-:Y:S02]  /*1c6d0*/  STG.E.U16 desc[UR60][R6.64], R42 ;  /* 0x0000002a06007986 */ /* 0x0001e4000c10153c */
[----:B0-----:R-:W-:-:S04]  /*1c6e0*/  LEA R4, P0, R0, R3, 0x1 ;  /* 0x0000000300047211 */ /* 0x001fc800078008ff */
[----:B------:R-:W-:Y:S01]  /*1c6f0*/  LEA.HI.X.SX32 R5, R0, R19, 0x1, P0 ;  /* 0x0000001300057211 */ /* 0x000fe200000f0eff */
[----:B------:R-:W-:Y:S01]  /*1c700*/  IMAD R0, R27, 0x2, R2 ;  /* 0x000000021b007824 */ /* 0x000fe200078e0202 */
[----:B------:R-:W-:Y:S01]  /*1c710*/  LEA R6, P0, R2, R3, 0x1 ;  /* 0x0000000302067211 */ /* 0x000fe200078008ff */
[----:B------:R-:W0:Y:S01]  /*1c720*/  LDC R27, c[0x0][0x278] ;  /* 0x00009e00ff1b7b82 */ /* 0x000e220000000800 */
[----:B------:R-:W-:Y:S02]  /*1c730*/  PRMT R11, R40, 0x7632, R11 ;  /* 0x00007632280b7816 */ /* 0x000fe4000000000b */
[----:B------:R-:W-:Y:S02]  /*1c740*/  LEA.HI.X.SX32 R7, R2, R19, 0x1, P0 ;  /* 0x0000001302077211 */ /* 0x000fe400000f0eff */
[----:B------:R-:W-:Y:S02]  /*1c750*/  LEA R10, P0, R0, R3, 0x1 ;  /* 0x00000003000a7211 */ /* 0x000fe400078008ff */
[----:B------:R-:W-:Y:S01]  /*1c760*/  LEA R2, R29, R0, 0x1 ;  /* 0x000000001d027211 */ /* 0x000fe200078e08ff */
[----:B------:R-:W-:Y:S01]  /*1c770*/  STG.E.U16 desc[UR60][R8.64], R43 ;  /* 0x0000002b08007986 */ /* 0x000fe2000c10153c */
[----:B------:R-:W2:Y:S03]  /*1c780*/  LDC R29, c[0x0][0x278] ;  /* 0x00009e00ff1d7b82 */ /* 0x000ea60000000800 */
[----:B------:R1:W-:Y:S01]  /*1c790*/  STG.E.U16 desc[UR60][R4.64], R11 ;  /* 0x0000000b04007986 */ /* 0x0003e2000c10153c */
[----:B------:R-:W-:-:S02]  /*1c7a0*/  PRMT R14, R41, 0x7632, R14 ;  /* 0x00007632290e7816 */ /* 0x000fc4000000000e */
[----:B-1----:R-:W-:Y:S01]  /*1c7b0*/  LEA.HI.X.SX32 R11, R0, R19, 0x1, P0 ;  /* 0x00000013000b7211 */ /* 0x002fe200000f0eff */
[----:B------:R-:W-:Y:S01]  /*1c7c0*/  IMAD R0, R13, 0x2, R2 ;  /* 0x000000020d007824 */ /* 0x000fe200078e0202 */
[----:B------:R-:W-:-:S04]  /*1c7d0*/  LEA R12, P0, R2, R3, 0x1 ;  /* 0x00000003020c7211 */ /* 0x000fc800078008ff */
[----:B------:R-:W-:Y:S01]  /*1c7e0*/  LEA.HI.X.SX32 R13, R2, R19, 0x1, P0 ;  /* 0x00000013020d7211 */ /* 0x000fe200000f0eff */
[----:B---3--:R-:W-:Y:S01]  /*1c7f0*/  IMAD R2, R25, 0x2, R0 ;  /* 0x0000000219027824 */ /* 0x008fe200078e0200 */
[C---:B------:R-:W-:Y:S01]  /*1c800*/  LEA R4, P0, R0.reuse, R3, 0x1 ;  /* 0x0000000300047211 */ /* 0x040fe200078008ff */
[----:B------:R-:W1:Y:S01]  /*1c810*/  LDC R25, c[0x0][0x278] ;  /* 0x00009e00ff197b82 */ /* 0x000e620000000800 */
[----:B------:R3:W-:Y:S02]  /*1c820*/  STG.E.U16 desc[UR60][R6.64], R14 ;  /* 0x0000000e06007986 */ /* 0x0007e4000c10153c */
[----:B------:R-:W-:Y:S01]  /*1c830*/  LEA.HI.X.SX32 R5, R0, R19, 0x1, P0 ;  /* 0x0000001300057211 */ /* 0x000fe200000f0eff */
[----:B----4-:R-:W-:-:S04]  /*1c840*/  IMAD R0, R15, 0x2, R2 ;  /* 0x000000020f007824 */ /* 0x010fc800078e0202 */
[----:B------:R-:W4:Y:S01]  /*1c850*/  LDC R15, c[0x0][0x278] ;  /* 0x00009e00ff0f7b82 */ /* 0x000f220000000800 */
[----:B------:R-:W-:Y:S02]  /*1c860*/  PRMT R24, R42, 0x7632, R24 ;  /* 0x000076322a187816 */ /* 0x000fe40000000018 */
[-C--:B---3--:R-:W-:Y:S02]  /*1c870*/  LEA R6, P0, R2, R3.reuse, 0x1 ;  /* 0x0000000302067211 */ /* 0x088fe400078008ff */
[----:B------:R-:W-:Y:S02]  /*1c880*/  LEA R8, P2, R0, R3, 0x1 ;  /* 0x0000000300087211 */ /* 0x000fe400078408ff */
[-C--:B------:R-:W-:Y:S02]  /*1c890*/  LEA.HI.X.SX32 R7, R2, R19.reuse, 0x1, P0 ;  /* 0x0000001302077211 */ /* 0x080fe400000f0eff */
[----:B0-----:R-:W-:Y:S01]  /*1c8a0*/  LEA R2, R27, R0, 0x1 ;  /* 0x000000001b027211 */ /* 0x001fe200078e08ff */
[----:B------:R0:W-:Y:S01]  /*1c8b0*/  STG.E.U16 desc[UR60][R10.64], R24 ;  /* 0x000000180a007986 */ /* 0x0001e2000c10153c */
[----:B------:R-:W-:-:S02]  /*1c8c0*/  LEA.HI.X.SX32 R9, R0, R19, 0x1, P2 ;  /* 0x0000001300097211 */ /* 0x000fc400010f0eff */
[----:B------:R-:W-:Y:S01]  /*1c8d0*/  PRMT R26, R43, 0x7632, R26 ;  /* 0x000076322b1a7816 */ /* 0x000fe2000000001a */
[----:B--2---:R-:W-:Y:S01]  /*1c8e0*/  IMAD R0, R29, 0x2, R2 ;  /* 0x000000021d007824 */ /* 0x004fe200078e0202 */
[----:B0-----:R-:W-:-:S03]  /*1c8f0*/  LEA R10, P0, R2, R3, 0x1 ;  /* 0x00000003020a7211 */ /* 0x001fc600078008ff */
[----:B------:R0:W-:Y:S01]  /*1c900*/  STG.E.U16 desc[UR60][R12.64], R26 ;  /* 0x0000001a0c007986 */ /* 0x0001e2000c10153c */
[----:B------:R-:W-:Y:S01]  /*1c910*/  LEA.HI.X.SX32 R11, R2, R19, 0x1, P0 ;  /* 0x00000013020b7211 */ /* 0x000fe200000f0eff */
[----:B------:R-:W-:Y:S02]  /*1c920*/  IMAD R2, R31, 0x2, R0 ;  /* 0x000000021f027824 */ /* 0x000fe400078e0200 */
[----:B------:R2:W-:Y:S02]  /*1c930*/  STG.E.U16 desc[UR60][R4.64], R20 ;  /* 0x0000001404007986 */ /* 0x0005e4000c10153c */
[----:B-1----:R-:W-:Y:S01]  /*1c940*/  IMAD R14, R25, 0x2, R2 ;  /* 0x00000002190e7824 */ /* 0x002fe200078e0202 */
[C---:B0-----:R-:W-:Y:S01]  /*1c950*/  LEA R12, P0, R0.reuse, R3, 0x1 ;  /* 0x00000003000c7211 */ /* 0x041fe200078008ff */
[----:B------:R0:W-:Y:S03]  /*1c960*/  STG.E.U16 desc[UR60][R6.64], R21 ;  /* 0x0000001506007986 */ /* 0x0001e6000c10153c */
[----:B------:R-:W-:Y:S01]  /*1c970*/  LEA.HI.X.SX32 R13, R0, R19, 0x1, P0 ;  /* 0x00000013000d7211 */ /* 0x000fe200000f0eff */
[----:B------:R4:W-:Y:S01]  /*1c980*/  STG.E.U16 desc[UR60][R8.64], R22 ;  /* 0x0000001608007986 */ /* 0x0009e2000c10153c */
[----:B--2---:R-:W-:-:S04]  /*1c990*/  LEA R4, P0, R2, R3, 0x1 ;  /* 0x0000000302047211 */ /* 0x004fc800078008ff */
[----:B------:R-:W-:Y:S02]  /*1c9a0*/  LEA.HI.X.SX32 R5, R2, R19, 0x1, P0 ;  /* 0x0000001302057211 */ /* 0x000fe400000f0eff */
[-C--:B------:R-:W-:Y:S02]  /*1c9b0*/  LEA R2, P0, R14, R3.reuse, 0x1 ;  /* 0x000000030e027211 */ /* 0x080fe400078008ff */
[----:B0-----:R-:W-:Y:S02]  /*1c9c0*/  PRMT R7, R20, 0x7632, R7 ;  /* 0x0000763214077816 */ /* 0x001fe40000000007 */
[----:B----4-:R-:W-:Y:S01]  /*1c9d0*/  LEA R8, R15, R14, 0x1 ;  /* 0x0000000e0f087211 */ /* 0x010fe200078e08ff */
[----:B------:R-:W-:Y:S01]  /*1c9e0*/  STG.E.U16 desc[UR60][R10.64], R23 ;  /* 0x000000170a007986 */ /* 0x000fe2000c10153c */
[----:B------:R-:W-:Y:S02]  /*1c9f0*/  PRMT R24, R21, 0x7632, R24 ;  /* 0x0000763215187816 */ /* 0x000fe40000000018 */
[----:B------:R-:W-:Y:S01]  /*1ca00*/  LEA R6, P2, R8, R3, 0x1 ;  /* 0x0000000308067211 */ /* 0x000fe200078408ff */
[----:B------:R0:W-:Y:S01]  /*1ca10*/  STG.E.U16 desc[UR60][R12.64], R7 ;  /* 0x000000070c007986 */ /* 0x0001e2000c10153c */
[----:B------:R-:W-:-:S02]  /*1ca20*/  PRMT R26, R22, 0x7632, R26 ;  /* 0x00007632161a7816 */ /* 0x000fc4000000001a */
[-C--:B------:R-:W-:Y:S02]  /*1ca30*/  LEA.HI.X.SX32 R3, R14, R19.reuse, 0x1, P0 ;  /* 0x000000130e037211 */ /* 0x080fe400000f0eff */
[----:B------:R-:W-:Y:S01]  /*1ca40*/  PRMT R20, R23, 0x7632, R20 ;  /* 0x0000763217147816 */ /* 0x000fe20000000014 */
[----:B------:R1:W-:Y:S01]  /*1ca50*/  STG.E.U16 desc[UR60][R4.64], R24 ;  /* 0x0000001804007986 */ /* 0x0003e2000c10153c */
[----:B0-----:R-:W-:-:S03]  /*1ca60*/  LEA.HI.X.SX32 R7, R8, R19, 0x1, P2 ;  /* 0x0000001308077211 */ /* 0x001fc600010f0eff */
[----:B------:R1:W-:Y:S04]  /*1ca70*/  STG.E.U16 desc[UR60][R2.64], R26 ;  /* 0x0000001a02007986 */ /* 0x0003e8000c10153c */
[----:B------:R1:W-:Y:S01]  /*1ca80*/  STG.E.U16 desc[UR60][R6.64], R20 ;  /* 0x0000001406007986 */ /* 0x0003e2000c10153c */
[----:B------:R-:W-:Y:S02]  /*1ca90*/  FSEL R9, R159, -INF , P1 ;  /* 0xff8000009f097808 */ /* 0x000fe40000800000 */
[----:B------:R-:W-:-:S03]  /*1caa0*/  FSEL R0, R158, -INF , P5 ;  /* 0xff8000009e007808 */ /* 0x000fc60002800000 */
[----:B------:R-:W-:Y:S02]  /*1cab0*/  FFMA R16, R9, 0.69314718246459960938, R18 ;  /* 0x3f31721809107823 */ /* 0x000fe40000000012 */
[----:B------:R-:W-:Y:S01]  /*1cac0*/  FFMA R17, R0, 0.69314718246459960938, R17 ;  /* 0x3f31721800117823 */ /* 0x000fe20000000011 */
[----:B------:R-:W-:Y:S08]  /*1cad0*/  BAR.SYNC.DEFER_BLOCKING 0x0 ;  /* 0x0000000000007b1d */ /* 0x000ff00000010000 */
[----:B------:R-:W0:Y:S01]  /*1cae0*/  LDC R0, c[0x0][0x27c] ;  /* 0x00009f00ff007b82 */ /* 0x000e220000000800 */
[----:B------:R1:W-:Y:S07]  /*1caf0*/  STS.64 [R157], R16 ;  /* 0x000000109d007388 */ /* 0x0003ee0000000a00 */
[----:B------:R-:W-:Y:S06]  /*1cb00*/  BAR.SYNC.DEFER_BLOCKING 0x0 ;  /* 0x0000000000007b1d */ /* 0x000fec0000010000 */
[----:B------:R-:W-:Y:S05]  /*1cb10*/  @P4 EXIT ;  /* 0x000000000000494d */ /* 0x000fea0003800000 */
[----:B-1----:R-:W2:Y:S01]  /*1cb20*/  LDL.LU R157, [R1+0x208] ;  /* 0x00020800019d7983 */ /* 0x002ea20000300800 */
[----:B------:R-:W1:Y:S01]  /*1cb30*/  LDC.64 R6, c[0x0][0x230] ;  /* 0x00008c00ff067b82 */ /* 0x000e620000000a00 */
[----:B0-----:R-:W-:Y:S02]  /*1cb40*/  IMAD R0, R149, R0, RZ ;  /* 0x0000000095007224 */ /* 0x001fe400078e02ff */
[----:B------:R-:W-:Y:S02]  /*1cb50*/  IMAD.SHL.U32 R2, R148, 0x4, RZ ;  /* 0x0000000494027824 */ /* 0x000fe400078e00ff */
[C---:B------:R-:W-:Y:S02]  /*1cb60*/  IMAD.SHL.U32 R3, R0.reuse, 0x4, RZ ;  /* 0x0000000400037824 */ /* 0x040fe400078e00ff */
[----:B------:R-:W-:-:S04]  /*1cb70*/  IMAD.HI R0, R0, 0x4, RZ ;  /* 0x0000000400007827 */ /* 0x000fc800078e02ff */
[----:B------:R-:W-:Y:S01]  /*1cb80*/  IMAD.HI R4, R148, 0x4, RZ ;  /* 0x0000000494047827 */ /* 0x000fe200078e02ff */
[----:B-1----:R-:W-:-:S04]  /*1cb90*/  IADD3 R2, P0, P1, R2, R6, R3 ;  /* 0x0000000602027210 */ /* 0x002fc8000791e003 */
[----:B------:R-:W-:Y:S01]  /*1cba0*/  IADD3.X R3, R4, R7, R0, P0, P1 ;  /* 0x0000000704037210 */ /* 0x000fe200007e2400 */
[----:B--2---:R-:W0:Y:S04]  /*1cbb0*/  LDS R5, [R157] ;  /* 0x000000009d057984 */ /* 0x004e280000000800 */
[----:B0-----:R-:W-:Y:S01]  /*1cbc0*/  STG.E desc[UR60][R2.64], R5 ;  /* 0x0000000502007986 */ /* 0x001fe2000c10193c */
[----:B------:R-:W-:Y:S05]  /*1cbd0*/  EXIT ;  /* 0x000000000000794d */ /* 0x000fea0003800000 */
.L_x_2:
[----:B------:R-:W-:-:S00]  /*1cbe0*/  BRA `(.L_x_2) ;  /* 0xfffffffc00fc7947 */ /* 0x000fc0000383ffff */
[----:B------:R-:W-:-:S00]  /*1cbf0*/  NOP ;  /* 0x0000000000007918 */ /* 0x000fc00000000000 */
        /* <DEDUP_REMOVED lines=8> */
.L_x_3:


//--------------------- .nv.global.init           --------------------------
	.section	.nv.global.init,"aw",@progbits
.nv.global.init:
	.type		_$_str,@object
	.size		_$_str,(.L_0 - _$_str)
_$_str:
        /*0000*/ 	.byte	0x5f, 0x5f, 0x43, 0x55, 0x44, 0x41, 0x5f, 0x46, 0x54, 0x5a, 0x00
.L_0:


//--------------------- .nv.shared.attn_fwd       --------------------------
	.section	.nv.shared.attn_fwd,"aw",@nobits
	.sectionflags	@""
	.align	16
	.zero		1024


//--------------------- .nv.shared.reserved.0     --------------------------
	.section	.nv.shared.reserved.0,"aw",@nobits
	.weak		__nv_reservedSMEM_offset_0_alias
	.size		__nv_reservedSMEM_offset_0_alias, 0, 0
	.other		__nv_reservedSMEM_offset_0_alias,@"STO_CUDA_RESERVED_SHARED STV_DEFAULT"
__nv_reservedSMEM_offset_0_alias:
	.zero		0


//--------------------- .nv.constant0.attn_fwd    --------------------------
	.section	.nv.constant0.attn_fwd,"a",@progbits
	.sectionflags	@""
	.align	4
.nv.constant0.attn_fwd:
	.zero		664


//--------------------- SYMBOLS --------------------------

	.type		.nv.reservedSmem.offset0,@object
	.size		.nv.reservedSmem.offset0,0x4
